def matmul_kernel(
    a_ptr,
    b_ptr,
    c_ptr,
    M,
    N,
    K,
    stride_am,
    stride_ak,
    stride_bk,
    stride_bn,
    stride_cm,
    stride_cn,
    BLOCK_M: tl.constexpr,
    BLOCK_N: tl.constexpr,
    BLOCK_K: tl.constexpr,
    GROUP_M: tl.constexpr,
):
    pid = tl.program_id(axis=0)
    num_pid_m = tl.cdiv(M, BLOCK_M)
    num_pid_n = tl.cdiv(N, BLOCK_N)
    num_pid_in_group = GROUP_M * num_pid_n
    group_id = pid // num_pid_in_group
    first_pid_m = group_id * GROUP_M
    group_size_m = min(num_pid_m - first_pid_m, GROUP_M)
    pid_m = first_pid_m + ((pid % num_pid_in_group) % group_size_m)
    pid_n = (pid % num_pid_in_group) // group_size_m

    offs_am = (pid_m * BLOCK_M + tl.arange(0, BLOCK_M)) % M
    offs_bn = (pid_n * BLOCK_N + tl.arange(0, BLOCK_N)) % N
    offs_k = tl.arange(0, BLOCK_K)
    a_ptrs = a_ptr + offs_am[:, None] * stride_am + offs_k[None, :] * stride_ak
    b_ptrs = b_ptr + offs_k[:, None] * stride_bk + offs_bn[None, :] * stride_bn

    acc = tl.zeros((BLOCK_M, BLOCK_N), dtype=tl.float32)
    for kk in range(0, tl.cdiv(K, BLOCK_K)):
        a = tl.load(a_ptrs, mask=offs_k[None, :] < K - kk * BLOCK_K, other=0.0)
        b = tl.load(b_ptrs, mask=offs_k[:, None] < K - kk * BLOCK_K, other=0.0)
        acc = tl.dot(a, b, acc)
        a_ptrs += BLOCK_K * stride_ak
        b_ptrs += BLOCK_K * stride_bk

    c = acc.to(c_ptr.dtype.element_ty)
    offs_cm = pid_m * BLOCK_M + tl.arange(0, BLOCK_M)
    offs_cn = pid_n * BLOCK_N + tl.arange(0, BLOCK_N)
    c_ptrs = c_ptr + offs_cm[:, None] * stride_cm + offs_cn[None, :] * stride_cn
    mask = (offs_cm[:, None] < M) & (offs_cn[None, :] < N)
    tl.store(c_ptrs, c, mask=mask)

# config = {"BLOCK_K": 64, "BLOCK_M": 64, "BLOCK_N": 128, "GROUP_M": 8, "arch": "sm_90", "dtype": "fp16", "num_ctas": 1, "num_stages": 3, "num_warps": 1}
# arch = sm_90


// ===== COMPILED SASS (sm_90a) =====

	.target	sm_90a

	.elftype	@"ET_EXEC"


//--------------------- .note.nv.tkinfo           --------------------------
	.section	.note.nv.tkinfo,"",@"SHT_NOTE"
	.sectionflags	@"SHF_NOTE_NV_TKINFO"
	.tkinfo
        /*0018*/ 	.word	0x00000002
        /*0030*/ 	.string	""
        /*0030*/ 	.string	"ptxas"
        /*0030*/ 	.string	"Cuda compilation tools, release 13.0, V13.0.88"
        /*0030*/ 	.string	"Build cuda_13.0.r13.0/compiler.36424714_0"
        /*0030*/ 	.string	"-v  -suppress-debug-info  -lineinfo  -arch sm_90a "



//--------------------- .note.nv.cuinfo           --------------------------
	.section	.note.nv.cuinfo,"",@"SHT_NOTE"
	.sectionflags	@"SHF_NOTE_NV_CUINFO"
        /*0018*/ 	.short	0x0002
        /*001a*/ 	.short	0x005a
        /*001c*/ 	.short	0x0082
	.zero		2


//--------------------- .nv.info                  --------------------------
	.section	.nv.info,"",@"SHT_CUDA_INFO"
	.align	4


	//----- nvinfo : EIATTR_REGCOUNT
	.align		4
        /*0000*/ 	.byte	0x04, 0x2f
        /*0002*/ 	.short	(.L_1 - .L_0)
	.align		4
.L_0:
        /*0004*/ 	.word	index@(matmul_kernel)
        /*0008*/ 	.word	0x00000040


	//----- nvinfo : EIATTR_FRAME_SIZE
	.align		4
.L_1:
        /*000c*/ 	.byte	0x04, 0x11
        /*000e*/ 	.short	(.L_3 - .L_2)
	.align		4
.L_2:
        /*0010*/ 	.word	index@(matmul_kernel)
        /*0014*/ 	.word	0x000022c8


	//----- nvinfo : EIATTR_MIN_STACK_SIZE
	.align		4
.L_3:
        /*0018*/ 	.byte	0x04, 0x12
        /*001a*/ 	.short	(.L_5 - .L_4)
	.align		4
.L_4:
        /*001c*/ 	.word	index@(matmul_kernel)
        /*0020*/ 	.word	0x000022c8
.L_5:


//--------------------- .nv.compat                --------------------------
	.section	.nv.compat,"",@"SHT_CUDA_COMPAT_INFO"
	.align	4
        /*0000*/ 	.byte	0x02, 0x09, 0x01, 0x00, 0x02, 0x02, 0x01, 0x00, 0x02, 0x05, 0x05, 0x00, 0x03, 0x07, 0x01, 0x01
        /*0010*/ 	.byte	0x02, 0x03, 0x00, 0x00, 0x02, 0x06, 0x01, 0x00, 0x04, 0x0b, 0x08, 0x00, 0x00, 0x00, 0x00, 0x00
        /*0020*/ 	.byte	0x00, 0x00, 0x00, 0x00


//--------------------- .nv.info.matmul_kernel    --------------------------
	.section	.nv.info.matmul_kernel,"",@"SHT_CUDA_INFO"
	.sectionflags	@""
	.align	4


	//----- nvinfo : EIATTR_CUDA_API_VERSION
	.align		4
        /*0000*/ 	.byte	0x04, 0x37
        /*0002*/ 	.short	(.L_7 - .L_6)
.L_6:
        /*0004*/ 	.word	0x00000082


	//----- nvinfo : EIATTR_KPARAM_INFO
	.align		4
.L_7:
        /*0008*/ 	.byte	0x04, 0x17
        /*000a*/ 	.short	(.L_9 - .L_8)
.L_8:
        /*000c*/ 	.word	0x00000000
        /*0010*/ 	.short	0x000d
        /*0012*/ 	.short	0x0048
        /*0014*/ 	.byte	0x00, 0xf4, 0x21, 0x00


	//----- nvinfo : EIATTR_KPARAM_INFO
	.align		4
.L_9:
        /*0018*/ 	.byte	0x04, 0x17
        /*001a*/ 	.short	(.L_11 - .L_10)
.L_10:
        /*001c*/ 	.word	0x00000000
        /*0020*/ 	.short	0x000c
        /*0022*/ 	.short	0x0040
        /*0024*/ 	.byte	0x00, 0xf4, 0x21, 0x00


	//----- nvinfo : EIATTR_KPARAM_INFO
	.align		4
.L_11:
        /*0028*/ 	.byte	0x04, 0x17
        /*002a*/ 	.short	(.L_13 - .L_12)
.L_12:
        /*002c*/ 	.word	0x00000000
        /*0030*/ 	.short	0x000b
        /*0032*/ 	.short	0x0038
        /*0034*/ 	.byte	0x00, 0xf0, 0x11, 0x00


	//----- nvinfo : EIATTR_KPARAM_INFO
	.align		4
.L_13:
        /*0038*/ 	.byte	0x04, 0x17
        /*003a*/ 	.short	(.L_15 - .L_14)
.L_14:
        /*003c*/ 	.word	0x00000000
        /*0040*/ 	.short	0x000a
        /*0042*/ 	.short	0x0034
        /*0044*/ 	.byte	0x00, 0xf0, 0x11, 0x00


	//----- nvinfo : EIATTR_KPARAM_INFO
	.align		4
.L_15:
        /*0048*/ 	.byte	0x04, 0x17
        /*004a*/ 	.short	(.L_17 - .L_16)
.L_16:
        /*004c*/ 	.word	0x00000000
        /*0050*/ 	.short	0x0009
        /*0052*/ 	.short	0x0030
        /*0054*/ 	.byte	0x00, 0xf0, 0x11, 0x00


	//----- nvinfo : EIATTR_KPARAM_INFO
	.align		4
.L_17:
        /*0058*/ 	.byte	0x04, 0x17
        /*005a*/ 	.short	(.L_19 - .L_18)
.L_18:
        /*005c*/ 	.word	0x00000000
        /*0060*/ 	.short	0x0008
        /*0062*/ 	.short	0x002c
        /*0064*/ 	.byte	0x00, 0xf0, 0x11, 0x00


	//----- nvinfo : EIATTR_KPARAM_INFO
	.align		4
.L_19:
        /*0068*/ 	.byte	0x04, 0x17
        /*006a*/ 	.short	(.L_21 - .L_20)
.L_20:
        /*006c*/ 	.word	0x00000000
        /*0070*/ 	.short	0x0007
        /*0072*/ 	.short	0x0028
        /*0074*/ 	.byte	0x00, 0xf0, 0x11, 0x00


	//----- nvinfo : EIATTR_KPARAM_INFO
	.align		4
.L_21:
        /*0078*/ 	.byte	0x04, 0x17
        /*007a*/ 	.short	(.L_23 - .L_22)
.L_22:
        /*007c*/ 	.word	0x00000000
        /*0080*/ 	.short	0x0006
        /*0082*/ 	.short	0x0024
        /*0084*/ 	.byte	0x00, 0xf0, 0x11, 0x00


	//----- nvinfo : EIATTR_KPARAM_INFO
	.align		4
.L_23:
        /*0088*/ 	.byte	0x04, 0x17
        /*008a*/ 	.short	(.L_25 - .L_24)
.L_24:
        /*008c*/ 	.word	0x00000000
        /*0090*/ 	.short	0x0005
        /*0092*/ 	.short	0x0020
        /*0094*/ 	.byte	0x00, 0xf0, 0x11, 0x00


	//----- nvinfo : EIATTR_KPARAM_INFO
	.align		4
.L_25:
        /*0098*/ 	.byte	0x04, 0x17
        /*009a*/ 	.short	(.L_27 - .L_26)
.L_26:
        /*009c*/ 	.word	0x00000000
        /*00a0*/ 	.short	0x0004
        /*00a2*/ 	.short	0x001c
        /*00a4*/ 	.byte	0x00, 0xf0, 0x11, 0x00


	//----- nvinfo : EIATTR_KPARAM_INFO
	.align		4
.L_27:
        /*00a8*/ 	.byte	0x04, 0x17
        /*00aa*/ 	.short	(.L_29 - .L_28)
.L_28:
        /*00ac*/ 	.word	0x00000000
        /*00b0*/ 	.short	0x0003
        /*00b2*/ 	.short	0x0018
        /*00b4*/ 	.byte	0x00, 0xf0, 0x11, 0x00


	//----- nvinfo : EIATTR_KPARAM_INFO
	.align		4
.L_29:
        /*00b8*/ 	.byte	0x04, 0x17
        /*00ba*/ 	.short	(.L_31 - .L_30)
.L_30:
        /*00bc*/ 	.word	0x00000000
        /*00c0*/ 	.short	0x0002
        /*00c2*/ 	.short	0x0010
        /*00c4*/ 	.byte	0x00, 0xf4, 0x21, 0x00


	//----- nvinfo : EIATTR_KPARAM_INFO
	.align		4
.L_31:
        /*00c8*/ 	.byte	0x04, 0x17
        /*00ca*/ 	.short	(.L_33 - .L_32)
.L_32:
        /*00cc*/ 	.word	0x00000000
        /*00d0*/ 	.short	0x0001
        /*00d2*/ 	.short	0x0008
        /*00d4*/ 	.byte	0x00, 0xf4, 0x21, 0x00


	//----- nvinfo : EIATTR_KPARAM_INFO
	.align		4
.L_33:
        /*00d8*/ 	.byte	0x04, 0x17
        /*00da*/ 	.short	(.L_35 - .L_34)
.L_34:
        /*00dc*/ 	.word	0x00000000
        /*00e0*/ 	.short	0x0000
        /*00e2*/ 	.short	0x0000
        /*00e4*/ 	.byte	0x00, 0xf4, 0x21, 0x00


	//----- nvinfo : EIATTR_SPARSE_MMA_MASK
	.align		4
.L_35:
        /*00e8*/ 	.byte	0x03, 0x50
        /*00ea*/ 	.short	0x0000


	//----- nvinfo : EIATTR_MAXREG_COUNT
	.align		4
        /*00ec*/ 	.byte	0x03, 0x1b
        /*00ee*/ 	.short	0x00ff


	//----- nvinfo : EIATTR_NUM_BARRIERS
	.align		4
        /*00f0*/ 	.byte	0x02, 0x4c
        /*00f2*/ 	.byte	0x01
	.zero		1


	//----- nvinfo : EIATTR_ANNOTATIONS
	.align		4
        /*00f4*/ 	.byte	0x04, 0x55
        /*00f6*/ 	.short	(.L_37 - .L_36)


	//   ....[0]....
.L_36:
        /*00f8*/ 	.word	0x00000001
        /*00fc*/ 	.byte	0xa0, 0x01, 0x00, 0x00, 0x01, 0x00, 0x00, 0x00, 0xf0, 0x01, 0x00, 0x00, 0x01, 0x00, 0x00, 0x00
        /* <DEDUP_REMOVED lines=292> */
        /*134c*/ 	.byte	0x40, 0x95, 0x00, 0x00


	//----- nvinfo : EIATTR_MERCURY_ISA_VERSION
	.align		4
.L_37:
        /*1350*/ 	.byte	0x03, 0x5f
        /*1352*/ 	.short	0x0101


	//----- nvinfo : EIATTR_COOP_GROUP_MASK_REGIDS
	.align		4
        /*1354*/ 	.byte	0x04, 0x29
        /*1356*/ 	.short	(.L_39 - .L_38)


	//   ....[0]....
.L_38:
        /*1358*/ 	.word	0xffffffff


	//   ....[1]....
        /*135c*/ 	.word	0xffffffff


	//   ....[2]....
        /*1360*/ 	.word	0xffffffff


	//   ....[3]....
        /*1364*/ 	.word	0xffffffff


	//   ....[4]....
        /*1368*/ 	.word	0xffffffff


	//   ....[5]....
        /*136c*/ 	.word	0xffffffff


	//   ....[6]....
        /*1370*/ 	.word	0xffffffff


	//   ....[7]....
        /*1374*/ 	.word	0xffffffff


	//   ....[8]....
        /*1378*/ 	.word	0xffffffff


	//   ....[9]....
        /*137c*/ 	.word	0xffffffff


	//   ....[10]....
        /*1380*/ 	.word	0xffffffff


	//   ....[11]....
        /*1384*/ 	.word	0xffffffff


	//   ....[12]....
        /*1388*/ 	.word	0xffffffff


	//   ....[13]....
        /*138c*/ 	.word	0xffffffff


	//   ....[14]....
        /*1390*/ 	.word	0xffffffff


	//   ....[15]....
        /*1394*/ 	.word	0xffffffff


	//   ....[16]....
        /*1398*/ 	.word	0xffffffff


	//   ....[17]....
        /*139c*/ 	.word	0xffffffff


	//   ....[18]....
        /*13a0*/ 	.word	0xffffffff


	//   ....[19]....
        /*13a4*/ 	.word	0xffffffff


	//   ....[20]....
        /*13a8*/ 	.word	0xffffffff


	//   ....[21]....
        /*13ac*/ 	.word	0xffffffff


	//   ....[22]....
        /*13b0*/ 	.word	0xffffffff


	//   ....[23]....
        /*13b4*/ 	.word	0xffffffff


	//   ....[24]....
        /*13b8*/ 	.word	0xffffffff


	//   ....[25]....
        /*13bc*/ 	.word	0xffffffff


	//   ....[26]....
        /*13c0*/ 	.word	0xffffffff


	//   ....[27]....
        /*13c4*/ 	.word	0xffffffff


	//   ....[28]....
        /*13c8*/ 	.word	0xffffffff


	//   ....[29]....
        /*13cc*/ 	.word	0xffffffff


	//   ....[30]....
        /*13d0*/ 	.word	0xffffffff


	//   ....[31]....
        /*13d4*/ 	.word	0xffffffff


	//   ....[32]....
        /*13d8*/ 	.word	0xffffffff


	//   ....[33]....
        /*13dc*/ 	.word	0xffffffff


	//   ....[34]....
        /*13e0*/ 	.word	0xffffffff


	//   ....[35]....
        /*13e4*/ 	.word	0xffffffff


	//   ....[36]....
        /*13e8*/ 	.word	0xffffffff


	//   ....[37]....
        /*13ec*/ 	.word	0xffffffff


	//   ....[38]....
        /*13f0*/ 	.word	0xffffffff


	//   ....[39]....
        /*13f4*/ 	.word	0xffffffff


	//   ....[40]....
        /*13f8*/ 	.word	0xffffffff


	//   ....[41]....
        /*13fc*/ 	.word	0xffffffff


	//   ....[42]....
        /*1400*/ 	.word	0xffffffff


	//   ....[43]....
        /*1404*/ 	.word	0xffffffff


	//   ....[44]....
        /*1408*/ 	.word	0xffffffff


	//   ....[45]....
        /*140c*/ 	.word	0xffffffff


	//   ....[46]....
        /*1410*/ 	.word	0xffffffff


	//   ....[47]....
        /*1414*/ 	.word	0xffffffff


	//   ....[48]....
        /*1418*/ 	.word	0xffffffff


	//   ....[49]....
        /*141c*/ 	.word	0xffffffff


	//   ....[50]....
        /*1420*/ 	.word	0xffffffff


	//   ....[51]....
        /*1424*/ 	.word	0xffffffff


	//   ....[52]....
        /*1428*/ 	.word	0xffffffff


	//   ....[53]....
        /*142c*/ 	.word	0xffffffff


	//   ....[54]....
        /*1430*/ 	.word	0xffffffff


	//   ....[55]....
        /*1434*/ 	.word	0xffffffff


	//   ....[56]....
        /*1438*/ 	.word	0xffffffff


	//   ....[57]....
        /*143c*/ 	.word	0xffffffff


	//   ....[58]....
        /*1440*/ 	.word	0xffffffff


	//   ....[59]....
        /*1444*/ 	.word	0xffffffff


	//   ....[60]....
        /*1448*/ 	.word	0xffffffff


	//   ....[61]....
        /*144c*/ 	.word	0xffffffff


	//   ....[62]....
        /*1450*/ 	.word	0xffffffff


	//----- nvinfo : EIATTR_COOP_GROUP_INSTR_OFFSETS
	.align		4
.L_39:
        /*1454*/ 	.byte	0x04, 0x28
        /*1456*/ 	.short	(.L_41 - .L_40)


	//   ....[0]....
.L_40:
        /*1458*/ 	.word	0x0003b7f0


	//   ....[1]....
        /*145c*/ 	.word	0x0003b810


	//   ....[2]....
        /*1460*/ 	.word	0x0003b830


	//   ....[3]....
        /*1464*/ 	.word	0x0003b850


	//   ....[4]....
        /*1468*/ 	.word	0x0003b870


	//   ....[5]....
        /*146c*/ 	.word	0x0003b890


	//   ....[6]....
        /*1470*/ 	.word	0x0003b8b0


	//   ....[7]....
        /*1474*/ 	.word	0x0003b8d0


	//   ....[8]....
        /*1478*/ 	.word	0x0003b8f0


	//   ....[9]....
        /*147c*/ 	.word	0x0003b910


	//   ....[10]....
        /*1480*/ 	.word	0x0003b930


	//   ....[11]....
        /*1484*/ 	.word	0x0003b950


	//   ....[12]....
        /*1488*/ 	.word	0x0003b970


	//   ....[13]....
        /*148c*/ 	.word	0x0003b990


	//   ....[14]....
        /*1490*/ 	.word	0x0003bbb0


	//   ....[15]....
        /*1494*/ 	.word	0x0003bc30


	//   ....[16]....
        /*1498*/ 	.word	0x0003bc80


	//   ....[17]....
        /*149c*/ 	.word	0x0003bca0


	//   ....[18]....
        /*14a0*/ 	.word	0x0003bcc0


	//   ....[19]....
        /*14a4*/ 	.word	0x0003bce0


	//   ....[20]....
        /*14a8*/ 	.word	0x0003bd00


	//   ....[21]....
        /*14ac*/ 	.word	0x0003bd20


	//   ....[22]....
        /*14b0*/ 	.word	0x0003bd50


	//   ....[23]....
        /*14b4*/ 	.word	0x0003bd70


	//   ....[24]....
        /*14b8*/ 	.word	0x0003bde0


	//   ....[25]....
        /*14bc*/ 	.word	0x0003be00


	//   ....[26]....
        /*14c0*/ 	.word	0x0003be60


	//   ....[27]....
        /*14c4*/ 	.word	0x0003bf00


	//   ....[28]....
        /*14c8*/ 	.word	0x0003bf20


	//   ....[29]....
        /*14cc*/ 	.word	0x0003bf60


	//   ....[30]....
        /*14d0*/ 	.word	0x0003bf80


	//   ....[31]....
        /*14d4*/ 	.word	0x0003bfc0


	//   ....[32]....
        /*14d8*/ 	.word	0x0003c000


	//   ....[33]....
        /*14dc*/ 	.word	0x0003c020


	//   ....[34]....
        /*14e0*/ 	.word	0x0003c060


	//   ....[35]....
        /*14e4*/ 	.word	0x0003c080


	//   ....[36]....
        /*14e8*/ 	.word	0x0003c0c0


	//   ....[37]....
        /*14ec*/ 	.word	0x0003c0e0


	//   ....[38]....
        /*14f0*/ 	.word	0x0003c120


	//   ....[39]....
        /*14f4*/ 	.word	0x0003c140


	//   ....[40]....
        /*14f8*/ 	.word	0x0003c180


	//   ....[41]....
        /*14fc*/ 	.word	0x0003c1a0


	//   ....[42]....
        /*1500*/ 	.word	0x0003c1e0


	//   ....[43]....
        /*1504*/ 	.word	0x0003c380


	//   ....[44]....
        /*1508*/ 	.word	0x0003c3a0


	//   ....[45]....
        /*150c*/ 	.word	0x0003c3c0


	//   ....[46]....
        /*1510*/ 	.word	0x0003c3e0


	//   ....[47]....
        /*1514*/ 	.word	0x0003c400


	//   ....[48]....
        /*1518*/ 	.word	0x0003c420


	//   ....[49]....
        /*151c*/ 	.word	0x0003c4c0


	//   ....[50]....
        /*1520*/ 	.word	0x0003c510


	//   ....[51]....
        /*1524*/ 	.word	0x0003c530


	//   ....[52]....
        /*1528*/ 	.word	0x0003c550


	//   ....[53]....
        /*152c*/ 	.word	0x0003c570


	//   ....[54]....
        /*1530*/ 	.word	0x0003c590


	//   ....[55]....
        /*1534*/ 	.word	0x0003c5b0


	//   ....[56]....
        /*1538*/ 	.word	0x0003c5d0


	//   ....[57]....
        /*153c*/ 	.word	0x0003c5f0


	//   ....[58]....
        /*1540*/ 	.word	0x0003c610


	//   ....[59]....
        /*1544*/ 	.word	0x0003c630


	//   ....[60]....
        /*1548*/ 	.word	0x0003c650


	//   ....[61]....
        /*154c*/ 	.word	0x0003c670


	//   ....[62]....
        /*1550*/ 	.word	0x0003c830


	//----- nvinfo : EIATTR_EXIT_INSTR_OFFSETS
	.align		4
.L_41:
        /*1554*/ 	.byte	0x04, 0x1c
        /*1556*/ 	.short	(.L_43 - .L_42)


	//   ....[0]....
.L_42:
        /*1558*/ 	.word	0x00043280


	//   ....[1]....
        /*155c*/ 	.word	0x000432b0


	//----- nvinfo : EIATTR_REQNTID
	.align		4
.L_43:
        /*1560*/ 	.byte	0x04, 0x10
        /*1562*/ 	.short	(.L_45 - .L_44)
.L_44:
        /*1564*/ 	.word	0x00000020
        /*1568*/ 	.word	0x00000001
        /*156c*/ 	.word	0x00000001


	//----- nvinfo : EIATTR_CBANK_PARAM_SIZE
	.align		4
.L_45:
        /*1570*/ 	.byte	0x03, 0x19
        /*1572*/ 	.short	0x0050


	//----- nvinfo : EIATTR_PARAM_CBANK
	.align		4
        /*1574*/ 	.byte	0x04, 0x0a
        /*1576*/ 	.short	(.L_47 - .L_46)
	.align		4
.L_46:
        /*1578*/ 	.word	index@(.nv.constant0.matmul_kernel)
        /*157c*/ 	.short	0x0210
        /*157e*/ 	.short	0x0050


	//----- nvinfo : EIATTR_SW_WAR
	.align		4
.L_47:
        /*1580*/ 	.byte	0x04, 0x36
        /*1582*/ 	.short	(.L_49 - .L_48)
.L_48:
        /*1584*/ 	.word	0x00000008
.L_49:


//--------------------- .nv.callgraph             --------------------------
	.section	.nv.callgraph,"",@"SHT_CUDA_CALLGRAPH"
	.align	4
	.sectionentsize	8
	.align		4
        /*0000*/ 	.word	0x00000000
	.align		4
        /*0004*/ 	.word	0xffffffff
	.align		4
        /*0008*/ 	.word	0x00000000
	.align		4
        /*000c*/ 	.word	0xfffffffe
	.align		4
        /*0010*/ 	.word	0x00000000
	.align		4
        /*0014*/ 	.word	0xfffffffd
	.align		4
        /*0018*/ 	.word	0x00000000
	.align		4
        /*001c*/ 	.word	0xfffffffc


//--------------------- .text.matmul_kernel       --------------------------
	.section	.text.matmul_kernel,"ax",@progbits
	.align	128
        .global         matmul_kernel
        .type           matmul_kernel,@function
        .size           matmul_kernel,(.L_x_3 - matmul_kernel)
        .other          matmul_kernel,@"STO_CUDA_ENTRY STV_DEFAULT"
matmul_kernel:
.text.matmul_kernel:
[----:B------:R-:W0:Y:S08]  /*0000*/  LDC R1, c[0x0][0x28] ;  /* 0x00000a00ff017b82 */ /* 0x000e300000000800 */
[----:B------:R-:W1:Y:S01]  /*0010*/  LDC.64 R2, c[0x0][0x228] ;  /* 0x00008a00ff027b82 */ /* 0x000e620000000a00 */
[----:B------:R-:W2:Y:S01]  /*0020*/  S2R R7, SR_CTAID.X ;  /* 0x0000000000077919 */ /* 0x000ea20000002500 */
[----:B0-----:R-:W-:Y:S01]  /*0030*/  VIADD R1, R1, 0xffffdd38 ;  /* 0xffffdd3801017836 */ /* 0x001fe20000000000 */
[----:B------:R-:W-:Y:S01]  /*0040*/  UMOV UR4, 0x400 ;  /* 0x0000040000047882 */ /* 0x000fe20000000000 */
[----:B------:R-:W-:-:S02]  /*0050*/  CS2R R14, SRZ ;  /* 0x00000000000e7805 */ /* 0x000fc4000001ff00 */
[----:B------:R-:W-:Y:S02]  /*0060*/  CS2R R16, SRZ ;  /* 0x0000000000107805 */ /* 0x000fe4000001ff00 */
[----:B------:R-:W-:Y:S02]  /*0070*/  CS2R R18, SRZ ;  /* 0x0000000000127805 */ /* 0x000fe4000001ff00 */
[----:B------:R-:W-:Y:S01]  /*0080*/  CS2R R20, SRZ ;  /* 0x0000000000147805 */ /* 0x000fe2000001ff00 */
[----:B------:R-:W0:Y:S01]  /*0090*/  LDC R61, c[0x0][0x230] ;  /* 0x00008c00ff3d7b82 */ /* 0x000e220000000800 */
[----:B------:R-:W-:Y:S02]  /*00a0*/  CS2R R22, SRZ ;  /* 0x0000000000167805 */ /* 0x000fe4000001ff00 */
[----:B------:R-:W-:Y:S02]  /*00b0*/  CS2R R24, SRZ ;  /* 0x0000000000187805 */ /* 0x000fe4000001ff00 */
[----:B------:R-:W-:-:S02]  /*00c0*/  CS2R R26, SRZ ;  /* 0x00000000001a7805 */ /* 0x000fc4000001ff00 */
[----:B------:R-:W-:Y:S02]  /*00d0*/  CS2R R28, SRZ ;  /* 0x00000000001c7805 */ /* 0x000fe4000001ff00 */
[----:B------:R-:W-:Y:S02]  /*00e0*/  CS2R R30, SRZ ;  /* 0x00000000001e7805 */ /* 0x000fe4000001ff00 */
[----:B------:R-:W-:Y:S02]  /*00f0*/  CS2R R32, SRZ ;  /* 0x0000000000207805 */ /* 0x000fe4000001ff00 */
[----:B------:R-:W-:Y:S01]  /*0100*/  CS2R R34, SRZ ;  /* 0x0000000000227805 */ /* 0x000fe2000001ff00 */
[----:B------:R-:W3:Y:S01]  /*0110*/  S2UR UR5, SR_CgaCtaId ;  /* 0x00000000000579c3 */ /* 0x000ee20000008800 */
[----:B------:R-:W-:Y:S02]  /*0120*/  CS2R R36, SRZ ;  /* 0x0000000000247805 */ /* 0x000fe4000001ff00 */
[----:B------:R-:W-:-:S02]  /*0130*/  CS2R R38, SRZ ;  /* 0x0000000000267805 */ /* 0x000fc4000001ff00 */
[----:B------:R-:W-:Y:S02]  /*0140*/  CS2R R40, SRZ ;  /* 0x0000000000287805 */ /* 0x000fe4000001ff00 */
[----:B------:R-:W-:Y:S02]  /*0150*/  CS2R R42, SRZ ;  /* 0x00000000002a7805 */ /* 0x000fe4000001ff00 */
[----:B------:R-:W-:Y:S02]  /*0160*/  CS2R R44, SRZ ;  /* 0x00000000002c7805 */ /* 0x000fe4000001ff00 */
[----:B------:R-:W-:Y:S02]  /*0170*/  CS2R R46, SRZ ;  /* 0x00000000002e7805 */ /* 0x000fe4000001ff00 */
[----:B------:R-:W-:Y:S01]  /*0180*/  CS2R R48, SRZ ;  /* 0x0000000000307805 */ /* 0x000fe2000001ff00 */
[----:B-1----:R-:W-:Y:S01]  /*0190*/  VIADD R0, R3, 0x7f ;  /* 0x0000007f03007836 */ /* 0x002fe20000000000 */
[----:B------:R-:W-:Y:S01]  /*01a0*/  STL [R1+0x1380], R3 ;  /* 0x0013800301007387 */ /* 0x000fe20000100800 */
[----:B------:R-:W-:-:S02]  /*01b0*/  CS2R R50, SRZ ;  /* 0x0000000000327805 */ /* 0x000fc4000001ff00 */
[----:B------:R-:W-:Y:S02]  /*01c0*/  CS2R R52, SRZ ;  /* 0x0000000000347805 */ /* 0x000fe4000001ff00 */
[----:B------:R-:W-:Y:S02]  /*01d0*/  CS2R R54, SRZ ;  /* 0x0000000000367805 */ /* 0x000fe4000001ff00 */
[----:B------:R-:W-:Y:S01]  /*01e0*/  SHF.R.S32.HI R5, RZ, 0x1f, R0 ;  /* 0x0000001fff057819 */ /* 0x000fe20000011400 */
[----:B------:R0:W-:Y:S01]  /*01f0*/  STL [R1+0x1384], R2 ;  /* 0x0013840201007387 */ /* 0x0001e20000100800 */
[----:B------:R-:W-:Y:S02]  /*0200*/  CS2R R56, SRZ ;  /* 0x0000000000387805 */ /* 0x000fe4000001ff00 */
[----:B------:R-:W-:Y:S02]  /*0210*/  CS2R R58, SRZ ;  /* 0x00000000003a7805 */ /* 0x000fe4000001ff00 */
[----:B------:R-:W-:Y:S01]  /*0220*/  LEA.HI R5, R5, R0, RZ, 0x7 ;  /* 0x0000000005057211 */ /* 0x000fe200078f38ff */
[----:B------:R-:W-:Y:S01]  /*0230*/  STL [R1+0x50], RZ ;  /* 0x000050ff01007387 */ /* 0x000fe20000100800 */
[----:B--2---:R-:W-:-:S02]  /*0240*/  IABS R10, R7 ;  /* 0x00000007000a7213 */ /* 0x004fc40000000000 */
[----:B------:R-:W-:Y:S01]  /*0250*/  SHF.R.S32.HI R5, RZ, 0x7, R5 ;  /* 0x00000007ff057819 */ /* 0x000fe20000011405 */
[----:B------:R-:W-:Y:S01]  /*0260*/  STL [R1+0x54], RZ ;  /* 0x000054ff01007387 */ /* 0x000fe20000100800 */
[----:B------:R-:W-:Y:S01]  /*0270*/  ULDC.64 UR6, c[0x0][0x208] ;  /* 0x0000820000067ab9 */ /* 0x000fe20000000a00 */
[----:B---3--:R-:W-:Y:S02]  /*0280*/  ULEA UR4, UR5, UR4, 0x18 ;  /* 0x0000000405047291 */ /* 0x008fe4000f8ec03f */
[----:B------:R-:W-:Y:S01]  /*0290*/  IMAD.SHL.U32 R6, R5, 0x8, RZ ;  /* 0x0000000805067824 */ /* 0x000fe200078e00ff */
[----:B------:R-:W-:Y:S04]  /*02a0*/  STL [R1+0x58], RZ ;  /* 0x000058ff01007387 */ /* 0x000fe80000100800 */
[-C--:B------:R-:W-:Y:S01]  /*02b0*/  IABS R9, R6.reuse ;  /* 0x0000000600097213 */ /* 0x080fe20000000000 */
[----:B------:R-:W-:Y:S01]  /*02c0*/  STL [R1+0x5c], RZ ;  /* 0x00005cff01007387 */ /* 0x000fe20000100800 */
[----:B------:R-:W-:-:S02]  /*02d0*/  IABS R12, R6 ;  /* 0x00000006000c7213 */ /* 0x000fc40000000000 */
[----:B------:R-:W1:Y:S01]  /*02e0*/  I2F.RP R0, R9 ;  /* 0x0000000900007306 */ /* 0x000e620000209400 */
[----:B------:R-:W-:Y:S04]  /*02f0*/  STL [R1+0x40], RZ ;  /* 0x000040ff01007387 */ /* 0x000fe80000100800 */
[----:B------:R-:W-:Y:S04]  /*0300*/  STL [R1+0x44], RZ ;  /* 0x000044ff01007387 */ /* 0x000fe80000100800 */
[----:B------:R-:W-:Y:S04]  /*0310*/  STL [R1+0x48], RZ ;  /* 0x000048ff01007387 */ /* 0x000fe80000100800 */
[----:B------:R-:W-:Y:S01]  /*0320*/  STL [R1+0x4c], RZ ;  /* 0x00004cff01007387 */ /* 0x000fe20000100800 */
[----:B-1----:R-:W1:Y:S03]  /*0330*/  MUFU.RCP R0, R0 ;  /* 0x0000000000007308 */ /* 0x002e660000001000 */
[----:B------:R-:W-:Y:S04]  /*0340*/  STL [R1+0x30], RZ ;  /* 0x000030ff01007387 */ /* 0x000fe80000100800 */
[----:B------:R-:W-:Y:S04]  /*0350*/  STL [R1+0x34], RZ ;  /* 0x000034ff01007387 */ /* 0x000fe80000100800 */
[----:B------:R-:W-:Y:S04]  /*0360*/  STL [R1+0x38], RZ ;  /* 0x000038ff01007387 */ /* 0x000fe80000100800 */
[----:B------:R-:W-:Y:S01]  /*0370*/  STL [R1+0x3c], RZ ;  /* 0x00003cff01007387 */ /* 0x000fe20000100800 */
[----:B-1----:R-:W-:Y:S01]  /*0380*/  VIADD R4, R0, 0xffffffe ;  /* 0x0ffffffe00047836 */ /* 0x002fe20000000000 */
[----:B------:R-:W-:-:S02]  /*0390*/  IADD3 R0, RZ, -R12, RZ ;  /* 0x8000000cff007210 */ /* 0x000fc40007ffe0ff */
[----:B------:R-:W-:Y:S01]  /*03a0*/  STL [R1+0x20], RZ ;  /* 0x000020ff01007387 */ /* 0x000fe20000100800 */
[----:B------:R1:W2:Y:S03]  /*03b0*/  F2I.FTZ.U32.TRUNC.NTZ R5, R4 ;  /* 0x0000000400057305 */ /* 0x0002a6000021f000 */
[----:B------:R-:W-:Y:S04]  /*03c0*/  STL [R1+0x24], RZ ;  /* 0x000024ff01007387 */ /* 0x000fe80000100800 */
[----:B------:R-:W-:Y:S01]  /*03d0*/  STL [R1+0x28], RZ ;  /* 0x000028ff01007387 */ /* 0x000fe20000100800 */
[----:B-1----:R-:W-:-:S03]  /*03e0*/  IMAD.MOV.U32 R4, RZ, RZ, RZ ;  /* 0x000000ffff047224 */ /* 0x002fc600078e00ff */
[----:B------:R-:W-:Y:S04]  /*03f0*/  STL [R1+0x2c], RZ ;  /* 0x00002cff01007387 */ /* 0x000fe80000100800 */
[----:B------:R-:W-:Y:S01]  /*0400*/  STL [R1+0x10], RZ ;  /* 0x000010ff01007387 */ /* 0x000fe20000100800 */
[----:B--2---:R-:W-:-:S03]  /*0410*/  IMAD.MOV R8, RZ, RZ, -R5 ;  /* 0x000000ffff087224 */ /* 0x004fc600078e0a05 */
[----:B------:R-:W-:Y:S01]  /*0420*/  STL [R1+0x14], RZ ;  /* 0x000014ff01007387 */ /* 0x000fe20000100800 */
[----:B------:R-:W-:Y:S02]  /*0430*/  IMAD R11, R8, R9, RZ ;  /* 0x00000009080b7224 */ /* 0x000fe400078e02ff */
[----:B------:R-:W-:Y:S01]  /*0440*/  IMAD.MOV.U32 R8, RZ, RZ, R10 ;  /* 0x000000ffff087224 */ /* 0x000fe200078e000a */
[----:B------:R-:W-:Y:S01]  /*0450*/  STL [R1+0x18], RZ ;  /* 0x000018ff01007387 */ /* 0x000fe20000100800 */
[----:B------:R-:W-:-:S03]  /*0460*/  IMAD.HI.U32 R5, R5, R11, R4 ;  /* 0x0000000b05057227 */ /* 0x000fc600078e0004 */
[----:B------:R-:W-:Y:S03]  /*0470*/  STL [R1+0x1c], RZ ;  /* 0x00001cff01007387 */ /* 0x000fe60000100800 */
[----:B------:R-:W-:Y:S01]  /*0480*/  IMAD.HI.U32 R5, R5, R8, RZ ;  /* 0x0000000805057227 */ /* 0x000fe200078e00ff */
[----:B------:R-:W-:Y:S03]  /*0490*/  STL [R1], RZ ;  /* 0x000000ff01007387 */ /* 0x000fe60000100800 */
[----:B------:R-:W-:Y:S01]  /*04a0*/  IMAD R0, R5, R0, R8 ;  /* 0x0000000005007224 */ /* 0x000fe200078e0208 */
[----:B------:R-:W-:Y:S04]  /*04b0*/  STL [R1+0x4], RZ ;  /* 0x000004ff01007387 */ /* 0x000fe80000100800 */
[----:B------:R-:W-:Y:S01]  /*04c0*/  ISETP.GT.U32.AND P1, PT, R9, R0, PT ;  /* 0x000000000900720c */ /* 0x000fe20003f24070 */
[----:B------:R-:W-:Y:S04]  /*04d0*/  STL [R1+0x8], RZ ;  /* 0x000008ff01007387 */ /* 0x000fe80000100800 */
[----:B------:R-:W-:Y:S04]  /*04e0*/  STL [R1+0xc], RZ ;  /* 0x00000cff01007387 */ /* 0x000fe80000100800 */
[----:B------:R-:W-:Y:S04]  /*04f0*/  STL [R1+0xa0], RZ ;  /* 0x0000a0ff01007387 */ /* 0x000fe80000100800 */
[----:B------:R-:W-:Y:S01]  /*0500*/  @!P1 IMAD.IADD R0, R0, 0x1, -R9 ;  /* 0x0000000100009824 */ /* 0x000fe200078e0a09 */
[----:B------:R-:W-:Y:S01]  /*0510*/  STL [R1+0xa4], RZ ;  /* 0x0000a4ff01007387 */ /* 0x000fe20000100800 */
[----:B------:R-:W-:Y:S01]  /*0520*/  @!P1 VIADD R5, R5, 0x1 ;  /* 0x0000000105059836 */ /* 0x000fe20000000000 */
[----:B------:R-:W-:-:S02]  /*0530*/  ISETP.NE.AND P1, PT, R6, RZ, PT ;  /* 0x000000ff0600720c */ /* 0x000fc40003f25270 */
[----:B------:R-:W-:Y:S01]  /*0540*/  ISETP.GE.U32.AND P0, PT, R0, R9, PT ;  /* 0x000000090000720c */ /* 0x000fe20003f06070 */
[----:B------:R-:W-:Y:S01]  /*0550*/  STL [R1+0xa8], RZ ;  /* 0x0000a8ff01007387 */ /* 0x000fe20000100800 */
[----:B------:R-:W-:-:S03]  /*0560*/  LOP3.LUT R0, R7, R6, RZ, 0x3c, !PT ;  /* 0x0000000607007212 */ /* 0x000fc600078e3cff */
[----:B------:R-:W-:Y:S01]  /*0570*/  STL [R1+0xac], RZ ;  /* 0x0000acff01007387 */ /* 0x000fe20000100800 */
[----:B------:R-:W-:Y:S01]  /*0580*/  ISETP.GE.AND P2, PT, R0, RZ, PT ;  /* 0x000000ff0000720c */ /* 0x000fe20003f46270 */
[----:B------:R-:W-:Y:S02]  /*0590*/  VIADD R0, R2, 0x3f ;  /* 0x0000003f02007836 */ /* 0x000fe40000000000 */
[----:B------:R-:W-:Y:S01]  /*05a0*/  STL [R1+0x90], RZ ;  /* 0x000090ff01007387 */ /* 0x000fe20000100800 */
[----:B0-----:R-:W-:-:S03]  /*05b0*/  VIADD R2, R61, 0x3f ;  /* 0x0000003f3d027836 */ /* 0x001fc60000000000 */
[----:B------:R-:W-:Y:S01]  /*05c0*/  @P0 VIADD R5, R5, 0x1 ;  /* 0x0000000105050836 */ /* 0x000fe20000000000 */
[----:B------:R-:W-:Y:S03]  /*05d0*/  STL [R1+0x94], RZ ;  /* 0x000094ff01007387 */ /* 0x000fe60000100800 */
[----:B------:R-:W-:Y:S01]  /*05e0*/  IMAD.MOV.U32 R4, RZ, RZ, R5 ;  /* 0x000000ffff047224 */ /* 0x000fe200078e0005 */
[----:B------:R-:W-:Y:S01]  /*05f0*/  SHF.R.S32.HI R5, RZ, 0x1f, R0 ;  /* 0x0000001fff057819 */ /* 0x000fe20000011400 */
[----:B------:R-:W-:Y:S02]  /*0600*/  STL [R1+0x98], RZ ;  /* 0x000098ff01007387 */ /* 0x000fe40000100800 */
[----:B------:R-:W-:Y:S01]  /*0610*/  @!P2 IMAD.MOV R4, RZ, RZ, -R4 ;  /* 0x000000ffff04a224 */ /* 0x000fe200078e0a04 */
[----:B------:R-:W-:Y:S01]  /*0620*/  @!P1 LOP3.LUT R4, RZ, R6, RZ, 0x33, !PT ;  /* 0x00000006ff049212 */ /* 0x000fe200078e33ff */
[----:B------:R-:W-:Y:S01]  /*0630*/  STL [R1+0x9c], RZ ;  /* 0x00009cff01007387 */ /* 0x000fe20000100800 */
[----:B------:R-:W-:-:S03]  /*0640*/  LEA.HI R5, R5, R0, RZ, 0x6 ;  /* 0x0000000005057211 */ /* 0x000fc600078f30ff */
[----:B------:R-:W-:Y:S01]  /*0650*/  IMAD.SHL.U32 R8, R4, 0x8, RZ ;  /* 0x0000000804087824 */ /* 0x000fe200078e00ff */
[----:B------:R-:W-:Y:S01]  /*0660*/  STL [R1+0x80], RZ ;  /* 0x000080ff01007387 */ /* 0x000fe20000100800 */
[----:B------:R-:W-:-:S03]  /*0670*/  IMAD.MOV R4, RZ, RZ, -R4 ;  /* 0x000000ffff047224 */ /* 0x000fc600078e0a04 */
[----:B------:R-:W-:Y:S01]  /*0680*/  LEA.HI.SX32 R5, R5, -R8, 0x1a ;  /* 0x8000000805057211 */ /* 0x000fe200078fd2ff */
[----:B------:R-:W-:Y:S01]  /*0690*/  IMAD R6, R6, R4, R7 ;  /* 0x0000000406067224 */ /* 0x000fe200078e0207 */
[----:B------:R-:W-:Y:S02]  /*06a0*/  STL [R1+0x84], RZ ;  /* 0x000084ff01007387 */ /* 0x000fe40000100800 */
[----:B------:R-:W-:Y:S02]  /*06b0*/  VIMNMX R13, R5, 0x8, PT ;  /* 0x00000008050d7848 */ /* 0x000fe40003fe0100 */
[----:B------:R-:W-:Y:S01]  /*06c0*/  IABS R11, R6 ;  /* 0x00000006000b7213 */ /* 0x000fe20000000000 */
[----:B------:R-:W-:Y:S01]  /*06d0*/  STL [R1+0x88], RZ ;  /* 0x000088ff01007387 */ /* 0x000fe20000100800 */
[----:B------:R-:W-:-:S03]  /*06e0*/  IABS R9, R13 ;  /* 0x0000000d00097213 */ /* 0x000fc60000000000 */
[----:B------:R-:W-:Y:S01]  /*06f0*/  STL [R1+0x8c], RZ ;  /* 0x00008cff01007387 */ /* 0x000fe20000100800 */
[----:B------:R-:W0:Y:S03]  /*0700*/  I2F.RP R0, R9 ;  /* 0x0000000900007306 */ /* 0x000e260000209400 */
[----:B------:R-:W-:Y:S04]  /*0710*/  STL [R1+0x70], RZ ;  /* 0x000070ff01007387 */ /* 0x000fe80000100800 */
[----:B------:R-:W-:Y:S04]  /*0720*/  STL [R1+0x74], RZ ;  /* 0x000074ff01007387 */ /* 0x000fe80000100800 */
[----:B------:R-:W-:Y:S01]  /*0730*/  STL [R1+0x78], RZ ;  /* 0x000078ff01007387 */ /* 0x000fe20000100800 */
[----:B0-----:R-:W0:Y:S03]  /*0740*/  MUFU.RCP R0, R0 ;  /* 0x0000000000007308 */ /* 0x001e260000001000 */
[----:B------:R-:W-:Y:S04]  /*0750*/  STL [R1+0x7c], RZ ;  /* 0x00007cff01007387 */ /* 0x000fe80000100800 */
[----:B------:R-:W-:Y:S04]  /*0760*/  STL [R1+0x60], RZ ;  /* 0x000060ff01007387 */ /* 0x000fe80000100800 */
[----:B------:R-:W-:Y:S04]  /*0770*/  STL [R1+0x64], RZ ;  /* 0x000064ff01007387 */ /* 0x000fe80000100800 */
[----:B------:R-:W-:Y:S01]  /*0780*/  STL [R1+0x68], RZ ;  /* 0x000068ff01007387 */ /* 0x000fe20000100800 */
[----:B0-----:R-:W-:-:S03]  /*0790*/  IADD3 R5, R0, 0xffffffe, RZ ;  /* 0x0ffffffe00057810 */ /* 0x001fc60007ffe0ff */
[----:B------:R-:W-:Y:S04]  /*07a0*/  STL [R1+0x6c], RZ ;  /* 0x00006cff01007387 */ /* 0x000fe80000100800 */
[----:B------:R-:W-:Y:S01]  /*07b0*/  STL [R1+0xb0], RZ ;  /* 0x0000b0ff01007387 */ /* 0x000fe20000100800 */
[----:B------:R-:W0:Y:S03]  /*07c0*/  F2I.FTZ.U32.TRUNC.NTZ R5, R5 ;  /* 0x0000000500057305 */ /* 0x000e26000021f000 */
[----:B------:R-:W-:Y:S04]  /*07d0*/  STL [R1+0xb4], RZ ;  /* 0x0000b4ff01007387 */ /* 0x000fe80000100800 */
[----:B------:R-:W-:Y:S04]  /*07e0*/  STL [R1+0xb8], RZ ;  /* 0x0000b8ff01007387 */ /* 0x000fe80000100800 */
[----:B------:R-:W-:Y:S01]  /*07f0*/  STL [R1+0xbc], RZ ;  /* 0x0000bcff01007387 */ /* 0x000fe20000100800 */
[----:B0-----:R-:W-:-:S03]  /*0800*/  IMAD.MOV R10, RZ, RZ, -R5 ;  /* 0x000000ffff0a7224 */ /* 0x001fc600078e0a05 */
[----:B------:R-:W-:Y:S01]  /*0810*/  STL [R1+0xc0], RZ ;  /* 0x0000c0ff01007387 */ /* 0x000fe20000100800 */
[----:B------:R-:W-:Y:S01]  /*0820*/  IMAD.MOV.U32 R4, RZ, RZ, R10 ;  /* 0x000000ffff047224 */ /* 0x000fe200078e000a */
[----:B------:R-:W-:Y:S02]  /*0830*/  IABS R10, R13 ;  /* 0x0000000d000a7213 */ /* 0x000fe40000000000 */
[----:B------:R-:W-:Y:S01]  /*0840*/  STL [R1+0xc4], RZ ;  /* 0x0000c4ff01007387 */ /* 0x000fe20000100800 */
[----:B------:R-:W-:Y:S02]  /*0850*/  IMAD R7, R4, R9, RZ ;  /* 0x0000000904077224 */ /* 0x000fe400078e02ff */
[----:B------:R-:W-:Y:S01]  /*0860*/  IMAD.MOV.U32 R4, RZ, RZ, RZ ;  /* 0x000000ffff047224 */ /* 0x000fe200078e00ff */
[----:B------:R-:W-:Y:S03]  /*0870*/  STL [R1+0xc8], RZ ;  /* 0x0000c8ff01007387 */ /* 0x000fe60000100800 */
[----:B------:R-:W-:Y:S01]  /*0880*/  IMAD.HI.U32 R4, R5, R7, R4 ;  /* 0x0000000705047227 */ /* 0x000fe200078e0004 */
[----:B------:R-:W-:Y:S03]  /*0890*/  STL [R1+0xcc], RZ ;  /* 0x0000ccff01007387 */ /* 0x000fe60000100800 */
[----:B------:R-:W-:Y:S01]  /*08a0*/  IMAD.MOV R5, RZ, RZ, -R10 ;  /* 0x000000ffff057224 */ /* 0x000fe200078e0a0a */
[----:B------:R-:W-:Y:S01]  /*08b0*/  STL [R1+0xd0], RZ ;  /* 0x0000d0ff01007387 */ /* 0x000fe20000100800 */
[----:B------:R-:W-:-:S03]  /*08c0*/  IMAD.HI.U32 R0, R4, R11, RZ ;  /* 0x0000000b04007227 */ /* 0x000fc600078e00ff */
[----:B------:R-:W-:Y:S01]  /*08d0*/  STL [R1+0xd4], RZ ;  /* 0x0000d4ff01007387 */ /* 0x000fe20000100800 */
[----:B------:R-:W-:Y:S01]  /*08e0*/  IMAD R4, R0, R5, R11 ;  /* 0x0000000500047224 */ /* 0x000fe200078e020b */
[----:B------:R-:W-:Y:S02]  /*08f0*/  CS2R R10, SRZ ;  /* 0x00000000000a7805 */ /* 0x000fe4000001ff00 */
[----:B------:R-:W-:Y:S02]  /*0900*/  STL [R1+0xd8], RZ ;  /* 0x0000d8ff01007387 */ /* 0x000fe40000100800 */
[----:B------:R-:W-:Y:S02]  /*0910*/  ISETP.GT.U32.AND P1, PT, R9, R4, PT ;  /* 0x000000040900720c */ /* 0x000fe40003f24070 */
[----:B------:R-:W-:Y:S04]  /*0920*/  STL [R1+0xdc], RZ ;  /* 0x0000dcff01007387 */ /* 0x000fe80000100800 */
[----:B------:R-:W-:Y:S04]  /*0930*/  STL [R1+0xe0], RZ ;  /* 0x0000e0ff01007387 */ /* 0x000fe80000100800 */
[----:B------:R-:W-:Y:S03]  /*0940*/  STL [R1+0xe4], RZ ;  /* 0x0000e4ff01007387 */ /* 0x000fe60000100800 */
        /* <DEDUP_REMOVED lines=8> */
[----:B------:R-:W-:Y:S02]  /*09d0*/  ISETP.GE.AND P2, PT, R4, RZ, PT ;  /* 0x000000ff0400720c */ /* 0x000fe40003f46270 */
[----:B------:R-:W-:Y:S01]  /*09e0*/  CS2R R4, SRZ ;  /* 0x0000000000047805 */ /* 0x000fe2000001ff00 */
[----:B------:R-:W-:Y:S04]  /*09f0*/  STL [R1+0xf4], RZ ;  /* 0x0000f4ff01007387 */ /* 0x000fe80000100800 */
[----:B------:R-:W-:Y:S01]  /*0a00*/  @P0 IADD3 R0, R0, 0x1, RZ ;  /* 0x0000000100000810 */ /* 0x000fe20007ffe0ff */
[----:B------:R-:W-:Y:S01]  /*0a10*/  STL [R1+0xf8], RZ ;  /* 0x0000f8ff01007387 */ /* 0x000fe20000100800 */
[----:B------:R-:W-:-:S03]  /*0a20*/  ISETP.GE.AND P0, PT, R2, 0x40, PT ;  /* 0x000000400200780c */ /* 0x000fc60003f06270 */
[----:B------:R-:W-:Y:S01]  /*0a30*/  STL [R1+0xfc], RZ ;  /* 0x0000fcff01007387 */ /* 0x000fe20000100800 */
[----:B------:R-:W-:Y:S01]  /*0a40*/  @!P2 IMAD.MOV R0, RZ, RZ, -R0 ;  /* 0x000000ffff00a224 */ /* 0x000fe200078e0a00 */
[----:B------:R-:W-:Y:S02]  /*0a50*/  @!P1 LOP3.LUT R0, RZ, R13, RZ, 0x33, !PT ;  /* 0x0000000dff009212 */ /* 0x000fe400078e33ff */
[----:B------:R-:W-:Y:S03]  /*0a60*/  STL [R1+0x100], RZ ;  /* 0x000100ff01007387 */ /* 0x000fe60000100800 */
[----:B------:R-:W-:Y:S01]  /*0a70*/  IMAD.SHL.U32 R3, R0, 0x80, RZ ;  /* 0x0000008000037824 */ /* 0x000fe200078e00ff */
[----:B------:R-:W-:Y:S01]  /*0a80*/  STL [R1+0x104], RZ ;  /* 0x000104ff01007387 */ /* 0x000fe20000100800 */
[----:B------:R-:W-:Y:S02]  /*0a90*/  IMAD.MOV R60, RZ, RZ, -R0 ;  /* 0x000000ffff3c7224 */ /* 0x000fe400078e0a00 */
[C---:B------:R-:W-:Y:S01]  /*0aa0*/  VIADD R0, R3.reuse, 0x1 ;  /* 0x0000000103007836 */ /* 0x040fe20000000000 */
[----:B------:R-:W-:Y:S01]  /*0ab0*/  STL [R1+0x108], RZ ;  /* 0x000108ff01007387 */ /* 0x000fe20000100800 */
[----:B------:R-:W-:-:S02]  /*0ac0*/  VIADD R2, R3, 0x2 ;  /* 0x0000000203027836 */ /* 0x000fc40000000000 */
[----:B------:R-:W-:Y:S01]  /*0ad0*/  IMAD R60, R13, R60, R6 ;  /* 0x0000003c0d3c7224 */ /* 0x000fe200078e0206 */
[----:B------:R-:W-:Y:S01]  /*0ae0*/  STL [R1+0x10c], RZ ;  /* 0x00010cff01007387 */ /* 0x000fe20000100800 */
[----:B------:R-:W-:Y:S02]  /*0af0*/  CS2R R6, SRZ ;  /* 0x0000000000067805 */ /* 0x000fe4000001ff00 */
[----:B------:R-:W-:Y:S01]  /*0b00*/  CS2R R12, SRZ ;  /* 0x00000000000c7805 */ /* 0x000fe2000001ff00 */
[----:B------:R-:W-:Y:S01]  /*0b10*/  IMAD.IADD R60, R8, 0x1, R60 ;  /* 0x00000001083c7824 */ /* 0x000fe200078e023c */
[----:B------:R-:W-:Y:S01]  /*0b20*/  STL [R1+0x110], RZ ;  /* 0x000110ff01007387 */ /* 0x000fe20000100800 */
[----:B------:R-:W-:-:S03]  /*0b30*/  CS2R R8, SRZ ;  /* 0x0000000000087805 */ /* 0x000fc6000001ff00 */
[----:B------:R-:W-:Y:S04]  /*0b40*/  STL [R1+0x114], RZ ;  /* 0x000114ff01007387 */ /* 0x000fe80000100800 */
[----:B------:R-:W-:Y:S04]  /*0b50*/  STL [R1+0x118], RZ ;  /* 0x000118ff01007387 */ /* 0x000fe80000100800 */
[----:B------:R-:W-:Y:S04]  /*0b60*/  STL [R1+0x11c], RZ ;  /* 0x00011cff01007387 */ /* 0x000fe80000100800 */
[----:B------:R-:W-:Y:S04]  /*0b70*/  STL [R1+0x578], R3 ;  /* 0x0005780301007387 */ /* 0x000fe80000100800 */
[----:B------:R0:W-:Y:S04]  /*0b80*/  STL [R1+0x30c], R0 ;  /* 0x00030c0001007387 */ /* 0x0001e80000100800 */
[----:B------:R1:W-:Y:S01]  /*0b90*/  STL [R1+0x308], R2 ;  /* 0x0003080201007387 */ /* 0x0003e20000100800 */
[----:B------:R-:W2:Y:S01]  /*0ba0*/  S2R R61, SR_TID.X ;  /* 0x00000000003d7919 */ /* 0x000ea20000002100 */
[C---:B0-----:R-:W-:Y:S01]  /*0bb0*/  IADD3 R0, R3.reuse, 0x3, RZ ;  /* 0x0000000303007810 */ /* 0x041fe20007ffe0ff */
[----:B-1----:R-:W-:-:S04]  /*0bc0*/  VIADD R2, R3, 0x4 ;  /* 0x0000000403027836 */ /* 0x002fc80000000000 */
[----:B------:R0:W-:Y:S04]  /*0bd0*/  STL [R1+0x304], R0 ;  /* 0x0003040001007387 */ /* 0x0001e80000100800 */
[----:B------:R1:W-:Y:S01]  /*0be0*/  STL [R1+0x300], R2 ;  /* 0x0003000201007387 */ /* 0x0003e20000100800 */
[C---:B0-----:R-:W-:Y:S02]  /*0bf0*/  VIADD R0, R3.reuse, 0x5 ;  /* 0x0000000503007836 */ /* 0x041fe40000000000 */
[----:B-1----:R-:W-:-:S03]  /*0c00*/  VIADD R2, R3, 0x6 ;  /* 0x0000000603027836 */ /* 0x002fc60000000000 */
[----:B------:R0:W-:Y:S04]  /*0c10*/  STL [R1+0x2fc], R0 ;  /* 0x0002fc0001007387 */ /* 0x0001e80000100800 */
[----:B------:R1:W-:Y:S01]  /*0c20*/  STL [R1+0x2f8], R2 ;  /* 0x0002f80201007387 */ /* 0x0003e20000100800 */
[----:B0-----:R-:W-:Y:S01]  /*0c30*/  VIADD R0, R3, 0x7 ;  /* 0x0000000703007836 */ /* 0x001fe20000000000 */
[----:B--2---:R-:W-:Y:S01]  /*0c40*/  LOP3.LUT R61, R61, 0x1f, RZ, 0xc0, !PT ;  /* 0x0000001f3d3d7812 */ /* 0x004fe200078ec0ff */
[----:B-1----:R-:W-:-:S03]  /*0c50*/  VIADD R2, R3, 0x8 ;  /* 0x0000000803027836 */ /* 0x002fc60000000000 */
[----:B------:R0:W-:Y:S04]  /*0c60*/  STL [R1+0x2f4], R0 ;  /* 0x0002f40001007387 */ /* 0x0001e80000100800 */
[----:B------:R1:W-:Y:S01]  /*0c70*/  STL [R1+0x2f0], R2 ;  /* 0x0002f00201007387 */ /* 0x0003e20000100800 */
[C---:B0-----:R-:W-:Y:S02]  /*0c80*/  VIADD R0, R3.reuse, 0x9 ;  /* 0x0000000903007836 */ /* 0x041fe40000000000 */
[----:B-1----:R-:W-:-:S03]  /*0c90*/  VIADD R2, R3, 0xa ;  /* 0x0000000a03027836 */ /* 0x002fc60000000000 */
[----:B------:R0:W-:Y:S04]  /*0ca0*/  STL [R1+0x2ec], R0 ;  /* 0x0002ec0001007387 */ /* 0x0001e80000100800 */
[----:B------:R1:W-:Y:S01]  /*0cb0*/  STL [R1+0x2e8], R2 ;  /* 0x0002e80201007387 */ /* 0x0003e20000100800 */
        /* <DEDUP_REMOVED lines=188> */
[----:B0-----:R-:W-:Y:S02]  /*1880*/  IMAD.SHL.U32 R0, R60, 0x40, RZ ;  /* 0x000000403c007824 */ /* 0x001fe400078e00ff */
[----:B------:R-:W0:Y:S01]  /*1890*/  S2R R60, SR_TID.X ;  /* 0x00000000003c7919 */ /* 0x000e220000002100 */
[----:B-1----:R-:W-:-:S05]  /*18a0*/  VIADD R2, R3, 0x69 ;  /* 0x0000006903027836 */ /* 0x002fca0000000000 */
[----:B------:R1:W-:Y:S02]  /*18b0*/  STL [R1+0x16c], R2 ;  /* 0x00016c0201007387 */ /* 0x0003e40000100800 */
[----:B-1----:R-:W-:-:S05]  /*18c0*/  IADD3 R2, R3, 0x6a, RZ ;  /* 0x0000006a03027810 */ /* 0x002fca0007ffe0ff */
[----:B------:R1:W-:Y:S01]  /*18d0*/  STL [R1+0x168], R2 ;  /* 0x0001680201007387 */ /* 0x0003e20000100800 */
[C---:B------:R-:W-:Y:S01]  /*18e0*/  LOP3.LUT R61, R0.reuse, 0x20, R61, 0xfe, !PT ;  /* 0x00000020003d7812 */ /* 0x040fe200078efe3d */
[----:B-1----:R-:W-:Y:S01]  /*18f0*/  VIADD R2, R3, 0x6b ;  /* 0x0000006b03027836 */ /* 0x002fe20000000000 */
[----:B0-----:R-:W-:-:S04]  /*1900*/  LOP3.LUT R60, R0, 0x1f, R60, 0xf8, !PT ;  /* 0x0000001f003c7812 */ /* 0x001fc800078ef83c */
[----:B------:R0:W-:Y:S01]  /*1910*/  STL [R1+0x164], R2 ;  /* 0x0001640201007387 */ /* 0x0001e20000100800 */
[----:B------:R-:W-:-:S03]  /*1920*/  VIADD R0, R3, 0x6d ;  /* 0x0000006d03007836 */ /* 0x000fc60000000000 */
[----:B0-----:R0:W5:Y:S04]  /*1930*/  LDL.LU R2, [R1+0x1384] ;  /* 0x0013840001027983 */ /* 0x0011680000300800 */
[----:B------:R1:W-:Y:S04]  /*1940*/  STL [R1+0x768], R60 ;  /* 0x0007683c01007387 */ /* 0x0003e80000100800 */
[----:B------:R2:W-:Y:S01]  /*1950*/  STL [R1+0x764], R61 ;  /* 0x0007643d01007387 */ /* 0x0005e20000100800 */
[C---:B-1----:R-:W-:Y:S02]  /*1960*/  VIADD R60, R3.reuse, 0x6c ;  /* 0x0000006c033c7836 */ /* 0x042fe40000000000 */
[----:B--2---:R-:W-:-:S03]  /*1970*/  VIADD R61, R3, 0x6e ;  /* 0x0000006e033d7836 */ /* 0x004fc60000000000 */
[----:B------:R1:W-:Y:S04]  /*1980*/  STL [R1+0x160], R60 ;  /* 0x0001603c01007387 */ /* 0x0003e80000100800 */
[----:B------:R2:W-:Y:S04]  /*1990*/  STL [R1+0x15c], R0 ;  /* 0x00015c0001007387 */ /* 0x0005e80000100800 */
[----:B------:R3:W-:Y:S01]  /*19a0*/  STL [R1+0x158], R61 ;  /* 0x0001583d01007387 */ /* 0x0007e20000100800 */
[C---:B-1----:R-:W-:Y:S02]  /*19b0*/  VIADD R60, R3.reuse, 0x6f ;  /* 0x0000006f033c7836 */ /* 0x042fe40000000000 */
[----:B--2---:R-:W-:-:S03]  /*19c0*/  VIADD R0, R3, 0x70 ;  /* 0x0000007003007836 */ /* 0x004fc60000000000 */
[----:B------:R1:W-:Y:S01]  /*19d0*/  STL [R1+0x154], R60 ;  /* 0x0001543c01007387 */ /* 0x0003e20000100800 */
[----:B---3--:R-:W-:-:S03]  /*19e0*/  VIADD R61, R3, 0x71 ;  /* 0x00000071033d7836 */ /* 0x008fc60000000000 */
[----:B------:R2:W-:Y:S04]  /*19f0*/  STL [R1+0x150], R0 ;  /* 0x0001500001007387 */ /* 0x0005e80000100800 */
[----:B------:R3:W-:Y:S01]  /*1a00*/  STL [R1+0x14c], R61 ;  /* 0x00014c3d01007387 */ /* 0x0007e20000100800 */
[C---:B-1----:R-:W-:Y:S01]  /*1a10*/  IADD3 R60, R3.reuse, 0x72, RZ ;  /* 0x00000072033c7810 */ /* 0x042fe20007ffe0ff */
[----:B--2---:R-:W-:-:S04]  /*1a20*/  VIADD R0, R3, 0x73 ;  /* 0x0000007303007836 */ /* 0x004fc80000000000 */
[----:B------:R1:W-:Y:S01]  /*1a30*/  STL [R1+0x148], R60 ;  /* 0x0001483c01007387 */ /* 0x0003e20000100800 */
[----:B---3--:R-:W-:-:S03]  /*1a40*/  VIADD R61, R3, 0x74 ;  /* 0x00000074033d7836 */ /* 0x008fc60000000000 */
        /* <DEDUP_REMOVED lines=8> */
[C---:B-1----:R-:W-:Y:S02]  /*1ad0*/  VIADD R60, R3.reuse, 0x78 ;  /* 0x00000078033c7836 */ /* 0x042fe40000000000 */
[----:B--2---:R-:W-:-:S03]  /*1ae0*/  VIADD R0, R3, 0x79 ;  /* 0x0000007903007836 */ /* 0x004fc60000000000 */
[----:B------:R1:W-:Y:S01]  /*1af0*/  STL [R1+0x130], R60 ;  /* 0x0001303c01007387 */ /* 0x0003e20000100800 */
[----:B---3--:R-:W-:-:S03]  /*1b00*/  IADD3 R61, R3, 0x7a, RZ ;  /* 0x0000007a033d7810 */ /* 0x008fc60007ffe0ff */
[----:B------:R2:W-:Y:S04]  /*1b10*/  STL [R1+0x12c], R0 ;  /* 0x00012c0001007387 */ /* 0x0005e80000100800 */
[----:B------:R3:W-:Y:S01]  /*1b20*/  STL [R1+0x128], R61 ;  /* 0x0001283d01007387 */ /* 0x0007e20000100800 */
[C---:B-1----:R-:W-:Y:S02]  /*1b30*/  VIADD R60, R3.reuse, 0x7b ;  /* 0x0000007b033c7836 */ /* 0x042fe40000000000 */
[----:B--2---:R-:W-:-:S03]  /*1b40*/  VIADD R0, R3, 0x7c ;  /* 0x0000007c03007836 */ /* 0x004fc60000000000 */
[----:B------:R1:W-:Y:S01]  /*1b50*/  STL [R1+0x124], R60 ;  /* 0x0001243c01007387 */ /* 0x0003e20000100800 */
[----:B---3--:R-:W-:-:S03]  /*1b60*/  VIADD R61, R3, 0x7d ;  /* 0x0000007d033d7836 */ /* 0x008fc60000000000 */
[----:B------:R2:W-:Y:S01]  /*1b70*/  STL [R1+0x120], R0 ;  /* 0x0001200001007387 */ /* 0x0005e20000100800 */
[C---:B-1----:R-:W-:Y:S02]  /*1b80*/  VIADD R60, R3.reuse, 0x7e ;  /* 0x0000007e033c7836 */ /* 0x042fe40000000000 */
[----:B--2---:R-:W-:Y:S02]  /*1b90*/  VIADD R0, R3, 0x7f ;  /* 0x0000007f03007836 */ /* 0x004fe40000000000 */
[----:B------:R0:W5:Y:S01]  /*1ba0*/  LDL.LU R3, [R1+0x1380] ;  /* 0x0013800001037983 */ /* 0x0001620000300800 */
[----:B------:R-:W-:Y:S05]  /*1bb0*/  @!P0 BRA `(.L_x_0) ;  /* 0x0000039400f08947 */ /* 0x000fea0003800000 */
[----:B------:R-:W2:Y:S01]  /*1bc0*/  LDL R29, [R1+0x764] ;  /* 0x00076400011d7983 */ /* 0x000ea20000100800 */
[----:B-----5:R-:W-:Y:S02]  /*1bd0*/  IABS R10, R2 ;  /* 0x00000002000a7213 */ /* 0x020fe40000000000 */
[----:B------:R-:W-:Y:S01]  /*1be0*/  IABS R5, R3 ;  /* 0x0000000300057213 */ /* 0x000fe20000000000 */
[----:B------:R-:W3:Y:S01]  /*1bf0*/  LDL.LU R28, [R1+0x124] ;  /* 0x00012400011c7983 */ /* 0x000ee20000300800 */
[----:B------:R-:W-:Y:S01]  /*1c00*/  IMAD.MOV.U32 R6, RZ, RZ, RZ ;  /* 0x000000ffff067224 */ /* 0x000fe200078e00ff */
[----:B------:R-:W-:Y:S01]  /*1c10*/  ISETP.GE.AND P1, PT, R0, RZ, PT ;  /* 0x000000ff0000720c */ /* 0x000fe20003f26270 */
[----:B------:R-:W-:Y:S01]  /*1c20*/  ULDC.64 UR8, c[0x0][0x218] ;  /* 0x0000860000087ab9 */ /* 0x000fe20000000a00 */
[----:B------:R-:W4:Y:S01]  /*1c30*/  LDL.LU R23, [R1+0x120] ;  /* 0x0001200001177983 */ /* 0x000f220000300800 */
[----:B------:R-:W-:Y:S01]  /*1c40*/  ISETP.GE.AND P2, PT, R60, RZ, PT ;  /* 0x000000ff3c00720c */ /* 0x000fe20003f46270 */
[----:B------:R-:W-:-:S02]  /*1c50*/  ULDC UR5, c[0x0][0x240] ;  /* 0x0000900000057ab9 */ /* 0x000fc40000000800 */
[----:B------:R-:W3:Y:S04]  /*1c60*/  LDL.LU R46, [R1+0x1b4] ;  /* 0x0001b400012e7983 */ /* 0x000ee80000300800 */
[----:B------:R-:W4:Y:S04]  /*1c70*/  LDL.LU R41, [R1+0x17c] ;  /* 0x00017c0001297983 */ /* 0x000f280000300800 */
[----:B------:R-:W3:Y:S04]  /*1c80*/  LDL.LU R48, [R1+0x1a4] ;  /* 0x0001a40001307983 */ /* 0x000ee80000300800 */
[----:B------:R-:W4:Y:S04]  /*1c90*/  LDL.LU R40, [R1+0x158] ;  /* 0x0001580001287983 */ /* 0x000f280000300800 */
[----:B------:R-:W3:Y:S04]  /*1ca0*/  LDL.LU R37, [R1+0x178] ;  /* 0x0001780001257983 */ /* 0x000ee80000300800 */
[----:B------:R-:W3:Y:S04]  /*1cb0*/  LDL.LU R39, [R1+0x180] ;  /* 0x0001800001277983 */ /* 0x000ee80000300800 */
[----:B------:R-:W4:Y:S04]  /*1cc0*/  LDL.LU R36, [R1+0x130] ;  /* 0x0001300001247983 */ /* 0x000f280000300800 */
[----:B------:R-:W3:Y:S04]  /*1cd0*/  LDL.LU R34, [R1+0x134] ;  /* 0x0001340001227983 */ /* 0x000ee80000300800 */
[----:B------:R-:W4:Y:S04]  /*1ce0*/  LDL.LU R33, [R1+0x138] ;  /* 0x0001380001217983 */ /* 0x000f280000300800 */
[----:B------:R-:W3:Y:S04]  /*1cf0*/  LDL.LU R32, [R1+0x13c] ;  /* 0x00013c0001207983 */ /* 0x000ee80000300800 */
[----:B------:R-:W4:Y:S04]  /*1d00*/  LDL.LU R35, [R1+0x160] ;  /* 0x0001600001237983 */ /* 0x000f280000300800 */
[----:B------:R-:W4:Y:S04]  /*1d10*/  LDL.LU R45, [R1+0x194] ;  /* 0x00019400012d7983 */ /* 0x000f280000300800 */
[----:B------:R-:W4:Y:S04]  /*1d20*/  LDL.LU R51, [R1+0x1ac] ;  /* 0x0001ac0001337983 */ /* 0x000f280000300800 */
[----:B------:R-:W4:Y:S04]  /*1d30*/  LDL.LU R38, [R1+0x148] ;  /* 0x0001480001267983 */ /* 0x000f280000300800 */
[----:B------:R-:W4:Y:S04]  /*1d40*/  LDL.LU R49, [R1+0x1b8] ;  /* 0x0001b80001317983 */ /* 0x000f280000300800 */
[----:B------:R-:W4:Y:S04]  /*1d50*/  LDL.LU R55, [R1+0x1bc] ;  /* 0x0001bc0001377983 */ /* 0x000f280000300800 */
[----:B------:R-:W3:Y:S04]  /*1d60*/  LDL R27, [R1+0x768] ;  /* 0x00076800011b7983 */ /* 0x000ee80000100800 */
[----:B------:R-:W4:Y:S04]  /*1d70*/  LDL.LU R47, [R1+0x16c] ;  /* 0x00016c00012f7983 */ /* 0x000f280000300800 */
        /* <DEDUP_REMOVED lines=13> */
[----:B------:R-:W4:Y:S01]  /*1e50*/  LDL R21, [R1+0x578] ;  /* 0x0005780001157983 */ /* 0x000f220000100800 */
[----:B------:R-:W1:Y:S01]  /*1e60*/  I2F.RP R4, R10 ;  /* 0x0000000a00047306 */ /* 0x000e620000209400 */
[----:B------:R-:W-:-:S07]  /*1e70*/  IABS R0, R0 ;  /* 0x0000000000007213 */ /* 0x000fce0000000000 */
[----:B------:R-:W0:Y:S08]  /*1e80*/  I2F.RP R8, R5 ;  /* 0x0000000500087306 */ /* 0x000e300000209400 */
[----:B-1----:R-:W1:Y:S08]  /*1e90*/  MUFU.RCP R4, R4 ;  /* 0x0000000400047308 */ /* 0x002e700000001000 */
[----:B0-----:R-:W0:Y:S01]  /*1ea0*/  MUFU.RCP R8, R8 ;  /* 0x0000000800087308 */ /* 0x001e220000001000 */
[----:B-1----:R-:W-:-:S07]  /*1eb0*/  VIADD R4, R4, 0xffffffe ;  /* 0x0ffffffe04047836 */ /* 0x002fce0000000000 */
[----:B------:R-:W1:Y:S01]  /*1ec0*/  F2I.FTZ.U32.TRUNC.NTZ R7, R4 ;  /* 0x0000000400077305 */ /* 0x000e62000021f000 */
[----:B0-----:R-:W-:-:S07]  /*1ed0*/  VIADD R8, R8, 0xffffffe ;  /* 0x0ffffffe08087836 */ /* 0x001fce0000000000 */
[----:B------:R0:W2:Y:S01]  /*1ee0*/  F2I.FTZ.U32.TRUNC.NTZ R9, R8 ;  /* 0x0000000800097305 */ /* 0x0000a2000021f000 */
[----:B-1----:R-:W-:-:S05]  /*1ef0*/  IADD3 R4, RZ, -R7, RZ ;  /* 0x80000007ff047210 */ /* 0x002fca0007ffe0ff */
[----:B0-----:R-:W-:-:S04]  /*1f00*/  IMAD R8, R4, R10, RZ ;  /* 0x0000000a04087224 */ /* 0x001fc800078e02ff */
[----:B------:R-:W-:Y:S01]  /*1f10*/  IMAD.HI.U32 R8, R7, R8, R6 ;  /* 0x0000000807087227 */ /* 0x000fe200078e0006 */
[----:B--2---:R-:W-:Y:S02]  /*1f20*/  IABS R4, R29 ;  /* 0x0000001d00047213 */ /* 0x004fe40000000000 */
[----:B------:R-:W-:-:S03]  /*1f30*/  ISETP.GE.AND P4, PT, R29, RZ, PT ;  /* 0x000000ff1d00720c */ /* 0x000fc60003f86270 */
[----:B------:R-:W-:Y:S02]  /*1f40*/  IMAD.MOV.U32 R7, RZ, RZ, R4 ;  /* 0x000000ffff077224 */ /* 0x000fe400078e0004 */
[----:B------:R-:W-:-:S04]  /*1f50*/  IMAD.MOV R4, RZ, RZ, -R9 ;  /* 0x000000ffff047224 */ /* 0x000fc800078e0a09 */
[----:B------:R-:W-:Y:S01]  /*1f60*/  IMAD R4, R4, R5, RZ ;  /* 0x0000000504047224 */ /* 0x000fe200078e02ff */
[----:B---3--:R-:W-:-:S05]  /*1f70*/  IABS R11, R27 ;  /* 0x0000001b000b7213 */ /* 0x008fca0000000000 */
[----:B------:R-:W-:-:S04]  /*1f80*/  IMAD.MOV.U32 R6, RZ, RZ, R11 ;  /* 0x000000ffff067224 */ /* 0x000fc800078e000b */
[----:B------:R-:W-:-:S04]  /*1f90*/  IMAD.HI.U32 R11, R8, R6, RZ ;  /* 0x00000006080b7227 */ /* 0x000fc800078e00ff */
[----:B------:R-:W-:Y:S02]  /*1fa0*/  IMAD.MOV R11, RZ, RZ, -R11 ;  /* 0x000000ffff0b7224 */ /* 0x000fe400078e0a0b */
[----:B------:R-:W-:-:S04]  /*1fb0*/  IMAD.HI.U32 R8, R8, R7, RZ ;  /* 0x0000000708087227 */ /* 0x000fc800078e00ff */
[----:B------:R-:W-:Y:S01]  /*1fc0*/  IMAD R6, R10, R11, R6 ;  /* 0x0000000b0a067224 */ /* 0x000fe200078e0206 */
[----:B------:R-:W-:Y:S01]  /*1fd0*/  IABS R11, R61 ;  /* 0x0000003d000b7213 */ /* 0x000fe20000000000 */
[----:B------:R-:W-:-:S03]  /*1fe0*/  IMAD.MOV R8, RZ, RZ, -R8 ;  /* 0x000000ffff087224 */ /* 0x000fc600078e0a08 */
[C---:B------:R-:W-:Y:S01]  /*1ff0*/  ISETP.GT.U32.AND P0, PT, R10.reuse, R6, PT ;  /* 0x000000060a00720c */ /* 0x040fe20003f04070 */
[----:B------:R-:W-:Y:S02]  /*2000*/  IMAD R7, R10, R8, R7 ;  /* 0x000000080a077224 */ /* 0x000fe400078e0207 */
[----:B------:R-:W-:-:S03]  /*2010*/  IMAD.MOV.U32 R8, RZ, RZ, RZ ;  /* 0x000000ffff087224 */ /* 0x000fc600078e00ff */
[----:B------:R-:W-:Y:S01]  /*2020*/  ISETP.GT.U32.AND P3, PT, R10, R7, PT ;  /* 0x000000070a00720c */ /* 0x000fe20003f64070 */
[----:B------:R-:W-:Y:S01]  /*2030*/  IMAD.HI.U32 R4, R9, R4, R8 ;  /* 0x0000000409047227 */ /* 0x000fe200078e0008 */
[----:B------:R-:W-:-:S05]  /*2040*/  IABS R9, R60 ;  /* 0x0000003c00097213 */ /* 0x000fca0000000000 */
[----:B------:R-:W-:Y:S01]  /*2050*/  @!P0 IADD3 R6, R6, -R10, RZ ;  /* 0x8000000a06068210 */ /* 0x000fe20007ffe0ff */
[----:B------:R-:W-:Y:S01]  /*2060*/  IMAD.HI.U32 R14, R4, R0, RZ ;  /* 0x00000000040e7227 */ /* 0x000fe200078e00ff */
[----:B------:R-:W-:Y:S02]  /*2070*/  ISETP.GE.AND P0, PT, R61, RZ, PT ;  /* 0x000000ff3d00720c */ /* 0x000fe40003f06270 */
[----:B------:R-:W-:Y:S01]  /*2080*/  ISETP.GT.U32.AND P5, PT, R10, R6, PT ;  /* 0x000000060a00720c */ /* 0x000fe20003fa4070 */
[----:B------:R-:W-:-:S04]  /*2090*/  IMAD.HI.U32 R13, R4, R9, RZ ;  /* 0x00000009040d7227 */ /* 0x000fc800078e00ff */
[----:B------:R-:W-:Y:S01]  /*20a0*/  @!P3 IMAD.IADD R7, R7, 0x1, -R10 ;  /* 0x000000010707b824 */ /* 0x000fe200078e0a0a */
[----:B------:R-:W-:Y:S01]  /*20b0*/  ISETP.GE.AND P3, PT, R27, RZ, PT ;  /* 0x000000ff1b00720c */ /* 0x000fe20003f66270 */
[----:B------:R-:W-:Y:S02]  /*20c0*/  IMAD.MOV R14, RZ, RZ, -R14 ;  /* 0x000000ffff0e7224 */ /* 0x000fe400078e0a0e */
[----:B------:R-:W-:Y:S01]  /*20d0*/  IMAD.HI.U32 R12, R4, R11, RZ ;  /* 0x0000000b040c7227 */ /* 0x000fe200078e00ff */
[----:B------:R-:W-:-:S03]  /*20e0*/  ISETP.GT.U32.AND P6, PT, R10, R7, PT ;  /* 0x000000070a00720c */ /* 0x000fc60003fc4070 */
[----:B----4-:R-:W-:Y:S02]  /*20f0*/  IMAD.MOV.U32 R24, RZ, RZ, R31 ;  /* 0x000000ffff187224 */ /* 0x010fe400078e001f */
[----:B------:R-:W-:Y:S01]  /*2100*/  IMAD.MOV.U32 R29, RZ, RZ, R30 ;  /* 0x000000ffff1d7224 */ /* 0x000fe200078e001e */
[----:B------:R-:W-:Y:S02]  /*2110*/  MOV R30, R32 ;  /* 0x00000020001e7202 */ /* 0x000fe40000000f00 */
[----:B------:R-:W-:Y:S01]  /*2120*/  IABS R8, R21 ;  /* 0x0000001500087213 */ /* 0x000fe20000000000 */
[----:B------:R-:W-:Y:S02]  /*2130*/  @!P5 IMAD.IADD R6, R6, 0x1, -R10 ;  /* 0x000000010606d824 */ /* 0x000fe400078e0a0a */
[----:B------:R-:W-:Y:S02]  /*2140*/  IMAD.MOV R13, RZ, RZ, -R13 ;  /* 0x000000ffff0d7224 */ /* 0x000fe400078e0a0d */
[----:B------:R-:W-:-:S04]  /*2150*/  IMAD.HI.U32 R15, R4, R8, RZ ;  /* 0x00000008040f7227 */ /* 0x000fc800078e00ff */
[----:B------:R-:W-:Y:S01]  /*2160*/  IMAD.MOV R15, RZ, RZ, -R15 ;  /* 0x000000ffff0f7224 */ /* 0x000fe200078e0a0f */
[----:B------:R-:W-:Y:S01]  /*2170*/  @!P6 IADD3 R7, R7, -R10, RZ ;  /* 0x8000000a0707e210 */ /* 0x000fe20007ffe0ff */
[C---:B------:R-:W-:Y:S02]  /*2180*/  IMAD R0, R5.reuse, R14, R0 ;  /* 0x0000000e05007224 */ /* 0x040fe400078e0200 */
[C---:B------:R-:W-:Y:S02]  /*2190*/  IMAD R8, R5.reuse, R15, R8 ;  /* 0x0000000f05087224 */ /* 0x040fe400078e0208 */
[----:B------:R-:W-:Y:S02]  /*21a0*/  IMAD.MOV R12, RZ, RZ, -R12 ;  /* 0x000000ffff0c7224 */ /* 0x000fe400078e0a0c */
[C---:B------:R-:W-:Y:S01]  /*21b0*/  IMAD R9, R5.reuse, R13, R9 ;  /* 0x0000000d05097224 */ /* 0x040fe200078e0209 */
[----:B------:R-:W-:Y:S01]  /*21c0*/  ISETP.GT.U32.AND P5, PT, R5, R8, PT ;  /* 0x000000080500720c */ /* 0x000fe20003fa4070 */
[----:B------:R-:W-:-:S02]  /*21d0*/  IMAD.MOV.U32 R10, RZ, RZ, R6 ;  /* 0x000000ffff0a7224 */ /* 0x000fc400078e0006 */
[C---:B------:R-:W-:Y:S02]  /*21e0*/  IMAD R11, R5.reuse, R12, R11 ;  /* 0x0000000c050b7224 */ /* 0x040fe400078e020b */
[----:B------:R-:W-:Y:S01]  /*21f0*/  @!P3 IMAD.MOV R10, RZ, RZ, -R10 ;  /* 0x000000ffff0ab224 */ /* 0x000fe200078e0a0a */
[C---:B------:R-:W-:Y:S01]  /*2200*/  ISETP.GT.U32.AND P3, PT, R5.reuse, R0, PT ;  /* 0x000000000500720c */ /* 0x040fe20003f64070 */
[----:B------:R-:W-:Y:S01]  /*2210*/  @!P4 IMAD.MOV R7, RZ, RZ, -R7 ;  /* 0x000000ffff07c224 */ /* 0x000fe200078e0a07 */
[C---:B------:R-:W-:Y:S01]  /*2220*/  ISETP.GT.U32.AND P4, PT, R5.reuse, R9, PT ;  /* 0x000000090500720c */ /* 0x040fe20003f84070 */
[----:B------:R-:W-:Y:S01]  /*2230*/  IMAD.MOV.U32 R31, RZ, RZ, R33 ;  /* 0x000000ffff1f7224 */ /* 0x000fe200078e0021 */
[----:B------:R-:W-:Y:S01]  /*2240*/  ISETP.NE.AND P6, PT, R2, RZ, PT ;  /* 0x000000ff0200720c */ /* 0x000fe20003fc5270 */
[----:B------:R-:W-:Y:S01]  /*2250*/  IMAD.MOV.U32 R33, RZ, RZ, R36 ;  /* 0x000000ffff217224 */ /* 0x000fe200078e0024 */
[----:B------:R-:W-:Y:S01]  /*2260*/  LOP3.LUT R13, RZ, R2, RZ, 0x33, !PT ;  /* 0x00000002ff0d7212 */ /* 0x000fe200078e33ff */
[----:B------:R-:W-:Y:S01]  /*2270*/  @!P5 IMAD.IADD R8, R8, 0x1, -R5 ;  /* 0x000000010808d824 */ /* 0x000fe200078e0a05 */
[----:B------:R-:W-:Y:S01]  /*2280*/  ISETP.GT.U32.AND P5, PT, R5, R11, PT ;  /* 0x0000000b0500720c */ /* 0x000fe20003fa4070 */
[----:B------:R-:W-:Y:S01]  /*2290*/  IMAD.MOV.U32 R36, RZ, RZ, R40 ;  /* 0x000000ffff247224 */ /* 0x000fe200078e0028 */
[C---:B------:R-:W-:Y:S01]  /*22a0*/  SEL R10, R13.reuse, R10, !P6 ;  /* 0x0000000a0d0a7207 */ /* 0x040fe20007000000 */
[----:B------:R-:W-:Y:S01]  /*22b0*/  IMAD.MOV.U32 R40, RZ, RZ, R41 ;  /* 0x000000ffff287224 */ /* 0x000fe200078e0029 */
[----:B------:R-:W-:Y:S01]  /*22c0*/  SEL R7, R13, R7, !P6 ;  /* 0x000000070d077207 */ /* 0x000fe20007000000 */
[--C-:B------:R-:W-:Y:S01]  /*22d0*/  @!P3 IMAD.IADD R0, R0, 0x1, -R5.reuse ;  /* 0x000000010000b824 */ /* 0x100fe200078e0a05 */
[----:B------:R-:W-:Y:S01]  /*22e0*/  ISETP.GT.U32.AND P6, PT, R5, R8, PT ;  /* 0x000000080500720c */ /* 0x000fe20003fc4070 */
[----:B------:R-:W-:Y:S01]  /*22f0*/  @!P4 IMAD.IADD R9, R9, 0x1, -R5 ;  /* 0x000000010909c824 */ /* 0x000fe200078e0a05 */
[----:B------:R-:W-:Y:S01]  /*2300*/  ISETP.GE.AND P4, PT, R21, RZ, PT ;  /* 0x000000ff1500720c */ /* 0x000fe20003f86270 */
[----:B------:R-:W-:Y:S01]  /*2310*/  IMAD.MOV.U32 R41, RZ, RZ, R57 ;  /* 0x000000ffff297224 */ /* 0x000fe200078e0039 */
[----:B------:R-:W-:Y:S01]  /*2320*/  ISETP.GT.U32.AND P3, PT, R5, R0, PT ;  /* 0x000000000500720c */ /* 0x000fe20003f64070 */
[----:B------:R-:W-:Y:S01]  /*2330*/  IMAD.MOV.U32 R32, RZ, RZ, R34 ;  /* 0x000000ffff207224 */ /* 0x000fe200078e0022 */
[----:B------:R-:W2:Y:S01]  /*2340*/  LDL.LU R57, [R1+0x184] ;  /* 0x0001840001397983 */ /* 0x000ea20000300800 */
[--C-:B------:R-:W-:Y:S01]  /*2350*/  @!P5 IMAD.IADD R11, R11, 0x1, -R5.reuse ;  /* 0x000000010b0bd824 */ /* 0x100fe200078e0a05 */
[C---:B------:R-:W-:Y:S01]  /*2360*/  ISETP.GT.U32.AND P5, PT, R5.reuse, R9, PT ;  /* 0x000000090500720c */ /* 0x040fe20003fa4070 */
[----:B------:R-:W-:Y:S01]  /*2370*/  IMAD.MOV.U32 R22, RZ, RZ, R30 ;  /* 0x000000ffff167224 */ /* 0x000fe200078e001e */
[----:B------:R-:W3:Y:S01]  /*2380*/  LDL.LU R34, [R1+0x164] ;  /* 0x0001640001227983 */ /* 0x000ee20000300800 */
[----:B------:R-:W-:Y:S01]  /*2390*/  MOV R25, R33 ;  /* 0x0000002100197202 */ /* 0x000fe20000000f00 */
[----:B------:R-:W-:Y:S01]  /*23a0*/  IMAD.MOV.U32 R30, RZ, RZ, R42 ;  /* 0x000000ffff1e7224 */ /* 0x000fe200078e002a */
[----:B------:R-:W-:Y:S01]  /*23b0*/  IABS R12, R23 ;  /* 0x00000017000c7213 */ /* 0x000fe20000000000 */
[----:B------:R-:W-:Y:S01]  /*23c0*/  @!P6 IMAD.IADD R8, R8, 0x1, -R5 ;  /* 0x000000010808e824 */ /* 0x000fe200078e0a05 */
[----:B------:R-:W-:Y:S01]  /*23d0*/  ISETP.GT.U32.AND P6, PT, R5, R11, PT ;  /* 0x0000000b0500720c */ /* 0x000fe20003fc4070 */
[----:B------:R-:W-:Y:S01]  /*23e0*/  STL [R1+0x724], R10 ;  /* 0x0007240a01007387 */ /* 0x000fe20000100800 */
[----:B------:R-:W-:-:S02]  /*23f0*/  IMAD.MOV.U32 R42, RZ, RZ, R43 ;  /* 0x000000ffff2a7224 */ /* 0x000fc400078e002b */
[----:B------:R-:W-:Y:S01]  /*2400*/  MOV R14, R8 ;  /* 0x00000008000e7202 */ /* 0x000fe20000000f00 */
[----:B------:R-:W-:Y:S01]  /*2410*/  STL [R1+0x720], R7 ;  /* 0x0007200701007387 */ /* 0x000fe20000100800 */
[----:B------:R-:W-:Y:S02]  /*2420*/  IMAD.MOV.U32 R33, RZ, RZ, R50 ;  /* 0x000000ffff217224 */ /* 0x000fe400078e0032 */
[----:B------:R-:W-:Y:S01]  /*2430*/  IMAD.MOV.U32 R27, RZ, RZ, R31 ;  /* 0x000000ffff1b7224 */ /* 0x000fe200078e001f */
[----:B------:R-:W4:Y:S01]  /*2440*/  LDL.LU R50, [R1+0x1a8] ;  /* 0x0001a80001327983 */ /* 0x000f220000300800 */
[----:B------:R-:W-:Y:S02]  /*2450*/  @!P4 IMAD.MOV R14, RZ, RZ, -R14 ;  /* 0x000000ffff0ec224 */ /* 0x000fe400078e0a0e */
[----:B------:R-:W-:Y:S02]  /*2460*/  IMAD.MOV.U32 R26, RZ, RZ, R32 ;  /* 0x000000ffff1a7224 */ /* 0x000fe400078e0020 */
[----:B------:R-:W-:-:S02]  /*2470*/  IMAD.MOV.U32 R43, RZ, RZ, R59 ;  /* 0x000000ffff2b7224 */ /* 0x000fc400078e003b */
[----:B------:R-:W-:Y:S01]  /*2480*/  @!P3 IMAD.IADD R0, R0, 0x1, -R5 ;  /* 0x000000010000b824 */ /* 0x000fe200078e0a05 */
[----:B------:R-:W4:Y:S01]  /*2490*/  LDL.LU R59, [R1+0x1d4] ;  /* 0x0001d400013b7983 */ /* 0x000f220000300800 */
[----:B------:R-:W-:Y:S02]  /*24a0*/  IMAD.MOV.U32 R32, RZ, RZ, R35 ;  /* 0x000000ffff207224 */ /* 0x000fe400078e0023 */
[----:B------:R-:W-:Y:S01]  /*24b0*/  IMAD.MOV.U32 R31, RZ, RZ, R38 ;  /* 0x000000ffff1f7224 */ /* 0x000fe200078e0026 */
[----:B------:R-:W2:Y:S01]  /*24c0*/  LDL.LU R35, [R1+0x154] ;  /* 0x0001540001237983 */ /* 0x000ea20000300800 */
[----:B------:R-:W-:Y:S02]  /*24d0*/  @!P5 IMAD.IADD R9, R9, 0x1, -R5 ;  /* 0x000000010909d824 */ /* 0x000fe400078e0a05 */
[----:B------:R-:W-:Y:S02]  /*24e0*/  IMAD.MOV.U32 R38, RZ, RZ, R56 ;  /* 0x000000ffff267224 */ /* 0x000fe400078e0038 */
[----:B------:R-:W4:Y:S01]  /*24f0*/  LDL.LU R56, [R1+0x1dc] ;  /* 0x0001dc0001387983 */ /* 0x000f220000300800 */
[----:B------:R-:W-:-:S02]  /*2500*/  IMAD.MOV.U32 R13, RZ, RZ, R0 ;  /* 0x000000ffff0d7224 */ /* 0x000fc400078e0000 */
[----:B------:R-:W-:Y:S01]  /*2510*/  IMAD.MOV.U32 R6, RZ, RZ, R12 ;  /* 0x000000ffff067224 */ /* 0x000fe200078e000c */
[----:B------:R0:W-:Y:S01]  /*2520*/  STL [R1+0xc0], R14 ;  /* 0x0000c00e01007387 */ /* 0x0001e20000100800 */
[----:B------:R-:W-:Y:S01]  /*2530*/  @!P6 IMAD.IADD R11, R11, 0x1, -R5 ;  /* 0x000000010b0be824 */ /* 0x000fe200078e0a05 */
[----:B------:R-:W-:Y:S01]  /*2540*/  IABS R12, R28 ;  /* 0x0000001c000c7213 */ /* 0x000fe20000000000 */
[----:B------:R-:W-:Y:S02]  /*2550*/  @!P1 IMAD.MOV R13, RZ, RZ, -R13 ;  /* 0x000000ffff0d9224 */ /* 0x000fe400078e0a0d */
[----:B------:R-:W-:Y:S01]  /*2560*/  @!P0 IMAD.MOV R11, RZ, RZ, -R11 ;  /* 0x000000ffff0b8224 */ /* 0x000fe200078e0a0b */
[----:B------:R-:W-:Y:S01]  /*2570*/  ISETP.GE.AND P5, PT, R28, RZ, PT ;  /* 0x000000ff1c00720c */ /* 0x000fe20003fa6270 */
[----:B------:R-:W-:-:S04]  /*2580*/  IMAD.HI.U32 R2, R4, R6, RZ ;  /* 0x0000000604027227 */ /* 0x000fc800078e00ff */
[----:B0-----:R-:W-:-:S04]  /*2590*/  IMAD.MOV.U32 R14, RZ, RZ, R9 ;  /* 0x000000ffff0e7224 */ /* 0x001fc800078e0009 */
[----:B------:R-:W-:Y:S01]  /*25a0*/  @!P2 IMAD.MOV R14, RZ, RZ, -R14 ;  /* 0x000000ffff0ea224 */ /* 0x000fe200078e0a0e */
[----:B------:R0:W-:Y:S01]  /*25b0*/  STL [R1+0xb8], R13 ;  /* 0x0000b80d01007387 */ /* 0x0001e20000100800 */
[----:B------:R-:W-:Y:S01]  /*25c0*/  IMAD.MOV.U32 R28, RZ, RZ, R30 ;  /* 0x000000ffff1c7224 */ /* 0x000fe200078e001e */
[----:B------:R-:W-:Y:S01]  /*25d0*/  MOV R30, R31 ;  /* 0x0000001f001e7202 */ /* 0x000fe20000000f00 */
[----:B------:R-:W-:Y:S01]  /*25e0*/  IMAD.MOV.U32 R31, RZ, RZ, R33 ;  /* 0x000000ffff1f7224 */ /* 0x000fe200078e0021 */
[----:B------:R-:W-:Y:S04]  /*25f0*/  STL [R1+0xb0], R14 ;  /* 0x0000b00e01007387 */ /* 0x000fe80000100800 */
[----:B------:R1:W-:Y:S04]  /*2600*/  STL [R1+0xa4], R11 ;  /* 0x0000a40b01007387 */ /* 0x0003e80000100800 */
[----:B------:R-:W3:Y:S01]  /*2610*/  LDL.LU R33, [R1+0x150] ;  /* 0x0001500001217983 */ /* 0x000ee20000300800 */
[----:B------:R-:W-:Y:S01]  /*2620*/  IMAD.HI.U32 R7, R4, R12, RZ ;  /* 0x0000000c04077227 */ /* 0x000fe200078e00ff */
[----:B------:R-:W-:-:S03]  /*2630*/  IABS R10, R29 ;  /* 0x0000001d000a7213 */ /* 0x000fc60000000000 */
[----:B------:R-:W-:-:S04]  /*2640*/  IMAD.MOV R7, RZ, RZ, -R7 ;  /* 0x000000ffff077224 */ /* 0x000fc800078e0a07 */
[----:B------:R-:W-:Y:S02]  /*2650*/  IMAD R7, R5, R7, R12 ;  /* 0x0000000705077224 */ /* 0x000fe400078e020c */
[----:B------:R-:W-:-:S04]  /*2660*/  IMAD.HI.U32 R12, R4, R10, RZ ;  /* 0x0000000a040c7227 */ /* 0x000fc800078e00ff */
[----:B------:R-:W-:Y:S01]  /*2670*/  IMAD.MOV R12, RZ, RZ, -R12 ;  /* 0x000000ffff0c7224 */ /* 0x000fe200078e0a0c */
[----:B------:R-:W-:Y:S02]  /*2680*/  IADD3 R2, -R2, RZ, RZ ;  /* 0x000000ff02027210 */ /* 0x000fe40007ffe1ff */
[C---:B------:R-:W-:Y:S01]  /*2690*/  ISETP.GT.U32.AND P1, PT, R5.reuse, R7, PT ;  /* 0x000000070500720c */ /* 0x040fe20003f24070 */
[C---:B------:R-:W-:Y:S02]  /*26a0*/  IMAD R10, R5.reuse, R12, R10 ;  /* 0x0000000c050a7224 */ /* 0x040fe400078e020a */
[----:B------:R-:W-:-:S03]  /*26b0*/  IMAD R6, R5, R2, R6 ;  /* 0x0000000205067224 */ /* 0x000fc600078e0206 */
[C---:B------:R-:W-:Y:S02]  /*26c0*/  ISETP.GT.U32.AND P6, PT, R5.reuse, R10, PT ;  /* 0x0000000a0500720c */ /* 0x040fe40003fc4070 */
[----:B------:R-:W-:Y:S02]  /*26d0*/  IABS R2, R24 ;  /* 0x0000001800027213 */ /* 0x000fe40000000000 */
[----:B------:R-:W-:Y:S02]  /*26e0*/  ISETP.GT.U32.AND P3, PT, R5, R6, PT ;  /* 0x000000060500720c */ /* 0x000fe40003f64070 */
[----:B0-----:R-:W-:Y:S01]  /*26f0*/  IABS R13, R25 ;  /* 0x00000019000d7213 */ /* 0x001fe20000000000 */
[----:B------:R-:W-:-:S04]  /*2700*/  IMAD.HI.U32 R0, R4, R2, RZ ;  /* 0x0000000204007227 */ /* 0x000fc800078e00ff */
[--C-:B------:R-:W-:Y:S02]  /*2710*/  @!P1 IMAD.IADD R7, R7, 0x1, -R5.reuse ;  /* 0x0000000107079824 */ /* 0x100fe400078e0a05 */
[----:B------:R-:W-:Y:S02]  /*2720*/  IMAD.MOV R0, RZ, RZ, -R0 ;  /* 0x000000ffff007224 */ /* 0x000fe400078e0a00 */
[----:B------:R-:W-:Y:S01]  /*2730*/  @!P6 IMAD.IADD R10, R10, 0x1, -R5 ;  /* 0x000000010a0ae824 */ /* 0x000fe200078e0a05 */
[----:B------:R-:W-:Y:S01]  /*2740*/  ISETP.GT.U32.AND P6, PT, R5, R7, PT ;  /* 0x000000070500720c */ /* 0x000fe20003fc4070 */
[----:B------:R-:W-:Y:S01]  /*2750*/  IMAD.HI.U32 R9, R4, R13, RZ ;  /* 0x0000000d04097227 */ /* 0x000fe200078e00ff */
[----:B------:R-:W-:-:S03]  /*2760*/  @!P3 IADD3 R6, R6, -R5, RZ ;  /* 0x800000050606b210 */ /* 0x000fc60007ffe0ff */
[C---:B------:R-:W-:Y:S02]  /*2770*/  IMAD R2, R5.reuse, R0, R2 ;  /* 0x0000000005027224 */ /* 0x040fe400078e0202 */
[----:B------:R-:W-:Y:S01]  /*2780*/  IMAD.MOV R9, RZ, RZ, -R9 ;  /* 0x000000ffff097224 */ /* 0x000fe200078e0a09 */
[C---:B------:R-:W-:Y:S02]  /*2790*/  ISETP.GT.U32.AND P1, PT, R5.reuse, R6, PT ;  /* 0x000000060500720c */ /* 0x040fe40003f24070 */
[C---:B------:R-:W-:Y:S01]  /*27a0*/  ISETP.GT.U32.AND P0, PT, R5.reuse, R2, PT ;  /* 0x000000020500720c */ /* 0x040fe20003f04070 */
[----:B------:R-:W-:Y:S01]  /*27b0*/  IMAD R9, R5, R9, R13 ;  /* 0x0000000905097224 */ /* 0x000fe200078e020d */
[----:B------:R-:W-:Y:S01]  /*27c0*/  ISETP.GE.AND P4, PT, R23, RZ, PT ;  /* 0x000000ff1700720c */ /* 0x000fe20003f86270 */
[----:B------:R-:W-:Y:S01]  /*27d0*/  @!P6 IMAD.IADD R7, R7, 0x1, -R5 ;  /* 0x000000010707e824 */ /* 0x000fe200078e0a05 */
[----:B------:R-:W-:Y:S02]  /*27e0*/  ISETP.GE.AND P3, PT, R29, RZ, PT ;  /* 0x000000ff1d00720c */ /* 0x000fe40003f66270 */
[----:B------:R-:W4:Y:S01]  /*27f0*/  LDL.LU R29, [R1+0x144] ;  /* 0x00014400011d7983 */ /* 0x000f220000300800 */
[----:B------:R-:W-:-:S02]  /*2800*/  ISETP.GT.U32.AND P6, PT, R5, R9, PT ;  /* 0x000000090500720c */ /* 0x000fc40003fc4070 */
[----:B------:R-:W-:Y:S02]  /*2810*/  ISETP.GT.U32.AND P2, PT, R5, R10, PT ;  /* 0x0000000a0500720c */ /* 0x000fe40003f44070 */
[--C-:B------:R-:W-:Y:S02]  /*2820*/  @!P1 IMAD.IADD R6, R6, 0x1, -R5.reuse ;  /* 0x0000000106069824 */ /* 0x100fe400078e0a05 */
[----:B------:R-:W-:Y:S02]  /*2830*/  @!P0 IMAD.IADD R2, R2, 0x1, -R5 ;  /* 0x0000000102028824 */ /* 0x000fe400078e0a05 */
[----:B------:R-:W-:-:S03]  /*2840*/  @!P4 IMAD.MOV R6, RZ, RZ, -R6 ;  /* 0x000000ffff06c224 */ /* 0x000fc600078e0a06 */
[----:B------:R-:W-:Y:S02]  /*2850*/  ISETP.GT.U32.AND P4, PT, R5, R2, PT ;  /* 0x000000020500720c */ /* 0x000fe40003f84070 */
[----:B------:R-:W-:Y:S01]  /*2860*/  @!P6 IMAD.IADD R9, R9, 0x1, -R5 ;  /* 0x000000010909e824 */ /* 0x000fe200078e0a05 */
[----:B------:R-:W-:Y:S01]  /*2870*/  ISETP.GE.AND P1, PT, R24, RZ, PT ;  /* 0x000000ff1800720c */ /* 0x000fe20003f26270 */
[----:B------:R-:W-:Y:S02]  /*2880*/  IMAD.MOV.U32 R23, RZ, RZ, R30 ;  /* 0x000000ffff177224 */ /* 0x000fe400078e001e */
[----:B------:R-:W-:Y:S01]  /*2890*/  @!P5 IMAD.MOV R7, RZ, RZ, -R7 ;  /* 0x000000ffff07d224 */ /* 0x000fe200078e0a07 */
[----:B------:R-:W-:Y:S01]  /*28a0*/  ISETP.GT.U32.AND P5, PT, R5, R9, PT ;  /* 0x000000090500720c */ /* 0x000fe20003fa4070 */
[----:B------:R-:W-:Y:S02]  /*28b0*/  IMAD.MOV.U32 R30, RZ, RZ, R31 ;  /* 0x000000ffff1e7224 */ /* 0x000fe400078e001f */
[----:B------:R-:W-:Y:S01]  /*28c0*/  @!P2 IMAD.IADD R10, R10, 0x1, -R5 ;  /* 0x000000010a0aa824 */ /* 0x000fe200078e0a05 */
[----:B------:R-:W-:-:S02]  /*28d0*/  ISETP.GE.AND P2, PT, R25, RZ, PT ;  /* 0x000000ff1900720c */ /* 0x000fc40003f46270 */
[----:B------:R-:W-:Y:S01]  /*28e0*/  MOV R24, R30 ;  /* 0x0000001e00187202 */ /* 0x000fe20000000f00 */
[----:B------:R-:W-:Y:S02]  /*28f0*/  @!P3 IMAD.MOV R10, RZ, RZ, -R10 ;  /* 0x000000ffff0ab224 */ /* 0x000fe400078e0a0a */
[--C-:B------:R-:W-:Y:S01]  /*2900*/  @!P4 IMAD.IADD R2, R2, 0x1, -R5.reuse ;  /* 0x000000010202c824 */ /* 0x100fe200078e0a05 */
[----:B------:R-:W-:Y:S02]  /*2910*/  IABS R0, R26 ;  /* 0x0000001a00007213 */ /* 0x000fe40000000000 */
[----:B------:R-:W-:Y:S01]  /*2920*/  ISETP.GE.AND P0, PT, R26, RZ, PT ;  /* 0x000000ff1a00720c */ /* 0x000fe20003f06270 */
[----:B------:R-:W-:Y:S01]  /*2930*/  @!P1 IMAD.MOV R2, RZ, RZ, -R2 ;  /* 0x000000ffff029224 */ /* 0x000fe200078e0a02 */
[----:B------:R-:W-:Y:S01]  /*2940*/  IABS R8, R27 ;  /* 0x0000001b00087213 */ /* 0x000fe20000000000 */
[----:B------:R-:W-:Y:S01]  /*2950*/  @!P5 IMAD.IADD R9, R9, 0x1, -R5 ;  /* 0x000000010909d824 */ /* 0x000fe200078e0a05 */
[----:B------:R-:W-:Y:S01]  /*2960*/  ISETP.GE.AND P5, PT, R27, RZ, PT ;  /* 0x000000ff1b00720c */ /* 0x000fe20003fa6270 */
[----:B--2---:R-:W-:-:S02]  /*2970*/  IMAD.MOV.U32 R30, RZ, RZ, R35 ;  /* 0x000000ffff1e7224 */ /* 0x004fc400078e0023 */
[----:B------:R-:W-:Y:S02]  /*2980*/  IMAD.MOV.U32 R35, RZ, RZ, R52 ;  /* 0x000000ffff237224 */ /* 0x000fe400078e0034 */
[----:B------:R-:W-:Y:S01]  /*2990*/  IMAD.MOV.U32 R26, RZ, RZ, R30 ;  /* 0x000000ffff1a7224 */ /* 0x000fe200078e001e */
[----:B------:R-:W-:Y:S01]  /*29a0*/  MOV R52, R58 ;  /* 0x0000003a00347202 */ /* 0x000fe20000000f00 */
[----:B---3--:R-:W-:Y:S02]  /*29b0*/  IMAD.MOV.U32 R31, RZ, RZ, R33 ;  /* 0x000000ffff1f7224 */ /* 0x008fe400078e0021 */
[----:B------:R-:W2:Y:S02]  /*29c0*/  LDL.LU R33, [R1+0x170] ;  /* 0x0001700001217983 */ /* 0x000ea40000300800 */
[----:B------:R-:W-:Y:S02]  /*29d0*/  IMAD.MOV.U32 R25, RZ, RZ, R31 ;  /* 0x000000ffff197224 */ /* 0x000fe400078e001f */
[----:B------:R-:W-:Y:S01]  /*29e0*/  IMAD.MOV.U32 R31, RZ, RZ, R36 ;  /* 0x000000ffff1f7224 */ /* 0x000fe200078e0024 */
[----:B------:R4:W-:Y:S01]  /*29f0*/  STL [R1+0x9c], R6 ;  /* 0x00009c0601007387 */ /* 0x0009e20000100800 */
[----:B------:R-:W-:-:S02]  /*2a00*/  IMAD.MOV.U32 R36, RZ, RZ, R37 ;  /* 0x000000ffff247224 */ /* 0x000fc400078e0025 */
[----:B------:R-:W-:Y:S01]  /*2a10*/  IMAD.MOV.U32 R37, RZ, RZ, R42 ;  /* 0x000000ffff257224 */ /* 0x000fe200078e002a */
[----:B------:R-:W-:Y:S01]  /*2a20*/  STL [R1+0x98], R7 ;  /* 0x0000980701007387 */ /* 0x000fe20000100800 */
[----:B------:R-:W-:Y:S02]  /*2a30*/  IMAD.MOV.U32 R30, RZ, RZ, R31 ;  /* 0x000000ffff1e7224 */ /* 0x000fe400078e001f */
[----:B------:R-:W-:Y:S01]  /*2a40*/  IMAD.MOV.U32 R42, RZ, RZ, R57 ;  /* 0x000000ffff2a7224 */ /* 0x000fe200078e0039 */
[----:B------:R0:W-:Y:S01]  /*2a50*/  STL [R1+0x94], R10 ;  /* 0x0000940a01007387 */ /* 0x0001e20000100800 */
[----:B------:R-:W-:Y:S02]  /*2a60*/  IMAD.MOV.U32 R31, RZ, RZ, R32 ;  /* 0x000000ffff1f7224 */ /* 0x000fe400078e0020 */
[----:B------:R-:W-:Y:S01]  /*2a70*/  IMAD.MOV.U32 R32, RZ, RZ, R47 ;  /* 0x000000ffff207224 */ /* 0x000fe200078e002f */
[----:B------:R-:W3:Y:S01]  /*2a80*/  LDL.LU R57, [R1+0x1cc] ;  /* 0x0001cc0001397983 */ /* 0x000ee20000300800 */
[----:B------:R-:W-:-:S03]  /*2a90*/  IMAD.MOV.U32 R27, RZ, RZ, R30 ;  /* 0x000000ffff1b7224 */ /* 0x000fc600078e001e */
[----:B------:R-:W3:Y:S01]  /*2aa0*/  LDL.LU R58, [R1+0x1d0] ;  /* 0x0001d000013a7983 */ /* 0x000ee20000300800 */
[----:B------:R-:W-:-:S03]  /*2ab0*/  IMAD.MOV.U32 R30, RZ, RZ, R38 ;  /* 0x000000ffff1e7224 */ /* 0x000fc600078e0026 */
[----:B------:R-:W2:Y:S04]  /*2ac0*/  LDL.LU R47, [R1+0x198] ;  /* 0x00019800012f7983 */ /* 0x000ea80000300800 */
[----:B------:R0:W-:Y:S04]  /*2ad0*/  STL [R1+0x90], R2 ;  /* 0x0000900201007387 */ /* 0x0001e80000100800 */
[----:B------:R-:W3:Y:S01]  /*2ae0*/  LDL.LU R38, [R1+0x168] ;  /* 0x0001680001267983 */ /* 0x000ee20000300800 */
[----:B-1----:R-:W-:Y:S01]  /*2af0*/  IMAD.HI.U32 R11, R4, R8, RZ ;  /* 0x00000008040b7227 */ /* 0x002fe200078e00ff */
[----:B------:R-:W-:-:S03]  /*2b00*/  IABS R12, R22 ;  /* 0x00000016000c7213 */ /* 0x000fc60000000000 */
[----:B------:R-:W-:Y:S02]  /*2b10*/  IMAD.MOV R11, RZ, RZ, -R11 ;  /* 0x000000ffff0b7224 */ /* 0x000fe400078e0a0b */
[----:B------:R-:W-:-:S04]  /*2b20*/  IMAD.HI.U32 R14, R4, R12, RZ ;  /* 0x0000000c040e7227 */ /* 0x000fc800078e00ff */
[----:B------:R-:W-:-:S04]  /*2b30*/  IMAD.HI.U32 R13, R4, R0, RZ ;  /* 0x00000000040d7227 */ /* 0x000fc800078e00ff */
[----:B------:R-:W-:Y:S02]  /*2b40*/  IMAD R8, R5, R11, R8 ;  /* 0x0000000b05087224 */ /* 0x000fe400078e0208 */
[----:B------:R-:W-:Y:S01]  /*2b50*/  IMAD.MOV R14, RZ, RZ, -R14 ;  /* 0x000000ffff0e7224 */ /* 0x000fe200078e0a0e */
[----:B------:R-:W-:Y:S02]  /*2b60*/  IADD3 R13, -R13, RZ, RZ ;  /* 0x000000ff0d0d7210 */ /* 0x000fe40007ffe1ff */
[C---:B------:R-:W-:Y:S01]  /*2b70*/  ISETP.GT.U32.AND P3, PT, R5.reuse, R8, PT ;  /* 0x000000080500720c */ /* 0x040fe20003f64070 */
[C---:B------:R-:W-:Y:S02]  /*2b80*/  IMAD R12, R5.reuse, R14, R12 ;  /* 0x0000000e050c7224 */ /* 0x040fe400078e020c */
[----:B------:R-:W-:-:S03]  /*2b90*/  IMAD R0, R5, R13, R0 ;  /* 0x0000000d05007224 */ /* 0x000fc600078e0200 */
[C---:B------:R-:W-:Y:S02]  /*2ba0*/  ISETP.GT.U32.AND P4, PT, R5.reuse, R12, PT ;  /* 0x0000000c0500720c */ /* 0x040fe40003f84070 */
[----:B------:R-:W-:Y:S02]  /*2bb0*/  ISETP.GT.U32.AND P6, PT, R5, R0, PT ;  /* 0x000000000500720c */ /* 0x000fe40003fc4070 */
[----:B----4-:R-:W-:-:S03]  /*2bc0*/  IABS R6, R29 ;  /* 0x0000001d00067213 */ /* 0x010fc60000000000 */
[----:B------:R-:W-:Y:S02]  /*2bd0*/  @!P3 IADD3 R8, R8, -R5, RZ ;  /* 0x800000050808b210 */ /* 0x000fe40007ffe0ff */
[----:B0-----:R-:W-:Y:S02]  /*2be0*/  IMAD.HI.U32 R10, R4, R6, RZ ;  /* 0x00000006040a7227 */ /* 0x001fe400078e00ff */
[C---:B------:R-:W-:Y:S02]  /*2bf0*/  ISETP.GT.U32.AND P3, PT, R5.reuse, R8, PT ;  /* 0x000000080500720c */ /* 0x040fe40003f64070 */
[--C-:B------:R-:W-:Y:S02]  /*2c00*/  @!P4 IMAD.IADD R12, R12, 0x1, -R5.reuse ;  /* 0x000000010c0cc824 */ /* 0x100fe400078e0a05 */
[----:B------:R-:W-:Y:S02]  /*2c10*/  IMAD.MOV R10, RZ, RZ, -R10 ;  /* 0x000000ffff0a7224 */ /* 0x000fe400078e0a0a */
[----:B------:R-:W-:Y:S01]  /*2c20*/  @!P6 IMAD.IADD R0, R0, 0x1, -R5 ;  /* 0x000000010000e824 */ /* 0x000fe200078e0a05 */
[C---:B------:R-:W-:Y:S01]  /*2c30*/  ISETP.GT.U32.AND P4, PT, R5.reuse, R12, PT ;  /* 0x0000000c0500720c */ /* 0x040fe20003f84070 */
[----:B------:R-:W-:-:S03]  /*2c40*/  IMAD R6, R5, R10, R6 ;  /* 0x0000000a05067224 */ /* 0x000fc600078e0206 */
[C---:B------:R-:W-:Y:S02]  /*2c50*/  ISETP.GT.U32.AND P6, PT, R5.reuse, R0, PT ;  /* 0x000000000500720c */ /* 0x040fe40003fc4070 */
[----:B------:R-:W-:Y:S01]  /*2c60*/  @!P3 IMAD.IADD R8, R8, 0x1, -R5 ;  /* 0x000000010808b824 */ /* 0x000fe200078e0a05 */
[----:B------:R-:W-:Y:S01]  /*2c70*/  ISETP.GT.U32.AND P3, PT, R5, R6, PT ;  /* 0x000000060500720c */ /* 0x000fe20003f64070 */
[----:B------:R-:W-:Y:S01]  /*2c80*/  IMAD.MOV.U32 R16, RZ, RZ, R9 ;  /* 0x000000ffff107224 */ /* 0x000fe200078e0009 */
[----:B------:R-:W-:-:S04]  /*2c90*/  IABS R7, R28 ;  /* 0x0000001c00077213 */ /* 0x000fc80000000000 */
[--C-:B------:R-:W-:Y:S01]  /*2ca0*/  @!P4 IMAD.IADD R12, R12, 0x1, -R5.reuse ;  /* 0x000000010c0cc824 */ /* 0x100fe200078e0a05 */
[----:B------:R-:W-:Y:S01]  /*2cb0*/  ISETP.GE.AND P4, PT, R28, RZ, PT ;  /* 0x000000ff1c00720c */ /* 0x000fe20003f86270 */
[----:B------:R-:W-:Y:S01]  /*2cc0*/  IMAD.MOV.U32 R28, RZ, RZ, R30 ;  /* 0x000000ffff1c7224 */ /* 0x000fe200078e001e */
[----:B------:R-:W-:Y:S01]  /*2cd0*/  MOV R30, R31 ;  /* 0x0000001f001e7202 */ /* 0x000fe20000000f00 */
[----:B------:R-:W-:Y:S02]  /*2ce0*/  @!P6 IMAD.IADD R0, R0, 0x1, -R5 ;  /* 0x000000010000e824 */ /* 0x000fe400078e0a05 */
[----:B------:R-:W-:Y:S02]  /*2cf0*/  IMAD.MOV.U32 R31, RZ, RZ, R34 ;  /* 0x000000ffff1f7224 */ /* 0x000fe400078e0022 */
[----:B------:R-:W-:Y:S02]  /*2d00*/  IMAD.MOV.U32 R34, RZ, RZ, R35 ;  /* 0x000000ffff227224 */ /* 0x000fe400078e0023 */
[----:B------:R-:W-:Y:S01]  /*2d10*/  @!P3 IMAD.IADD R6, R6, 0x1, -R5 ;  /* 0x000000010606b824 */ /* 0x000fe200078e0a05 */
[----:B------:R-:W-:Y:S01]  /*2d20*/  ISETP.GE.AND P3, PT, R29, RZ, PT ;  /* 0x000000ff1d00720c */ /* 0x000fe20003f66270 */
[----:B------:R-:W-:-:S02]  /*2d30*/  IMAD.MOV.U32 R35, RZ, RZ, R36 ;  /* 0x000000ffff237224 */ /* 0x000fc400078e0024 */
[----:B------:R-:W-:Y:S02]  /*2d40*/  @!P2 IMAD.MOV R16, RZ, RZ, -R16 ;  /* 0x000000ffff10a224 */ /* 0x000fe400078e0a10 */
[----:B------:R-:W-:Y:S02]  /*2d50*/  IMAD.MOV.U32 R36, RZ, RZ, R40 ;  /* 0x000000ffff247224 */ /* 0x000fe400078e0028 */
[----:B------:R-:W-:Y:S02]  /*2d60*/  @!P0 IMAD.MOV R0, RZ, RZ, -R0 ;  /* 0x000000ffff008224 */ /* 0x000fe400078e0a00 */
[----:B------:R-:W-:Y:S02]  /*2d70*/  IMAD.MOV.U32 R29, RZ, RZ, R30 ;  /* 0x000000ffff1d7224 */ /* 0x000fe400078e001e */
[----:B------:R-:W-:Y:S02]  /*2d80*/  IMAD.MOV.U32 R30, RZ, RZ, R31 ;  /* 0x000000ffff1e7224 */ /* 0x000fe400078e001f */
[----:B------:R-:W-:Y:S01]  /*2d90*/  IMAD.HI.U32 R13, R4, R7, RZ ;  /* 0x00000007040d7227 */ /* 0x000fe200078e00ff */
[----:B------:R-:W-:-:S03]  /*2da0*/  IABS R11, R23 ;  /* 0x00000017000b7213 */ /* 0x000fc60000000000 */
[----:B------:R-:W-:-:S04]  /*2db0*/  IMAD.MOV R13, RZ, RZ, -R13 ;  /* 0x000000ffff0d7224 */ /* 0x000fc800078e0a0d */
[----:B------:R-:W-:Y:S02]  /*2dc0*/  IMAD R7, R5, R13, R7 ;  /* 0x0000000d05077224 */ /* 0x000fe400078e0207 */
[----:B------:R-:W-:-:S03]  /*2dd0*/  IMAD.HI.U32 R13, R4, R11, RZ ;  /* 0x0000000b040d7227 */ /* 0x000fc600078e00ff */
[----:B------:R-:W-:Y:S02]  /*2de0*/  ISETP.GT.U32.AND P6, PT, R5, R7, PT ;  /* 0x000000070500720c */ /* 0x000fe40003fc4070 */
[----:B------:R-:W-:-:S05]  /*2df0*/  IADD3 R13, -R13, RZ, RZ ;  /* 0x000000ff0d0d7210 */ /* 0x000fca0007ffe1ff */
[----:B------:R-:W-:Y:S01]  /*2e00*/  IMAD R11, R5, R13, R11 ;  /* 0x0000000d050b7224 */ /* 0x000fe200078e020b */
[----:B------:R-:W-:-:S05]  /*2e10*/  IABS R2, R24 ;  /* 0x0000001800027213 */ /* 0x000fca0000000000 */
[----:B------:R-:W-:Y:S01]  /*2e20*/  @!P6 IMAD.IADD R7, R7, 0x1, -R5 ;  /* 0x000000010707e824 */ /* 0x000fe200078e0a05 */
[----:B------:R-:W-:Y:S01]  /*2e30*/  ISETP.GT.U32.AND P6, PT, R5, R11, PT ;  /* 0x0000000b0500720c */ /* 0x000fe20003fc4070 */
[----:B------:R-:W-:Y:S01]  /*2e40*/  IMAD.HI.U32 R15, R4, R2, RZ ;  /* 0x00000002040f7227 */ /* 0x000fe200078e00ff */
[----:B------:R-:W-:-:S03]  /*2e50*/  IABS R14, R26 ;  /* 0x0000001a000e7213 */ /* 0x000fc60000000000 */
[----:B------:R-:W-:Y:S02]  /*2e60*/  IMAD.MOV R15, RZ, RZ, -R15 ;  /* 0x000000ffff0f7224 */ /* 0x000fe400078e0a0f */
[----:B------:R-:W-:-:S06]  /*2e70*/  IMAD.HI.U32 R9, R4, R14, RZ ;  /* 0x0000000e04097227 */ /* 0x000fcc00078e00ff */
[----:B------:R-:W-:Y:S01]  /*2e80*/  @!P6 IADD3 R11, R11, -R5, RZ ;  /* 0x800000050b0be210 */ /* 0x000fe20007ffe0ff */
[C---:B------:R-:W-:Y:S01]  /*2e90*/  IMAD R2, R5.reuse, R15, R2 ;  /* 0x0000000f05027224 */ /* 0x040fe200078e0202 */
[C---:B------:R-:W-:Y:S02]  /*2ea0*/  ISETP.GT.U32.AND P2, PT, R5.reuse, R7, PT ;  /* 0x000000070500720c */ /* 0x040fe40003f44070 */
[----:B------:R-:W-:Y:S01]  /*2eb0*/  ISETP.GT.U32.AND P6, PT, R5, R11, PT ;  /* 0x0000000b0500720c */ /* 0x000fe20003fc4070 */
[----:B------:R-:W-:Y:S01]  /*2ec0*/  @!P5 IMAD.MOV R8, RZ, RZ, -R8 ;  /* 0x000000ffff08d224 */ /* 0x000fe200078e0a08 */
[----:B------:R-:W-:Y:S02]  /*2ed0*/  IADD3 R9, -R9, RZ, RZ ;  /* 0x000000ff09097210 */ /* 0x000fe40007ffe1ff */
[----:B------:R-:W-:Y:S02]  /*2ee0*/  IABS R10, R25 ;  /* 0x00000019000a7213 */ /* 0x000fe40000000000 */
[----:B------:R-:W-:-:S02]  /*2ef0*/  ISETP.GT.U32.AND P5, PT, R5, R2, PT ;  /* 0x000000020500720c */ /* 0x000fc40003fa4070 */
[----:B------:R-:W-:Y:S01]  /*2f00*/  ISETP.GE.AND P1, PT, R22, RZ, PT ;  /* 0x000000ff1600720c */ /* 0x000fe20003f26270 */
[----:B------:R-:W-:Y:S02]  /*2f10*/  IMAD R14, R5, R9, R14 ;  /* 0x00000009050e7224 */ /* 0x000fe400078e020e */
[----:B------:R-:W-:-:S04]  /*2f20*/  IMAD.HI.U32 R13, R4, R10, RZ ;  /* 0x0000000a040d7227 */ /* 0x000fc800078e00ff */
[----:B--2---:R-:W-:Y:S02]  /*2f30*/  IMAD.MOV.U32 R40, RZ, RZ, R47 ;  /* 0x000000ffff287224 */ /* 0x004fe400078e002f */
[----:B------:R-:W-:Y:S02]  /*2f40*/  IMAD.MOV.U32 R47, RZ, RZ, R55 ;  /* 0x000000ffff2f7224 */ /* 0x000fe400078e0037 */
[----:B------:R-:W2:Y:S01]  /*2f50*/  LDL.LU R55, [R1+0x1c8] ;  /* 0x0001c80001377983 */ /* 0x000ea20000300800 */
[----:B---3--:R-:W-:-:S03]  /*2f60*/  IMAD.MOV.U32 R31, RZ, RZ, R38 ;  /* 0x000000ffff1f7224 */ /* 0x008fc600078e0026 */
[----:B------:R-:W-:Y:S01]  /*2f70*/  STL [R1+0x84], R16 ;  /* 0x0000841001007387 */ /* 0x000fe20000100800 */
[----:B------:R-:W-:Y:S02]  /*2f80*/  IMAD.MOV.U32 R38, RZ, RZ, R39 ;  /* 0x000000ffff267224 */ /* 0x000fe400078e0027 */
[----:B------:R-:W-:Y:S01]  /*2f90*/  IMAD.MOV.U32 R39, RZ, RZ, R45 ;  /* 0x000000ffff277224 */ /* 0x000fe200078e002d */
[----:B------:R0:W-:Y:S04]  /*2fa0*/  STL [R1+0x80], R0 ;  /* 0x0000800001007387 */ /* 0x0001e80000100800 */
[----:B------:R-:W3:Y:S01]  /*2fb0*/  LDL.LU R45, [R1+0x190] ;  /* 0x00019000012d7983 */ /* 0x000ee20000300800 */
[----:B------:R-:W-:Y:S01]  /*2fc0*/  ISETP.GT.U32.AND P0, PT, R5, R6, PT ;  /* 0x000000060500720c */ /* 0x000fe20003f04070 */
[----:B------:R-:W-:Y:S01]  /*2fd0*/  @!P6 IMAD.IADD R11, R11, 0x1, -R5 ;  /* 0x000000010b0be824 */ /* 0x000fe200078e0a05 */
[----:B------:R-:W-:Y:S01]  /*2fe0*/  ISETP.GT.U32.AND P6, PT, R5, R14, PT ;  /* 0x0000000e0500720c */ /* 0x000fe20003fc4070 */
[----:B------:R-:W-:-:S02]  /*2ff0*/  IMAD.MOV R13, RZ, RZ, -R13 ;  /* 0x000000ffff0d7224 */ /* 0x000fc400078e0a0d */
[----:B0-----:R-:W-:Y:S02]  /*3000*/  IMAD.MOV.U32 R0, RZ, RZ, R12 ;  /* 0x000000ffff007224 */ /* 0x001fe400078e000c */
[--C-:B------:R-:W-:Y:S02]  /*3010*/  @!P2 IMAD.IADD R7, R7, 0x1, -R5.reuse ;  /* 0x000000010707a824 */ /* 0x100fe400078e0a05 */
[----:B------:R-:W-:Y:S02]  /*3020*/  IMAD R13, R5, R13, R10 ;  /* 0x0000000d050d7224 */ /* 0x000fe400078e020a */
[----:B------:R-:W-:Y:S01]  /*3030*/  @!P5 IMAD.IADD R2, R2, 0x1, -R5 ;  /* 0x000000010202d824 */ /* 0x000fe200078e0a05 */
[----:B------:R-:W-:Y:S01]  /*3040*/  @!P4 IADD3 R7, -R7, RZ, RZ ;  /* 0x000000ff0707c210 */ /* 0x000fe20007ffe1ff */
[----:B------:R-:W-:Y:S01]  /*3050*/  @!P1 IMAD.MOV R0, RZ, RZ, -R0 ;  /* 0x000000ffff009224 */ /* 0x000fe200078e0a00 */
[----:B------:R-:W-:Y:S01]  /*3060*/  IABS R10, R27 ;  /* 0x0000001b000a7213 */ /* 0x000fe20000000000 */
[----:B------:R-:W-:Y:S01]  /*3070*/  STL [R1+0x74], R8 ;  /* 0x0000740801007387 */ /* 0x000fe20000100800 */
[----:B------:R-:W-:-:S02]  /*3080*/  ISETP.GT.U32.AND P2, PT, R5, R13, PT ;  /* 0x0000000d0500720c */ /* 0x000fc40003f44070 */
[----:B------:R-:W-:Y:S01]  /*3090*/  ISETP.GT.U32.AND P4, PT, R5, R2, PT ;  /* 0x000000020500720c */ /* 0x000fe20003f84070 */
[----:B------:R0:W-:Y:S01]  /*30a0*/  STL [R1+0x70], R0 ;  /* 0x0000700001007387 */ /* 0x0001e20000100800 */
[----:B------:R-:W-:-:S03]  /*30b0*/  @!P0 IMAD.IADD R6, R6, 0x1, -R5 ;  /* 0x0000000106068824 */ /* 0x000fc600078e0a05 */
[----:B------:R1:W-:Y:S01]  /*30c0*/  STL [R1+0x6c], R7 ;  /* 0x00006c0701007387 */ /* 0x0003e20000100800 */
[----:B------:R-:W-:Y:S02]  /*30d0*/  @!P6 IMAD.IADD R14, R14, 0x1, -R5 ;  /* 0x000000010e0ee824 */ /* 0x000fe400078e0a05 */
[----:B------:R-:W-:Y:S02]  /*30e0*/  IMAD.MOV.U32 R9, RZ, RZ, R6 ;  /* 0x000000ffff097224 */ /* 0x000fe400078e0006 */
[----:B0-----:R-:W-:Y:S01]  /*30f0*/  IMAD.HI.U32 R0, R4, R10, RZ ;  /* 0x0000000a04007227 */ /* 0x001fe200078e00ff */
[----:B-1----:R-:W-:-:S03]  /*3100*/  IABS R7, R28 ;  /* 0x0000001c00077213 */ /* 0x002fc60000000000 */
[----:B------:R-:W-:Y:S01]  /*3110*/  IMAD.MOV R0, RZ, RZ, -R0 ;  /* 0x000000ffff007224 */ /* 0x000fe200078e0a00 */
[----:B------:R-:W-:Y:S01]  /*3120*/  ISETP.GT.U32.AND P6, PT, R5, R14, PT ;  /* 0x0000000e0500720c */ /* 0x000fe20003fc4070 */
[----:B------:R-:W-:Y:S01]  /*3130*/  IMAD.HI.U32 R6, R4, R7, RZ ;  /* 0x0000000704067227 */ /* 0x000fe200078e00ff */
[----:B------:R-:W-:-:S03]  /*3140*/  ISETP.GE.AND P1, PT, R23, RZ, PT ;  /* 0x000000ff1700720c */ /* 0x000fc60003f26270 */
[--C-:B------:R-:W-:Y:S01]  /*3150*/  @!P2 IMAD.IADD R13, R13, 0x1, -R5.reuse ;  /* 0x000000010d0da824 */ /* 0x100fe200078e0a05 */
[----:B------:R-:W-:Y:S01]  /*3160*/  IADD3 R6, -R6, RZ, RZ ;  /* 0x000000ff06067210 */ /* 0x000fe20007ffe1ff */
[C---:B------:R-:W-:Y:S02]  /*3170*/  IMAD R0, R5.reuse, R0, R10 ;  /* 0x0000000005007224 */ /* 0x040fe400078e020a */
[----:B------:R-:W-:Y:S02]  /*3180*/  @!P4 IMAD.IADD R2, R2, 0x1, -R5 ;  /* 0x000000010202c824 */ /* 0x000fe400078e0a05 */
[----:B------:R-:W-:Y:S01]  /*3190*/  @!P3 IMAD.MOV R9, RZ, RZ, -R9 ;  /* 0x000000ffff09b224 */ /* 0x000fe200078e0a09 */
[C---:B------:R-:W-:Y:S01]  /*31a0*/  ISETP.GT.U32.AND P3, PT, R5.reuse, R13, PT ;  /* 0x0000000d0500720c */ /* 0x040fe20003f64070 */
[----:B------:R-:W-:Y:S01]  /*31b0*/  IMAD.MOV.U32 R10, RZ, RZ, R2 ;  /* 0x000000ffff0a7224 */ /* 0x000fe200078e0002 */
[C---:B------:R-:W-:Y:S01]  /*31c0*/  ISETP.GT.U32.AND P4, PT, R5.reuse, R0, PT ;  /* 0x000000000500720c */ /* 0x040fe20003f84070 */
[----:B------:R-:W-:Y:S01]  /*31d0*/  IMAD R2, R5, R6, R7 ;  /* 0x0000000605027224 */ /* 0x000fe200078e0207 */
[----:B------:R-:W-:Y:S01]  /*31e0*/  ISETP.GE.AND P0, PT, R24, RZ, PT ;  /* 0x000000ff1800720c */ /* 0x000fe20003f06270 */
[----:B------:R0:W-:Y:S01]  /*31f0*/  STL [R1+0x68], R9 ;  /* 0x0000680901007387 */ /* 0x0001e20000100800 */
[----:B------:R-:W-:Y:S01]  /*3200*/  ISETP.GE.AND P5, PT, R25, RZ, PT ;  /* 0x000000ff1900720c */ /* 0x000fe20003fa6270 */
[----:B------:R-:W-:Y:S01]  /*3210*/  @!P6 IMAD.IADD R14, R14, 0x1, -R5 ;  /* 0x000000010e0ee824 */ /* 0x000fe200078e0a05 */
[----:B------:R-:W-:-:S02]  /*3220*/  ISETP.GT.U32.AND P6, PT, R5, R2, PT ;  /* 0x000000020500720c */ /* 0x000fc40003fc4070 */
[----:B------:R-:W-:Y:S01]  /*3230*/  IABS R8, R29 ;  /* 0x0000001d00087213 */ /* 0x000fe20000000000 */
[----:B0-----:R-:W-:-:S04]  /*3240*/  IMAD.MOV.U32 R9, RZ, RZ, R11 ;  /* 0x000000ffff097224 */ /* 0x001fc800078e000b */
[----:B------:R-:W-:Y:S01]  /*3250*/  @!P1 IMAD.MOV R9, RZ, RZ, -R9 ;  /* 0x000000ffff099224 */ /* 0x000fe200078e0a09 */
[----:B------:R-:W-:Y:S01]  /*3260*/  IABS R11, R30 ;  /* 0x0000001e000b7213 */ /* 0x000fe20000000000 */
[--C-:B------:R-:W-:Y:S02]  /*3270*/  @!P3 IMAD.IADD R13, R13, 0x1, -R5.reuse ;  /* 0x000000010d0db824 */ /* 0x100fe400078e0a05 */
[----:B------:R-:W-:Y:S01]  /*3280*/  @!P4 IMAD.IADD R0, R0, 0x1, -R5 ;  /* 0x000000010000c824 */ /* 0x000fe200078e0a05 */
[----:B------:R0:W-:Y:S01]  /*3290*/  STL [R1+0x5c], R9 ;  /* 0x00005c0901007387 */ /* 0x0001e20000100800 */
[----:B------:R-:W-:Y:S01]  /*32a0*/  ISETP.GE.AND P2, PT, R26, RZ, PT ;  /* 0x000000ff1a00720c */ /* 0x000fe20003f46270 */
[----:B------:R-:W-:Y:S01]  /*32b0*/  @!P0 IMAD.MOV R10, RZ, RZ, -R10 ;  /* 0x000000ffff0a8224 */ /* 0x000fe200078e0a0a */
[----:B------:R-:W-:Y:S01]  /*32c0*/  IABS R6, R31 ;  /* 0x0000001f00067213 */ /* 0x000fe20000000000 */
[----:B------:R-:W-:Y:S01]  /*32d0*/  @!P5 IMAD.MOV R13, RZ, RZ, -R13 ;  /* 0x000000ffff0dd224 */ /* 0x000fe200078e0a0d */
[----:B------:R-:W-:Y:S01]  /*32e0*/  @!P6 IADD3 R2, R2, -R5, RZ ;  /* 0x800000050202e210 */ /* 0x000fe20007ffe0ff */
[----:B0-----:R-:W-:Y:S01]  /*32f0*/  IMAD.HI.U32 R9, R4, R8, RZ ;  /* 0x0000000804097227 */ /* 0x001fe200078e00ff */
[----:B------:R-:W-:-:S03]  /*3300*/  ISETP.GT.U32.AND P5, PT, R5, R0, PT ;  /* 0x000000000500720c */ /* 0x000fc60003fa4070 */
[----:B------:R-:W-:Y:S02]  /*3310*/  IMAD.MOV R9, RZ, RZ, -R9 ;  /* 0x000000ffff097224 */ /* 0x000fe400078e0a09 */
[C---:B------:R-:W-:Y:S01]  /*3320*/  IMAD.HI.U32 R12, R4.reuse, R11, RZ ;  /* 0x0000000b040c7227 */ /* 0x040fe200078e00ff */
[----:B------:R0:W-:Y:S01]  /*3330*/  STL [R1+0x50], R10 ;  /* 0x0000500a01007387 */ /* 0x0001e20000100800 */
[C---:B------:R-:W-:Y:S02]  /*3340*/  ISETP.GT.U32.AND P6, PT, R5.reuse, R2, PT ;  /* 0x000000020500720c */ /* 0x040fe40003fc4070 */
[----:B------:R-:W-:Y:S01]  /*3350*/  IMAD.MOV R12, RZ, RZ, -R12 ;  /* 0x000000ffff0c7224 */ /* 0x000fe200078e0a0c */
[----:B------:R1:W-:Y:S01]  /*3360*/  STL [R1+0x4c], R13 ;  /* 0x00004c0d01007387 */ /* 0x0003e20000100800 */
[----:B0-----:R-:W-:Y:S02]  /*3370*/  IMAD R10, R5, R9, R8 ;  /* 0x00000009050a7224 */ /* 0x001fe400078e0208 */
[----:B------:R-:W-:-:S04]  /*3380*/  IMAD.HI.U32 R8, R4, R6, RZ ;  /* 0x0000000604087227 */ /* 0x000fc800078e00ff */
[----:B-1----:R-:W-:Y:S02]  /*3390*/  IMAD.MOV.U32 R13, RZ, RZ, R14 ;  /* 0x000000ffff0d7224 */ /* 0x002fe400078e000e */
[----:B------:R-:W-:Y:S02]  /*33a0*/  IMAD.MOV R8, RZ, RZ, -R8 ;  /* 0x000000ffff087224 */ /* 0x000fe400078e0a08 */
[C---:B------:R-:W-:Y:S02]  /*33b0*/  IMAD R11, R5.reuse, R12, R11 ;  /* 0x0000000c050b7224 */ /* 0x040fe400078e020b */
[----:B------:R-:W-:Y:S01]  /*33c0*/  @!P2 IMAD.MOV R13, RZ, RZ, -R13 ;  /* 0x000000ffff0da224 */ /* 0x000fe200078e0a0d */
[C---:B------:R-:W-:Y:S01]  /*33d0*/  ISETP.GT.U32.AND P2, PT, R5.reuse, R10, PT ;  /* 0x0000000a0500720c */ /* 0x040fe20003f44070 */
[C---:B------:R-:W-:Y:S02]  /*33e0*/  IMAD R6, R5.reuse, R8, R6 ;  /* 0x0000000805067224 */ /* 0x040fe400078e0206 */
[--C-:B------:R-:W-:Y:S01]  /*33f0*/  @!P5 IMAD.IADD R0, R0, 0x1, -R5.reuse ;  /* 0x000000010000d824 */ /* 0x100fe200078e0a05 */
[----:B------:R-:W-:Y:S01]  /*3400*/  ISETP.GT.U32.AND P5, PT, R5, R11, PT ;  /* 0x0000000b0500720c */ /* 0x000fe20003fa4070 */
[----:B------:R-:W-:Y:S01]  /*3410*/  @!P6 IMAD.IADD R2, R2, 0x1, -R5 ;  /* 0x000000010202e824 */ /* 0x000fe200078e0a05 */
[----:B------:R-:W-:-:S02]  /*3420*/  IABS R9, R32 ;  /* 0x0000002000097213 */ /* 0x000fc40000000000 */
[----:B------:R-:W-:Y:S01]  /*3430*/  ISETP.GT.U32.AND P6, PT, R5, R6, PT ;  /* 0x000000060500720c */ /* 0x000fe20003fc4070 */
[----:B------:R0:W-:Y:S01]  /*3440*/  STL [R1+0x44], R13 ;  /* 0x0000440d01007387 */ /* 0x0001e20000100800 */
[----:B------:R-:W-:Y:S02]  /*3450*/  ISETP.GE.AND P1, PT, R27, RZ, PT ;  /* 0x000000ff1b00720c */ /* 0x000fe40003f26270 */
[----:B------:R-:W-:Y:S01]  /*3460*/  IABS R7, R33 ;  /* 0x0000002100077213 */ /* 0x000fe20000000000 */
[----:B------:R-:W-:Y:S02]  /*3470*/  @!P2 IMAD.IADD R10, R10, 0x1, -R5 ;  /* 0x000000010a0aa824 */ /* 0x000fe400078e0a05 */
[----:B0-----:R-:W-:Y:S01]  /*3480*/  IMAD.HI.U32 R13, R4, R9, RZ ;  /* 0x00000009040d7227 */ /* 0x001fe200078e00ff */
[----:B------:R-:W-:-:S03]  /*3490*/  IABS R8, R34 ;  /* 0x0000002200087213 */ /* 0x000fc60000000000 */
[--C-:B------:R-:W-:Y:S01]  /*34a0*/  @!P5 IMAD.IADD R11, R11, 0x1, -R5.reuse ;  /* 0x000000010b0bd824 */ /* 0x100fe200078e0a05 */
[----:B------:R-:W-:Y:S01]  /*34b0*/  IADD3 R13, -R13, RZ, RZ ;  /* 0x000000ff0d0d7210 */ /* 0x000fe20007ffe1ff */
[----:B------:R-:W-:Y:S01]  /*34c0*/  IMAD.HI.U32 R12, R4, R7, RZ ;  /* 0x00000007040c7227 */ /* 0x000fe200078e00ff */
[C---:B------:R-:W-:Y:S02]  /*34d0*/  ISETP.GT.U32.AND P5, PT, R5.reuse, R10, PT ;  /* 0x0000000a0500720c */ /* 0x040fe40003fa4070 */
[----:B------:R-:W-:Y:S01]  /*34e0*/  ISETP.GE.AND P0, PT, R28, RZ, PT ;  /* 0x000000ff1c00720c */ /* 0x000fe20003f06270 */
[----:B------:R-:W-:Y:S01]  /*34f0*/  @!P6 IMAD.IADD R6, R6, 0x1, -R5 ;  /* 0x000000010606e824 */ /* 0x000fe200078e0a05 */
[C---:B------:R-:W-:Y:S01]  /*3500*/  ISETP.GT.U32.AND P6, PT, R5.reuse, R11, PT ;  /* 0x0000000b0500720c */ /* 0x040fe20003fc4070 */
[----:B------:R-:W-:Y:S02]  /*3510*/  IMAD R9, R5, R13, R9 ;  /* 0x0000000d05097224 */ /* 0x000fe400078e0209 */
[----:B------:R-:W-:-:S04]  /*3520*/  IMAD.HI.U32 R13, R4, R8, RZ ;  /* 0x00000008040d7227 */ /* 0x000fc800078e00ff */
[----:B------:R-:W-:Y:S02]  /*3530*/  IMAD.MOV R12, RZ, RZ, -R12 ;  /* 0x000000ffff0c7224 */ /* 0x000fe400078e0a0c */
[----:B------:R-:W-:Y:S02]  /*3540*/  @!P1 IMAD.MOV R0, RZ, RZ, -R0 ;  /* 0x000000ffff009224 */ /* 0x000fe400078e0a00 */
[----:B------:R-:W-:Y:S02]  /*3550*/  IMAD.MOV R13, RZ, RZ, -R13 ;  /* 0x000000ffff0d7224 */ /* 0x000fe400078e0a0d */
[C---:B------:R-:W-:Y:S01]  /*3560*/  IMAD R7, R5.reuse, R12, R7 ;  /* 0x0000000c05077224 */ /* 0x040fe200078e0207 */
[----:B------:R0:W-:Y:S01]  /*3570*/  STL [R1+0x38], R0 ;  /* 0x0000380001007387 */ /* 0x0001e20000100800 */
[C---:B------:R-:W-:Y:S02]  /*3580*/  IMAD R8, R5.reuse, R13, R8 ;  /* 0x0000000d05087224 */ /* 0x040fe400078e0208 */
[--C-:B------:R-:W-:Y:S01]  /*3590*/  @!P5 IMAD.IADD R10, R10, 0x1, -R5.reuse ;  /* 0x000000010a0ad824 */ /* 0x100fe200078e0a05 */
[----:B------:R-:W-:Y:S01]  /*35a0*/  ISETP.GT.U32.AND P5, PT, R5, R7, PT ;  /* 0x000000070500720c */ /* 0x000fe20003fa4070 */
[----:B------:R-:W-:-:S02]  /*35b0*/  @!P6 IMAD.IADD R11, R11, 0x1, -R5 ;  /* 0x000000010b0be824 */ /* 0x000fc400078e0a05 */
[----:B0-----:R-:W-:Y:S01]  /*35c0*/  IMAD.MOV.U32 R0, RZ, RZ, R2 ;  /* 0x000000ffff007224 */ /* 0x001fe200078e0002 */
[----:B------:R-:W-:-:S03]  /*35d0*/  IABS R12, R35 ;  /* 0x00000023000c7213 */ /* 0x000fc60000000000 */
[----:B------:R-:W-:Y:S01]  /*35e0*/  @!P0 IMAD.MOV R0, RZ, RZ, -R0 ;  /* 0x000000ffff008224 */ /* 0x000fe200078e0a00 */
[C---:B------:R-:W-:Y:S02]  /*35f0*/  ISETP.GT.U32.AND P0, PT, R5.reuse, R9, PT ;  /* 0x000000090500720c */ /* 0x040fe40003f04070 */
[C---:B------:R-:W-:Y:S02]  /*3600*/  ISETP.GT.U32.AND P6, PT, R5.reuse, R8, PT ;  /* 0x000000080500720c */ /* 0x040fe40003fc4070 */
[----:B------:R-:W-:Y:S02]  /*3610*/  ISETP.GT.U32.AND P1, PT, R5, R6, PT ;  /* 0x000000060500720c */ /* 0x000fe40003f24070 */
[----:B------:R-:W-:Y:S02]  /*3620*/  MOV R2, R12 ;  /* 0x0000000c00027202 */ /* 0x000fe40000000f00 */
[----:B------:R-:W-:Y:S02]  /*3630*/  ISETP.GE.AND P3, PT, R29, RZ, PT ;  /* 0x000000ff1d00720c */ /* 0x000fe40003f66270 */
[----:B------:R-:W-:Y:S01]  /*3640*/  ISETP.GE.AND P4, PT, R30, RZ, PT ;  /* 0x000000ff1e00720c */ /* 0x000fe20003f86270 */
[----:B------:R-:W-:Y:S01]  /*3650*/  IMAD.HI.U32 R12, R4, R2, RZ ;  /* 0x00000002040c7227 */ /* 0x000fe200078e00ff */
[----:B------:R-:W-:Y:S01]  /*3660*/  ISETP.GE.AND P2, PT, R31, RZ, PT ;  /* 0x000000ff1f00720c */ /* 0x000fe20003f46270 */
[----:B------:R0:W-:Y:S01]  /*3670*/  STL [R1+0x34], R0 ;  /* 0x0000340001007387 */ /* 0x0001e20000100800 */
[----:B------:R-:W-:Y:S01]  /*3680*/  @!P5 IADD3 R7, R7, -R5, RZ ;  /* 0x800000050707d210 */ /* 0x000fe20007ffe0ff */
[----:B------:R-:W-:-:S02]  /*3690*/  IMAD.MOV R12, RZ, RZ, -R12 ;  /* 0x000000ffff0c7224 */ /* 0x000fc400078e0a0c */
[--C-:B------:R-:W-:Y:S02]  /*36a0*/  @!P0 IMAD.IADD R9, R9, 0x1, -R5.reuse ;  /* 0x0000000109098824 */ /* 0x100fe400078e0a05 */
[--C-:B------:R-:W-:Y:S01]  /*36b0*/  @!P6 IMAD.IADD R8, R8, 0x1, -R5.reuse ;  /* 0x000000010808e824 */ /* 0x100fe200078e0a05 */
[----:B0-----:R-:W-:Y:S02]  /*36c0*/  IABS R0, R36 ;  /* 0x0000002400007213 */ /* 0x001fe40000000000 */
[C---:B------:R-:W-:Y:S01]  /*36d0*/  ISETP.GT.U32.AND P6, PT, R5.reuse, R7, PT ;  /* 0x000000070500720c */ /* 0x040fe20003fc4070 */
[----:B------:R-:W-:Y:S02]  /*36e0*/  @!P1 IMAD.IADD R6, R6, 0x1, -R5 ;  /* 0x0000000106069824 */ /* 0x000fe400078e0a05 */
[----:B------:R-:W-:Y:S01]  /*36f0*/  IMAD.HI.U32 R13, R4, R0, RZ ;  /* 0x00000000040d7227 */ /* 0x000fe200078e00ff */
[----:B------:R-:W-:-:S03]  /*3700*/  ISETP.GT.U32.AND P5, PT, R5, R9, PT ;  /* 0x000000090500720c */ /* 0x000fc60003fa4070 */
[C---:B------:R-:W-:Y:S02]  /*3710*/  IMAD R2, R5.reuse, R12, R2 ;  /* 0x0000000c05027224 */ /* 0x040fe400078e0202 */
[----:B------:R-:W-:Y:S02]  /*3720*/  IMAD.MOV R13, RZ, RZ, -R13 ;  /* 0x000000ffff0d7224 */ /* 0x000fe400078e0a0d */
[----:B------:R-:W-:Y:S02]  /*3730*/  @!P3 IMAD.MOV R10, RZ, RZ, -R10 ;  /* 0x000000ffff0ab224 */ /* 0x000fe400078e0a0a */
[----:B------:R-:W-:Y:S02]  /*3740*/  @!P4 IMAD.MOV R11, RZ, RZ, -R11 ;  /* 0x000000ffff0bc224 */ /* 0x000fe400078e0a0b */
[----:B------:R-:W-:Y:S01]  /*3750*/  @!P2 IMAD.MOV R6, RZ, RZ, -R6 ;  /* 0x000000ffff06a224 */ /* 0x000fe200078e0a06 */
[C---:B------:R-:W-:Y:S01]  /*3760*/  ISETP.GT.U32.AND P2, PT, R5.reuse, R2, PT ;  /* 0x000000020500720c */ /* 0x040fe20003f44070 */
[----:B------:R-:W-:Y:S01]  /*3770*/  IMAD R0, R5, R13, R0 ;  /* 0x0000000d05007224 */ /* 0x000fe200078e0200 */
[----:B------:R-:W-:Y:S01]  /*3780*/  IABS R12, R38 ;  /* 0x00000026000c7213 */ /* 0x000fe20000000000 */
[----:B------:R-:W-:Y:S01]  /*3790*/  STL [R1+0x30], R10 ;  /* 0x0000300a01007387 */ /* 0x000fe20000100800 */
[----:B------:R-:W-:Y:S01]  /*37a0*/  ISETP.GE.AND P1, PT, R32, RZ, PT ;  /* 0x000000ff2000720c */ /* 0x000fe20003f26270 */
[----:B------:R-:W-:-:S02]  /*37b0*/  @!P6 IMAD.IADD R7, R7, 0x1, -R5 ;  /* 0x000000010707e824 */ /* 0x000fc400078e0a05 */
[----:B------:R-:W-:Y:S01]  /*37c0*/  STL [R1+0x1c], R11 ;  /* 0x00001c0b01007387 */ /* 0x000fe20000100800 */
[----:B------:R-:W-:-:S03]  /*37d0*/  ISETP.GT.U32.AND P6, PT, R5, R0, PT ;  /* 0x000000000500720c */ /* 0x000fc60003fc4070 */
[----:B------:R0:W-:Y:S01]  /*37e0*/  STL [R1+0x18], R6 ;  /* 0x0000180601007387 */ /* 0x0001e20000100800 */
[--C-:B------:R-:W-:Y:S01]  /*37f0*/  @!P5 IMAD.IADD R9, R9, 0x1, -R5.reuse ;  /* 0x000000010909d824 */ /* 0x100fe200078e0a05 */
[----:B------:R-:W-:Y:S01]  /*3800*/  IABS R61, R42 ;  /* 0x0000002a003d7213 */ /* 0x000fe20000000000 */
[----:B------:R-:W-:Y:S02]  /*3810*/  @!P2 IMAD.IADD R2, R2, 0x1, -R5 ;  /* 0x000000010202a824 */ /* 0x000fe400078e0a05 */
[----:B0-----:R-:W-:Y:S01]  /*3820*/  IMAD.HI.U32 R6, R4, R12, RZ ;  /* 0x0000000c04067227 */ /* 0x001fe200078e00ff */
[----:B------:R-:W-:-:S04]  /*3830*/  IABS R60, R43 ;  /* 0x0000002b003c7213 */ /* 0x000fc80000000000 */
[----:B------:R-:W-:Y:S01]  /*3840*/  IADD3 R6, -R6, RZ, RZ ;  /* 0x000000ff06067210 */ /* 0x000fe20007ffe1ff */
[----:B------:R-:W-:Y:S01]  /*3850*/  IMAD.MOV.U32 R11, RZ, RZ, R9 ;  /* 0x000000ffff0b7224 */ /* 0x000fe200078e0009 */
[----:B------:R-:W-:-:S03]  /*3860*/  ISETP.GE.AND P0, PT, R33, RZ, PT ;  /* 0x000000ff2100720c */ /* 0x000fc60003f06270 */
[C---:B------:R-:W-:Y:S02]  /*3870*/  IMAD R6, R5.reuse, R6, R12 ;  /* 0x0000000605067224 */ /* 0x040fe400078e020c */
[----:B------:R-:W-:Y:S01]  /*3880*/  @!P1 IMAD.MOV R11, RZ, RZ, -R11 ;  /* 0x000000ffff0b9224 */ /* 0x000fe200078e0a0b */
[----:B------:R-:W-:Y:S01]  /*3890*/  ISETP.GT.U32.AND P1, PT, R5, R2, PT ;  /* 0x000000020500720c */ /* 0x000fe20003f24070 */
[----:B------:R-:W-:-:S04]  /*38a0*/  IMAD.HI.U32 R10, R4, R61, RZ ;  /* 0x0000003d040a7227 */ /* 0x000fc800078e00ff */
[----:B------:R-:W-:-:S04]  /*38b0*/  IMAD.HI.U32 R9, R4, R60, RZ ;  /* 0x0000003c04097227 */ /* 0x000fc800078e00ff */
[----:B------:R-:W-:Y:S01]  /*38c0*/  @!P6 IMAD.IADD R0, R0, 0x1, -R5 ;  /* 0x000000010000e824 */ /* 0x000fe200078e0a05 */
[C---:B------:R-:W-:Y:S01]  /*38d0*/  ISETP.GT.U32.AND P6, PT, R5.reuse, R6, PT ;  /* 0x000000060500720c */ /* 0x040fe20003fc4070 */
[----:B------:R-:W-:Y:S01]  /*38e0*/  IMAD.MOV R10, RZ, RZ, -R10 ;  /* 0x000000ffff0a7224 */ /* 0x000fe200078e0a0a */
[----:B------:R-:W-:Y:S02]  /*38f0*/  ISETP.GT.U32.AND P3, PT, R5, R8, PT ;  /* 0x000000080500720c */ /* 0x000fe40003f64070 */
[----:B------:R-:W-:Y:S01]  /*3900*/  IADD3 R9, -R9, RZ, RZ ;  /* 0x000000ff09097210 */ /* 0x000fe20007ffe1ff */
[----:B------:R-:W-:Y:S01]  /*3910*/  IMAD R61, R5, R10, R61 ;  /* 0x0000000a053d7224 */ /* 0x000fe200078e023d */
[----:B------:R-:W-:Y:S01]  /*3920*/  ISETP.GE.AND P4, PT, R34, RZ, PT ;  /* 0x000000ff2200720c */ /* 0x000fe20003f86270 */
[----:B------:R-:W-:Y:S01]  /*3930*/  @!P0 IMAD.MOV R7, RZ, RZ, -R7 ;  /* 0x000000ffff078224 */ /* 0x000fe200078e0a07 */
[----:B------:R-:W-:Y:S01]  /*3940*/  ISETP.GE.AND P5, PT, R35, RZ, PT ;  /* 0x000000ff2300720c */ /* 0x000fe20003fa6270 */
[C---:B------:R-:W-:Y:S01]  /*3950*/  IMAD R60, R5.reuse, R9, R60 ;  /* 0x00000009053c7224 */ /* 0x040fe200078e023c */
[C---:B------:R-:W-:Y:S01]  /*3960*/  ISETP.GT.U32.AND P0, PT, R5.reuse, R0, PT ;  /* 0x000000000500720c */ /* 0x040fe20003f04070 */
[----:B------:R-:W-:Y:S01]  /*3970*/  @!P1 IMAD.IADD R2, R2, 0x1, -R5 ;  /* 0x0000000102029824 */ /* 0x000fe200078e0a05 */
[----:B------:R-:W-:-:S02]  /*3980*/  ISETP.GT.U32.AND P1, PT, R5, R61, PT ;  /* 0x0000003d0500720c */ /* 0x000fc40003f24070 */
[----:B------:R-:W-:Y:S02]  /*3990*/  @!P6 IADD3 R6, R6, -R5, RZ ;  /* 0x800000050606e210 */ /* 0x000fe40007ffe0ff */
[----:B------:R-:W-:Y:S02]  /*39a0*/  ISETP.GE.AND P2, PT, R38, RZ, PT ;  /* 0x000000ff2600720c */ /* 0x000fe40003f46270 */
[----:B------:R-:W-:Y:S01]  /*39b0*/  ISETP.GT.U32.AND P6, PT, R5, R60, PT ;  /* 0x0000003c0500720c */ /* 0x000fe20003fc4070 */
[----:B------:R-:W-:Y:S01]  /*39c0*/  @!P3 IMAD.IADD R8, R8, 0x1, -R5 ;  /* 0x000000010808b824 */ /* 0x000fe200078e0a05 */
[----:B------:R-:W-:Y:S01]  /*39d0*/  STL [R1+0x14], R11 ;  /* 0x0000140b01007387 */ /* 0x000fe20000100800 */
[----:B------:R-:W-:Y:S01]  /*39e0*/  IMAD.MOV.U32 R10, RZ, RZ, R2 ;  /* 0x000000ffff0a7224 */ /* 0x000fe200078e0002 */
[----:B------:R-:W-:Y:S01]  /*39f0*/  ISETP.GE.AND P3, PT, R36, RZ, PT ;  /* 0x000000ff2400720c */ /* 0x000fe20003f66270 */
[----:B------:R-:W-:Y:S01]  /*3a00*/  @!P4 IMAD.MOV R8, RZ, RZ, -R8 ;  /* 0x000000ffff08c224 */ /* 0x000fe200078e0a08 */
[----:B------:R0:W-:Y:S01]  /*3a10*/  STL [R1+0x10], R7 ;  /* 0x0000100701007387 */ /* 0x0001e20000100800 */
[----:B------:R-:W-:Y:S01]  /*3a20*/  ISETP.GE.AND P4, PT, R42, RZ, PT ;  /* 0x000000ff2a00720c */ /* 0x000fe20003f86270 */
[----:B------:R-:W-:-:S02]  /*3a30*/  @!P5 IMAD.MOV R10, RZ, RZ, -R10 ;  /* 0x000000ffff0ad224 */ /* 0x000fc400078e0a0a */
[----:B------:R-:W-:Y:S02]  /*3a40*/  IMAD.MOV.U32 R42, RZ, RZ, R44 ;  /* 0x000000ffff2a7224 */ /* 0x000fe400078e002c */
[----:B------:R-:W-:Y:S02]  /*3a50*/  @!P0 IMAD.IADD R0, R0, 0x1, -R5 ;  /* 0x0000000100008824 */ /* 0x000fe400078e0a05 */
[----:B------:R-:W-:Y:S02]  /*3a60*/  IMAD.MOV.U32 R44, RZ, RZ, R47 ;  /* 0x000000ffff2c7224 */ /* 0x000fe400078e002f */
[----:B---3--:R-:W-:Y:S01]  /*3a70*/  IMAD.MOV.U32 R38, RZ, RZ, R45 ;  /* 0x000000ffff267224 */ /* 0x008fe200078e002d */
[----:B------:R-:W-:Y:S01]  /*3a80*/  IABS R45, R37 ;  /* 0x00000025002d7213 */ /* 0x000fe20000000000 */
[----:B------:R-:W-:-:S04]  /*3a90*/  @!P1 IMAD.IADD R61, R61, 0x1, -R5 ;  /* 0x000000013d3d9824 */ /* 0x000fc800078e0a05 */
[----:B0-----:R-:W-:Y:S01]  /*3aa0*/  IMAD.HI.U32 R7, R4, R45, RZ ;  /* 0x0000002d04077227 */ /* 0x001fe200078e00ff */
[----:B------:R-:W-:Y:S01]  /*3ab0*/  IABS R47, R38 ;  /* 0x00000026002f7213 */ /* 0x000fe20000000000 */
[----:B------:R-:W-:Y:S01]  /*3ac0*/  STL [R1+0xc], R8 ;  /* 0x00000c0801007387 */ /* 0x000fe20000100800 */
[----:B------:R-:W-:Y:S01]  /*3ad0*/  ISETP.GE.AND P0, PT, R43, RZ, PT ;  /* 0x000000ff2b00720c */ /* 0x000fe20003f06270 */
[----:B------:R-:W-:Y:S02]  /*3ae0*/  IMAD.MOV R7, RZ, RZ, -R7 ;  /* 0x000000ffff077224 */ /* 0x000fe400078e0a07 */
[----:B------:R-:W-:Y:S01]  /*3af0*/  IMAD.MOV.U32 R43, RZ, RZ, R49 ;  /* 0x000000ffff2b7224 */ /* 0x000fe200078e0031 */
[----:B------:R0:W-:Y:S01]  /*3b00*/  STL [R1+0x8], R10 ;  /* 0x0000080a01007387 */ /* 0x0001e20000100800 */
[----:B------:R-:W-:Y:S01]  /*3b10*/  @!P6 IMAD.IADD R60, R60, 0x1, -R5 ;  /* 0x000000013c3ce824 */ /* 0x000fe200078e0a05 */
[----:B------:R-:W-:Y:S01]  /*3b20*/  IABS R49, R39 ;  /* 0x0000002700317213 */ /* 0x000fe20000000000 */
[C---:B------:R-:W-:Y:S01]  /*3b30*/  IMAD R45, R5.reuse, R7, R45 ;  /* 0x00000007052d7224 */ /* 0x040fe200078e022d */
[C---:B------:R-:W-:Y:S01]  /*3b40*/  ISETP.GT.U32.AND P1, PT, R5.reuse, R6, PT ;  /* 0x000000060500720c */ /* 0x040fe20003f24070 */
[----:B------:R-:W-:Y:S01]  /*3b50*/  IMAD.HI.U32 R9, R4, R47, RZ ;  /* 0x0000002f04097227 */ /* 0x000fe200078e00ff */
[----:B------:R-:W-:-:S03]  /*3b60*/  ISETP.GT.U32.AND P6, PT, R5, R61, PT ;  /* 0x0000003d0500720c */ /* 0x000fc60003fc4070 */
[----:B0-----:R-:W-:Y:S01]  /*3b70*/  IMAD.MOV.U32 R10, RZ, RZ, R0 ;  /* 0x000000ffff0a7224 */ /* 0x001fe200078e0000 */
[----:B------:R-:W-:Y:S01]  /*3b80*/  ISETP.GT.U32.AND P5, PT, R5, R60, PT ;  /* 0x0000003c0500720c */ /* 0x000fe20003fa4070 */
[----:B------:R-:W-:-:S03]  /*3b90*/  IMAD.HI.U32 R2, R4, R49, RZ ;  /* 0x0000003104027227 */ /* 0x000fc600078e00ff */
[----:B------:R-:W-:Y:S01]  /*3ba0*/  @!P3 IADD3 R10, -R10, RZ, RZ ;  /* 0x000000ff0a0ab210 */ /* 0x000fe20007ffe1ff */
[----:B------:R-:W-:Y:S01]  /*3bb0*/  IMAD.MOV R9, RZ, RZ, -R9 ;  /* 0x000000ffff097224 */ /* 0x000fe200078e0a09 */
[C---:B------:R-:W-:Y:S01]  /*3bc0*/  ISETP.GT.U32.AND P3, PT, R5.reuse, R45, PT ;  /* 0x0000002d0500720c */ /* 0x040fe20003f64070 */
[----:B------:R-:W-:Y:S02]  /*3bd0*/  IMAD.MOV R0, RZ, RZ, -R2 ;  /* 0x000000ffff007224 */ /* 0x000fe400078e0a02 */
[C---:B------:R-:W-:Y:S02]  /*3be0*/  IMAD R47, R5.reuse, R9, R47 ;  /* 0x00000009052f7224 */ /* 0x040fe400078e022f */
[----:B------:R-:W-:Y:S02]  /*3bf0*/  IMAD R49, R5, R0, R49 ;  /* 0x0000000005317224 */ /* 0x000fe400078e0231 */
[--C-:B------:R-:W-:Y:S02]  /*3c00*/  @!P1 IMAD.IADD R6, R6, 0x1, -R5.reuse ;  /* 0x0000000106069824 */ /* 0x100fe400078e0a05 */
[--C-:B------:R-:W-:Y:S01]  /*3c10*/  @!P6 IMAD.IADD R61, R61, 0x1, -R5.reuse ;  /* 0x000000013d3de824 */ /* 0x100fe200078e0a05 */
[C---:B------:R-:W-:Y:S01]  /*3c20*/  ISETP.GT.U32.AND P6, PT, R5.reuse, R47, PT ;  /* 0x0000002f0500720c */ /* 0x040fe20003fc4070 */
[--C-:B------:R-:W-:Y:S01]  /*3c30*/  @!P5 IMAD.IADD R60, R60, 0x1, -R5.reuse ;  /* 0x000000013c3cd824 */ /* 0x100fe200078e0a05 */
[----:B------:R-:W-:Y:S01]  /*3c40*/  ISETP.GT.U32.AND P5, PT, R5, R49, PT ;  /* 0x000000310500720c */ /* 0x000fe20003fa4070 */
[----:B------:R-:W-:Y:S01]  /*3c50*/  @!P2 IMAD.MOV R6, RZ, RZ, -R6 ;  /* 0x000000ffff06a224 */ /* 0x000fe200078e0a06 */
[----:B------:R-:W-:Y:S01]  /*3c60*/  IABS R8, R40 ;  /* 0x0000002800087213 */ /* 0x000fe20000000000 */
[----:B------:R-:W-:Y:S01]  /*3c70*/  @!P3 IMAD.IADD R45, R45, 0x1, -R5 ;  /* 0x000000012d2db824 */ /* 0x000fe200078e0a05 */
[----:B------:R-:W-:Y:S01]  /*3c80*/  IABS R7, R41 ;  /* 0x0000002900077213 */ /* 0x000fe20000000000 */
[----:B------:R-:W-:Y:S02]  /*3c90*/  STL [R1+0x4], R10 ;  /* 0x0000040a01007387 */ /* 0x000fe40000100800 */
[C---:B------:R-:W-:Y:S01]  /*3ca0*/  IMAD.HI.U32 R0, R4.reuse, R8, RZ ;  /* 0x0000000804007227 */ /* 0x040fe200078e00ff */
[----:B------:R-:W-:Y:S01]  /*3cb0*/  ISETP.GT.U32.AND P3, PT, R5, R45, PT ;  /* 0x0000002d0500720c */ /* 0x000fe20003f64070 */
[----:B------:R0:W-:Y:S02]  /*3cc0*/  STL [R1], R6 ;  /* 0x0000000601007387 */ /* 0x0001e40000100800 */
[----:B------:R-:W-:Y:S01]  /*3cd0*/  IMAD.HI.U32 R2, R4, R7, RZ ;  /* 0x0000000704027227 */ /* 0x000fe200078e00ff */
[----:B------:R-:W-:-:S02]  /*3ce0*/  ISETP.GE.AND P1, PT, R37, RZ, PT ;  /* 0x000000ff2500720c */ /* 0x000fc40003f26270 */
[----:B------:R-:W-:Y:S01]  /*3cf0*/  @!P6 IADD3 R47, R47, -R5, RZ ;  /* 0x800000052f2fe210 */ /* 0x000fe20007ffe0ff */
[----:B------:R-:W-:Y:S01]  /*3d00*/  IMAD.MOV R9, RZ, RZ, -R0 ;  /* 0x000000ffff097224 */ /* 0x000fe200078e0a00 */
[----:B0-----:R-:W-:Y:S01]  /*3d10*/  IABS R6, R42 ;  /* 0x0000002a00067213 */ /* 0x001fe20000000000 */
[----:B------:R-:W-:Y:S02]  /*3d20*/  IMAD.MOV R2, RZ, RZ, -R2 ;  /* 0x000000ffff027224 */ /* 0x000fe400078e0a02 */
[----:B------:R-:W-:Y:S02]  /*3d30*/  @!P5 IMAD.IADD R49, R49, 0x1, -R5 ;  /* 0x000000013131d824 */ /* 0x000fe400078e0a05 */
[----:B------:R-:W-:Y:S01]  /*3d40*/  IMAD.MOV.U32 R0, RZ, RZ, R6 ;  /* 0x000000ffff007224 */ /* 0x000fe200078e0006 */
[C---:B------:R-:W-:Y:S01]  /*3d50*/  ISETP.GT.U32.AND P5, PT, R5.reuse, R47, PT ;  /* 0x0000002f0500720c */ /* 0x040fe20003fa4070 */
[----:B------:R-:W-:Y:S02]  /*3d60*/  IMAD R7, R5, R2, R7 ;  /* 0x0000000205077224 */ /* 0x000fe400078e0207 */
[----:B------:R-:W-:-:S04]  /*3d70*/  IMAD.HI.U32 R2, R4, R0, RZ ;  /* 0x0000000004027227 */ /* 0x000fc800078e00ff */
[----:B------:R-:W-:Y:S02]  /*3d80*/  @!P3 IMAD.IADD R45, R45, 0x1, -R5 ;  /* 0x000000012d2db824 */ /* 0x000fe400078e0a05 */
[----:B------:R-:W-:Y:S02]  /*3d90*/  IMAD.MOV R2, RZ, RZ, -R2 ;  /* 0x000000ffff027224 */ /* 0x000fe400078e0a02 */
[----:B------:R-:W-:Y:S01]  /*3da0*/  @!P1 IMAD.MOV R45, RZ, RZ, -R45 ;  /* 0x000000ffff2d9224 */ /* 0x000fe200078e0a2d */
[C---:B------:R-:W-:Y:S01]  /*3db0*/  ISETP.GT.U32.AND P1, PT, R5.reuse, R7, PT ;  /* 0x000000070500720c */ /* 0x040fe20003f24070 */
[----:B------:R-:W-:Y:S01]  /*3dc0*/  IMAD R0, R5, R2, R0 ;  /* 0x0000000205007224 */ /* 0x000fe200078e0200 */
[----:B------:R-:W-:-:S04]  /*3dd0*/  @!P5 IADD3 R47, R47, -R5, RZ ;  /* 0x800000052f2fd210 */ /* 0x000fc80007ffe0ff */
[C---:B------:R-:W-:Y:S01]  /*3de0*/  ISETP.GT.U32.AND P5, PT, R5.reuse, R0, PT ;  /* 0x000000000500720c */ /* 0x040fe20003fa4070 */
[----:B------:R-:W-:Y:S01]  /*3df0*/  IMAD R8, R5, R9, R8 ;  /* 0x0000000905087224 */ /* 0x000fe200078e0208 */
[----:B------:R-:W-:-:S05]  /*3e00*/  IABS R6, R48 ;  /* 0x0000003000067213 */ /* 0x000fca0000000000 */
[----:B------:R-:W-:Y:S01]  /*3e10*/  @!P1 IMAD.IADD R7, R7, 0x1, -R5 ;  /* 0x0000000107079824 */ /* 0x000fe200078e0a05 */
[----:B------:R-:W-:Y:S01]  /*3e20*/  ISETP.GT.U32.AND P3, PT, R5, R8, PT ;  /* 0x000000080500720c */ /* 0x000fe20003f64070 */
[----:B------:R-:W-:-:S04]  /*3e30*/  IMAD.HI.U32 R9, R4, R6, RZ ;  /* 0x0000000604097227 */ /* 0x000fc800078e00ff */
[----:B------:R-:W-:Y:S01]  /*3e40*/  @!P5 IMAD.IADD R0, R0, 0x1, -R5 ;  /* 0x000000010000d824 */ /* 0x000fe200078e0a05 */
[----:B------:R-:W-:Y:S01]  /*3e50*/  ISETP.GT.U32.AND P5, PT, R5, R7, PT ;  /* 0x000000070500720c */ /* 0x000fe20003fa4070 */
[----:B------:R-:W-:Y:S01]  /*3e60*/  IMAD.MOV R9, RZ, RZ, -R9 ;  /* 0x000000ffff097224 */ /* 0x000fe200078e0a09 */
[----:B------:R-:W-:-:S03]  /*3e70*/  ISETP.GE.AND P2, PT, R38, RZ, PT ;  /* 0x000000ff2600720c */ /* 0x000fc60003f46270 */
[----:B------:R-:W-:Y:S02]  /*3e80*/  IMAD R6, R5, R9, R6 ;  /* 0x0000000905067224 */ /* 0x000fe400078e0206 */
[----:B------:R-:W-:Y:S01]  /*3e90*/  @!P3 IMAD.IADD R8, R8, 0x1, -R5 ;  /* 0x000000010808b824 */ /* 0x000fe200078e0a05 */
[----:B------:R-:W-:Y:S01]  /*3ea0*/  IABS R2, R50 ;  /* 0x0000003200027213 */ /* 0x000fe20000000000 */
[----:B------:R-:W-:-:S04]  /*3eb0*/  @!P4 IMAD.MOV R61, RZ, RZ, -R61 ;  /* 0x000000ffff3dc224 */ /* 0x000fc800078e0a3d */
[----:B------:R-:W-:Y:S01]  /*3ec0*/  @!P5 IMAD.IADD R7, R7, 0x1, -R5 ;  /* 0x000000010707d824 */ /* 0x000fe200078e0a05 */
[C---:B------:R-:W-:Y:S02]  /*3ed0*/  ISETP.GT.U32.AND P5, PT, R5.reuse, R6, PT ;  /* 0x000000060500720c */ /* 0x040fe40003fa4070 */
[C---:B------:R-:W-:Y:S01]  /*3ee0*/  ISETP.GT.U32.AND P4, PT, R5.reuse, R49, PT ;  /* 0x000000310500720c */ /* 0x040fe20003f84070 */
[----:B------:R-:W-:Y:S01]  /*3ef0*/  @!P2 IMAD.MOV R47, RZ, RZ, -R47 ;  /* 0x000000ffff2fa224 */ /* 0x000fe200078e0a2f */
[C---:B------:R-:W-:Y:S02]  /*3f00*/  ISETP.GT.U32.AND P1, PT, R5.reuse, R8, PT ;  /* 0x000000080500720c */ /* 0x040fe40003f24070 */
[----:B------:R-:W-:Y:S01]  /*3f10*/  ISETP.GT.U32.AND P2, PT, R5, R0, PT ;  /* 0x000000000500720c */ /* 0x000fe20003f44070 */
[----:B------:R-:W-:Y:S01]  /*3f20*/  IMAD.HI.U32 R10, R4, R2, RZ ;  /* 0x00000002040a7227 */ /* 0x000fe200078e00ff */
[----:B------:R-:W-:-:S03]  /*3f30*/  IABS R20, R52 ;  /* 0x0000003400147213 */ /* 0x000fc60000000000 */
[----:B------:R-:W-:Y:S01]  /*3f40*/  @!P0 IMAD.MOV R60, RZ, RZ, -R60 ;  /* 0x000000ffff3c8224 */ /* 0x000fe200078e0a3c */
[----:B------:R-:W-:Y:S01]  /*3f50*/  ISETP.GE.AND P0, PT, R40, RZ, PT ;  /* 0x000000ff2800720c */ /* 0x000fe20003f06270 */
[----:B------:R-:W-:Y:S01]  /*3f60*/  IMAD.MOV R10, RZ, RZ, -R10 ;  /* 0x000000ffff0a7224 */ /* 0x000fe200078e0a0a */
[----:B------:R-:W-:Y:S01]  /*3f70*/  IABS R15, R51 ;  /* 0x00000033000f7213 */ /* 0x000fe20000000000 */
[--C-:B------:R-:W-:Y:S02]  /*3f80*/  @!P5 IMAD.IADD R6, R6, 0x1, -R5.reuse ;  /* 0x000000010606d824 */ /* 0x100fe400078e0a05 */
[--C-:B------:R-:W-:Y:S01]  /*3f90*/  @!P4 IMAD.IADD R49, R49, 0x1, -R5.reuse ;  /* 0x000000013131c824 */ /* 0x100fe200078e0a05 */
[----:B------:R-:W-:Y:S01]  /*3fa0*/  ISETP.GE.AND P4, PT, R41, RZ, PT ;  /* 0x000000ff2900720c */ /* 0x000fe20003f86270 */
[C---:B------:R-:W-:Y:S01]  /*3fb0*/  IMAD R2, R5.reuse, R10, R2 ;  /* 0x0000000a05027224 */ /* 0x040fe200078e0202 */
[----:B------:R-:W-:Y:S01]  /*3fc0*/  ISETP.GT.U32.AND P5, PT, R5, R6, PT ;  /* 0x000000060500720c */ /* 0x000fe20003fa4070 */
[----:B------:R-:W-:-:S02]  /*3fd0*/  @!P1 IMAD.IADD R8, R8, 0x1, -R5 ;  /* 0x0000000108089824 */ /* 0x000fc400078e0a05 */
[----:B------:R-:W-:-:S04]  /*3fe0*/  IMAD.HI.U32 R10, R4, R20, RZ ;  /* 0x00000014040a7227 */ /* 0x000fc800078e00ff */
[----:B------:R-:W-:Y:S01]  /*3ff0*/  IMAD.HI.U32 R11, R4, R15, RZ ;  /* 0x0000000f040b7227 */ /* 0x000fe200078e00ff */
[----:B------:R-:W-:-:S03]  /*4000*/  ISETP.GE.AND P6, PT, R39, RZ, PT ;  /* 0x000000ff2700720c */ /* 0x000fc60003fc6270 */
[----:B------:R-:W-:Y:S01]  /*4010*/  @!P2 IMAD.IADD R0, R0, 0x1, -R5 ;  /* 0x000000010000a824 */ /* 0x000fe200078e0a05 */
[----:B------:R-:W-:Y:S01]  /*4020*/  ISETP.GE.AND P2, PT, R51, RZ, PT ;  /* 0x000000ff3300720c */ /* 0x000fe20003f46270 */
[----:B------:R-:W-:Y:S01]  /*4030*/  IMAD.MOV.U32 R51, RZ, RZ, R8 ;  /* 0x000000ffff337224 */ /* 0x000fe200078e0008 */
[----:B------:R-:W-:Y:S01]  /*4040*/  IADD3 R10, -R10, RZ, RZ ;  /* 0x000000ff0a0a7210 */ /* 0x000fe20007ffe1ff */
[----:B------:R-:W-:Y:S01]  /*4050*/  IMAD.MOV R11, RZ, RZ, -R11 ;  /* 0x000000ffff0b7224 */ /* 0x000fe200078e0a0b */
[----:B------:R-:W-:Y:S01]  /*4060*/  ISETP.GE.AND P1, PT, R50, RZ, PT ;  /* 0x000000ff3200720c */ /* 0x000fe20003f26270 */
[----:B------:R-:W-:Y:S02]  /*4070*/  IMAD.MOV.U32 R50, RZ, RZ, R54 ;  /* 0x000000ffff327224 */ /* 0x000fe400078e0036 */
[----:B------:R-:W-:Y:S01]  /*4080*/  @!P0 IMAD.MOV R51, RZ, RZ, -R51 ;  /* 0x000000ffff338224 */ /* 0x000fe200078e0a33 */
[C---:B------:R-:W-:Y:S01]  /*4090*/  ISETP.GT.U32.AND P0, PT, R5.reuse, R2, PT ;  /* 0x000000020500720c */ /* 0x040fe20003f04070 */
[----:B------:R-:W-:Y:S01]  /*40a0*/  IMAD R15, R5, R11, R15 ;  /* 0x0000000b050f7224 */ /* 0x000fe200078e020f */
[----:B------:R-:W-:Y:S01]  /*40b0*/  ISETP.GE.AND P3, PT, R42, RZ, PT ;  /* 0x000000ff2a00720c */ /* 0x000fe20003f66270 */
[----:B------:R-:W-:-:S02]  /*40c0*/  IMAD.MOV.U32 R54, RZ, RZ, R7 ;  /* 0x000000ffff367224 */ /* 0x000fc400078e0007 */
[C---:B------:R-:W-:Y:S02]  /*40d0*/  IMAD R20, R5.reuse, R10, R20 ;  /* 0x0000000a05147224 */ /* 0x040fe400078e0214 */
[----:B------:R-:W-:Y:S02]  /*40e0*/  IMAD.MOV.U32 R42, RZ, RZ, R46 ;  /* 0x000000ffff2a7224 */ /* 0x000fe400078e002e */
[----:B------:R-:W-:Y:S01]  /*40f0*/  @!P4 IMAD.MOV R54, RZ, RZ, -R54 ;  /* 0x000000ffff36c224 */ /* 0x000fe200078e0a36 */
[C---:B------:R-:W-:Y:S01]  /*4100*/  ISETP.GT.U32.AND P4, PT, R5.reuse, R15, PT ;  /* 0x0000000f0500720c */ /* 0x040fe20003f84070 */
[----:B------:R-:W-:Y:S01]  /*4110*/  @!P5 IMAD.IADD R6, R6, 0x1, -R5 ;  /* 0x000000010606d824 */ /* 0x000fe200078e0a05 */
[----:B------:R-:W-:Y:S02]  /*4120*/  ISETP.GT.U32.AND P5, PT, R5, R20, PT ;  /* 0x000000140500720c */ /* 0x000fe40003fa4070 */
[----:B------:R-:W-:Y:S02]  /*4130*/  IABS R26, R42 ;  /* 0x0000002a001a7213 */ /* 0x000fe40000000000 */
[----:B------:R-:W-:-:S02]  /*4140*/  @!P6 IADD3 R49, -R49, RZ, RZ ;  /* 0x000000ff3131e210 */ /* 0x000fc40007ffe1ff */
[----:B------:R-:W-:Y:S01]  /*4150*/  ISETP.GE.AND P6, PT, R48, RZ, PT ;  /* 0x000000ff3000720c */ /* 0x000fe20003fc6270 */
[----:B------:R-:W-:Y:S01]  /*4160*/  IMAD.MOV.U32 R48, RZ, RZ, R53 ;  /* 0x000000ffff307224 */ /* 0x000fe200078e0035 */
[----:B--2---:R-:W-:Y:S01]  /*4170*/  MOV R53, R55 ;  /* 0x0000003700357202 */ /* 0x004fe20000000f00 */
[----:B------:R-:W-:Y:S01]  /*4180*/  IMAD.HI.U32 R8, R4, R26, RZ ;  /* 0x0000001a04087227 */ /* 0x000fe200078e00ff */
[----:B------:R-:W-:-:S03]  /*4190*/  IABS R29, R43 ;  /* 0x0000002b001d7213 */ /* 0x000fc60000000000 */
[----:B------:R-:W-:Y:S02]  /*41a0*/  IMAD.MOV.U32 R55, RZ, RZ, R56 ;  /* 0x000000ffff377224 */ /* 0x000fe400078e0038 */
[----:B------:R-:W-:Y:S02]  /*41b0*/  @!P0 IMAD.IADD R2, R2, 0x1, -R5 ;  /* 0x0000000102028824 */ /* 0x000fe400078e0a05 */
[----:B------:R-:W-:Y:S02]  /*41c0*/  IMAD.MOV.U32 R56, RZ, RZ, R57 ;  /* 0x000000ffff387224 */ /* 0x000fe400078e0039 */
[----:B------:R-:W-:Y:S02]  /*41d0*/  IMAD.MOV.U32 R57, RZ, RZ, R0 ;  /* 0x000000ffff397224 */ /* 0x000fe400078e0000 */
[----:B------:R-:W-:Y:S01]  /*41e0*/  IMAD.MOV R0, RZ, RZ, -R8 ;  /* 0x000000ffff007224 */ /* 0x000fe200078e0a08 */
[----:B------:R-:W-:Y:S01]  /*41f0*/  ISETP.GT.U32.AND P0, PT, R5, R2, PT ;  /* 0x000000020500720c */ /* 0x000fe20003f04070 */
[----:B------:R-:W-:Y:S01]  /*4200*/  IMAD.HI.U32 R8, R4, R29, RZ ;  /* 0x0000001d04087227 */ /* 0x000fe200078e00ff */
[----:B------:R-:W-:-:S03]  /*4210*/  IABS R9, R44 ;  /* 0x0000002c00097213 */ /* 0x000fc60000000000 */
[--C-:B------:R-:W-:Y:S02]  /*4220*/  @!P4 IMAD.IADD R15, R15, 0x1, -R5.reuse ;  /* 0x000000010f0fc824 */ /* 0x100fe400078e0a05 */
[----:B------:R-:W-:Y:S01]  /*4230*/  @!P5 IMAD.IADD R20, R20, 0x1, -R5 ;  /* 0x000000011414d824 */ /* 0x000fe200078e0a05 */
[----:B------:R-:W-:Y:S01]  /*4240*/  IADD3 R8, -R8, RZ, RZ ;  /* 0x000000ff08087210 */ /* 0x000fe20007ffe1ff */
[----:B------:R-:W-:Y:S01]  /*4250*/  IMAD.HI.U32 R7, R4, R9, RZ ;  /* 0x0000000904077227 */ /* 0x000fe200078e00ff */
[C---:B------:R-:W-:Y:S02]  /*4260*/  ISETP.GT.U32.AND P4, PT, R5.reuse, R15, PT ;  /* 0x0000000f0500720c */ /* 0x040fe40003f84070 */
[C---:B------:R-:W-:Y:S01]  /*4270*/  ISETP.GT.U32.AND P5, PT, R5.reuse, R20, PT ;  /* 0x000000140500720c */ /* 0x040fe20003fa4070 */
[----:B------:R-:W-:Y:S01]  /*4280*/  @!P3 IMAD.MOV R57, RZ, RZ, -R57 ;  /* 0x000000ffff39b224 */ /* 0x000fe200078e0a39 */
[----:B------:R-:W-:Y:S01]  /*4290*/  ISETP.GE.AND P3, PT, R52, RZ, PT ;  /* 0x000000ff3400720c */ /* 0x000fe20003f66270 */
[----:B------:R-:W-:-:S02]  /*42a0*/  IMAD R26, R5, R0, R26 ;  /* 0x00000000051a7224 */ /* 0x000fc400078e021a */
[C---:B------:R-:W-:Y:S02]  /*42b0*/  IMAD R29, R5.reuse, R8, R29 ;  /* 0x00000008051d7224 */ /* 0x040fe400078e021d */
[----:B------:R-:W-:Y:S02]  /*42c0*/  IMAD.MOV.U32 R0, RZ, RZ, R6 ;  /* 0x000000ffff007224 */ /* 0x000fe400078e0006 */
[----:B------:R-:W-:Y:S02]  /*42d0*/  IMAD.MOV R7, RZ, RZ, -R7 ;  /* 0x000000ffff077224 */ /* 0x000fe400078e0a07 */
[----:B------:R-:W-:Y:S01]  /*42e0*/  @!P0 IMAD.IADD R2, R2, 0x1, -R5 ;  /* 0x0000000102028824 */ /* 0x000fe200078e0a05 */
[C---:B------:R-:W-:Y:S01]  /*42f0*/  ISETP.GT.U32.AND P0, PT, R5.reuse, R29, PT ;  /* 0x0000001d0500720c */ /* 0x040fe20003f04070 */
[----:B------:R-:W-:Y:S01]  /*4300*/  @!P6 IMAD.MOV R0, RZ, RZ, -R0 ;  /* 0x000000ffff00e224 */ /* 0x000fe200078e0a00 */
[C---:B------:R-:W-:Y:S01]  /*4310*/  ISETP.GT.U32.AND P6, PT, R5.reuse, R26, PT ;  /* 0x0000001a0500720c */ /* 0x040fe20003fc4070 */
[----:B------:R-:W-:Y:S01]  /*4320*/  IMAD R39, R5, R7, R9 ;  /* 0x0000000705277224 */ /* 0x000fe200078e0209 */
[----:B------:R-:W-:Y:S01]  /*4330*/  STL [R1+0x14d8], R61 ;  /* 0x0014d83d01007387 */ /* 0x000fe20000100800 */
[----:B------:R-:W-:Y:S01]  /*4340*/  IMAD.MOV.U32 R8, RZ, RZ, R2 ;  /* 0x000000ffff087224 */ /* 0x000fe200078e0002 */
[----:B------:R-:W-:Y:S01]  /*4350*/  @!P4 IADD3 R15, R15, -R5, RZ ;  /* 0x800000050f0fc210 */ /* 0x000fe20007ffe0ff */
[----:B------:R-:W-:Y:S01]  /*4360*/  @!P5 IMAD.IADD R20, R20, 0x1, -R5 ;  /* 0x000000011414d824 */ /* 0x000fe200078e0a05 */
[----:B------:R-:W-:Y:S01]  /*4370*/  STL [R1+0x14dc], R60 ;  /* 0x0014dc3c01007387 */ /* 0x000fe20000100800 */
[----:B------:R-:W-:Y:S01]  /*4380*/  ISETP.GT.U32.AND P4, PT, R5, R39, PT ;  /* 0x000000270500720c */ /* 0x000fe20003f84070 */
[----:B------:R-:W-:-:S02]  /*4390*/  @!P1 IMAD.MOV R8, RZ, RZ, -R8 ;  /* 0x000000ffff089224 */ /* 0x000fc400078e0a08 */
[----:B------:R-:W-:Y:S01]  /*43a0*/  STL [R1+0x14e0], R45 ;  /* 0x0014e02d01007387 */ /* 0x000fe20000100800 */
[----:B------:R-:W-:-:S03]  /*43b0*/  @!P2 IADD3 R15, -R15, RZ, RZ ;  /* 0x000000ff0f0fa210 */ /* 0x000fc60007ffe1ff */
[----:B------:R-:W-:Y:S01]  /*43c0*/  STL [R1+0x14e4], R47 ;  /* 0x0014e42f01007387 */ /* 0x000fe20000100800 */
[----:B------:R-:W-:-:S03]  /*43d0*/  @!P3 IMAD.MOV R20, RZ, RZ, -R20 ;  /* 0x000000ffff14b224 */ /* 0x000fc600078e0a14 */
[----:B------:R-:W-:Y:S04]  /*43e0*/  STL [R1+0x14e8], R49 ;  /* 0x0014e83101007387 */ /* 0x000fe80000100800 */
[----:B------:R-:W-:Y:S04]  /*43f0*/  STL [R1+0x14ec], R51 ;  /* 0x0014ec3301007387 */ /* 0x000fe80000100800 */
[----:B------:R-:W-:Y:S01]  /*4400*/  STL [R1+0x14f0], R54 ;  /* 0x0014f03601007387 */ /* 0x000fe20000100800 */
[----:B------:R-:W-:-:S03]  /*4410*/  @!P0 IMAD.IADD R29, R29, 0x1, -R5 ;  /* 0x000000011d1d8824 */ /* 0x000fc600078e0a05 */
[----:B------:R-:W-:Y:S01]  /*4420*/  STL [R1+0x14f4], R57 ;  /* 0x0014f43901007387 */ /* 0x000fe20000100800 */
[----:B------:R-:W-:-:S03]  /*4430*/  @!P6 IMAD.IADD R26, R26, 0x1, -R5 ;  /* 0x000000011a1ae824 */ /* 0x000fc600078e0a05 */
[----:B------:R0:W-:Y:S01]  /*4440*/  STL [R1+0x14f8], R0 ;  /* 0x0014f80001007387 */ /* 0x0001e20000100800 */
[----:B------:R-:W-:-:S03]  /*4450*/  ISETP.GE.AND P0, PT, R44, RZ, PT ;  /* 0x000000ff2c00720c */ /* 0x000fc60003f06270 */
[----:B------:R-:W-:Y:S04]  /*4460*/  STL [R1+0x14fc], R8 ;  /* 0x0014fc0801007387 */ /* 0x000fe80000100800 */
[----:B------:R-:W-:Y:S01]  /*4470*/  STL [R1+0x1500], R15 ;  /* 0x0015000f01007387 */ /* 0x000fe20000100800 */
[----:B------:R-:W-:-:S03]  /*4480*/  IMAD.MOV.U32 R52, RZ, RZ, R53 ;  /* 0x000000ffff347224 */ /* 0x000fc600078e0035 */
[----:B------:R-:W-:Y:S01]  /*4490*/  STL [R1+0x1504], R20 ;  /* 0x0015041401007387 */ /* 0x000fe20000100800 */
[----:B------:R-:W-:-:S03]  /*44a0*/  IMAD.MOV.U32 R53, RZ, RZ, R56 ;  /* 0x000000ffff357224 */ /* 0x000fc600078e0038 */
[----:B------:R-:W2:Y:S01]  /*44b0*/  LDL.LU R44, [R1+0x1d8] ;  /* 0x0001d800012c7983 */ /* 0x000ea20000300800 */
[----:B------:R-:W-:Y:S01]  /*44c0*/  IABS R46, R50 ;  /* 0x00000032002e7213 */ /* 0x000fe20000000000 */
[----:B------:R-:W-:Y:S01]  /*44d0*/  @!P4 IMAD.IADD R39, R39, 0x1, -R5 ;  /* 0x000000012727c824 */ /* 0x000fe200078e0a05 */
[----:B------:R-:W-:Y:S02]  /*44e0*/  IABS R56, R48 ;  /* 0x0000003000387213 */ /* 0x000fe40000000000 */
[C---:B------:R-:W-:Y:S01]  /*44f0*/  ISETP.GT.U32.AND P1, PT, R5.reuse, R26, PT ;  /* 0x0000001a0500720c */ /* 0x040fe20003f24070 */
[----:B------:R-:W-:Y:S01]  /*4500*/  IMAD.HI.U32 R6, R4, R46, RZ ;  /* 0x0000002e04067227 */ /* 0x000fe200078e00ff */
[C---:B------:R-:W-:Y:S02]  /*4510*/  ISETP.GT.U32.AND P2, PT, R5.reuse, R29, PT ;  /* 0x0000001d0500720c */ /* 0x040fe40003f44070 */
[----:B------:R-:W-:Y:S01]  /*4520*/  ISETP.GE.AND P6, PT, R42, RZ, PT ;  /* 0x000000ff2a00720c */ /* 0x000fe20003fc6270 */
[----:B------:R-:W-:Y:S01]  /*4530*/  IMAD.HI.U32 R2, R4, R56, RZ ;  /* 0x0000003804027227 */ /* 0x000fe200078e00ff */
[----:B------:R-:W-:-:S02]  /*4540*/  ISETP.GT.U32.AND P4, PT, R5, R39, PT ;  /* 0x000000270500720c */ /* 0x000fc40003f84070 */
[----:B------:R-:W-:Y:S01]  /*4550*/  ISETP.GE.AND P3, PT, R50, RZ, PT ;  /* 0x000000ff3200720c */ /* 0x000fe20003f66270 */
[----:B------:R-:W-:Y:S01]  /*4560*/  IMAD.MOV.U32 R50, RZ, RZ, R55 ;  /* 0x000000ffff327224 */ /* 0x000fe200078e0037 */
[----:B------:R-:W-:Y:S01]  /*4570*/  ISETP.GE.AND P5, PT, R43, RZ, PT ;  /* 0x000000ff2b00720c */ /* 0x000fe20003fa6270 */
[----:B------:R-:W-:Y:S01]  /*4580*/  IMAD.MOV R6, RZ, RZ, -R6 ;  /* 0x000000ffff067224 */ /* 0x000fe200078e0a06 */
[----:B------:R-:W3:Y:S01]  /*4590*/  LDL.LU R55, [R1+0x1e0] ;  /* 0x0001e00001377983 */ /* 0x000ee20000300800 */
[----:B------:R-:W-:Y:S02]  /*45a0*/  IMAD.MOV R2, RZ, RZ, -R2 ;  /* 0x000000ffff027224 */ /* 0x000fe400078e0a02 */
[C---:B------:R-:W-:Y:S02]  /*45b0*/  IMAD R46, R5.reuse, R6, R46 ;  /* 0x00000006052e7224 */ /* 0x040fe400078e022e */
[C---:B------:R-:W-:Y:S02]  /*45c0*/  IMAD R56, R5.reuse, R2, R56 ;  /* 0x0000000205387224 */ /* 0x040fe400078e0238 */
[--C-:B------:R-:W-:Y:S01]  /*45d0*/  @!P1 IMAD.IADD R26, R26, 0x1, -R5.reuse ;  /* 0x000000011a1a9824 */ /* 0x100fe200078e0a05 */
[----:B------:R-:W-:Y:S01]  /*45e0*/  ISETP.GT.U32.AND P1, PT, R5, R46, PT ;  /* 0x0000002e0500720c */ /* 0x000fe20003f24070 */
[----:B------:R-:W-:-:S02]  /*45f0*/  @!P2 IMAD.IADD R29, R29, 0x1, -R5 ;  /* 0x000000011d1da824 */ /* 0x000fc400078e0a05 */
[----:B------:R-:W-:Y:S01]  /*4600*/  @!P6 IMAD.MOV R26, RZ, RZ, -R26 ;  /* 0x000000ffff1ae224 */ /* 0x000fe200078e0a1a */
[----:B------:R-:W-:Y:S01]  /*4610*/  ISETP.GT.U32.AND P6, PT, R5, R56, PT ;  /* 0x000000380500720c */ /* 0x000fe20003fc4070 */
[----:B------:R-:W-:Y:S02]  /*4620*/  @!P4 IMAD.IADD R39, R39, 0x1, -R5 ;  /* 0x000000012727c824 */ /* 0x000fe400078e0a05 */
[----:B------:R-:W-:Y:S02]  /*4630*/  @!P5 IMAD.MOV R29, RZ, RZ, -R29 ;  /* 0x000000ffff1dd224 */ /* 0x000fe400078e0a1d */
[----:B------:R-:W-:Y:S01]  /*4640*/  @!P0 IMAD.MOV R39, RZ, RZ, -R39 ;  /* 0x000000ffff278224 */ /* 0x000fe200078e0a27 */
[----:B------:R-:W-:Y:S01]  /*4650*/  STL [R1+0x1508], R26 ;  /* 0x0015081a01007387 */ /* 0x000fe20000100800 */
[----:B------:R-:W-:Y:S02]  /*4660*/  IABS R2, R58 ;  /* 0x0000003a00027213 */ /* 0x000fe40000000000 */
[----:B------:R-:W-:Y:S01]  /*4670*/  ISETP.GE.AND P0, PT, R58, RZ, PT ;  /* 0x000000ff3a00720c */ /* 0x000fe20003f06270 */
[----:B------:R-:W-:Y:S04]  /*4680*/  STL [R1+0x150c], R29 ;  /* 0x00150c1d01007387 */ /* 0x000fe80000100800 */
[----:B------:R-:W-:Y:S01]  /*4690*/  STL [R1+0x1510], R39 ;  /* 0x0015102701007387 */ /* 0x000fe20000100800 */
[----:B------:R-:W-:-:S03]  /*46a0*/  @!P1 IMAD.IADD R46, R46, 0x1, -R5 ;  /* 0x000000012e2e9824 */ /* 0x000fc600078e0a05 */
[----:B------:R-:W4:Y:S01]  /*46b0*/  LDL.LU R58, [R1+0x1e4] ;  /* 0x0001e400013a7983 */ /* 0x000f220000300800 */
[----:B------:R-:W-:Y:S01]  /*46c0*/  @!P6 IMAD.IADD R56, R56, 0x1, -R5 ;  /* 0x000000013838e824 */ /* 0x000fe200078e0a05 */
[----:B------:R-:W-:-:S04]  /*46d0*/  ISETP.GT.U32.AND P5, PT, R5, R46, PT ;  /* 0x0000002e0500720c */ /* 0x000fc80003fa4070 */
[----:B------:R-:W-:Y:S02]  /*46e0*/  ISETP.GT.U32.AND P6, PT, R5, R56, PT ;  /* 0x000000380500720c */ /* 0x000fe40003fc4070 */
[----:B------:R-:W-:Y:S02]  /*46f0*/  ISETP.GE.AND P2, PT, R48, RZ, PT ;  /* 0x000000ff3000720c */ /* 0x000fe40003f46270 */
[----:B------:R-:W-:-:S05]  /*4700*/  IABS R17, R52 ;  /* 0x0000003400117213 */ /* 0x000fca0000000000 */
[----:B------:R-:W-:-:S04]  /*4710*/  IMAD.HI.U32 R7, R4, R17, RZ ;  /* 0x0000001104077227 */ /* 0x000fc800078e00ff */
[--C-:B------:R-:W-:Y:S02]  /*4720*/  @!P5 IMAD.IADD R46, R46, 0x1, -R5.reuse ;  /* 0x000000012e2ed824 */ /* 0x100fe400078e0a05 */
[----:B------:R-:W-:Y:S01]  /*4730*/  @!P6 IMAD.IADD R56, R56, 0x1, -R5 ;  /* 0x000000013838e824 */ /* 0x000fe200078e0a05 */
[----:B------:R-:W-:Y:S01]  /*4740*/  IADD3 R7, -R7, RZ, RZ ;  /* 0x000000ff07077210 */ /* 0x000fe20007ffe1ff */
[----:B------:R-:W-:Y:S02]  /*4750*/  @!P3 IMAD.MOV R46, RZ, RZ, -R46 ;  /* 0x000000ffff2eb224 */ /* 0x000fe400078e0a2e */
[----:B------:R-:W-:Y:S01]  /*4760*/  @!P2 IMAD.MOV R56, RZ, RZ, -R56 ;  /* 0x000000ffff38a224 */ /* 0x000fe200078e0a38 */
[----:B------:R-:W-:Y:S01]  /*4770*/  ISETP.GE.AND P2, PT, R59, RZ, PT ;  /* 0x000000ff3b00720c */ /* 0x000fe20003f46270 */
[----:B------:R-:W-:Y:S01]  /*4780*/  IMAD R17, R5, R7, R17 ;  /* 0x0000000705117224 */ /* 0x000fe200078e0211 */
[----:B------:R-:W-:Y:S01]  /*4790*/  STL [R1+0x1514], R46 ;  /* 0x0015142e01007387 */ /* 0x000fe20000100800 */
[----:B------:R-:W-:-:S03]  /*47a0*/  IABS R7, R59 ;  /* 0x0000003b00077213 */ /* 0x000fc60000000000 */
[----:B------:R-:W-:Y:S04]  /*47b0*/  STL [R1+0x1518], R56 ;  /* 0x0015183801007387 */ /* 0x000fe80000100800 */
[----:B------:R-:W4:Y:S01]  /*47c0*/  LDL.LU R59, [R1+0x1e8] ;  /* 0x0001e800013b7983 */ /* 0x000f220000300800 */
[----:B------:R-:W-:-:S05]  /*47d0*/  IABS R43, R53 ;  /* 0x00000035002b7213 */ /* 0x000fca0000000000 */
[----:B------:R-:W-:-:S04]  /*47e0*/  IMAD.HI.U32 R6, R4, R43, RZ ;  /* 0x0000002b04067227 */ /* 0x000fc800078e00ff */
[----:B------:R-:W-:-:S04]  /*47f0*/  IMAD.MOV R6, RZ, RZ, -R6 ;  /* 0x000000ffff067224 */ /* 0x000fc800078e0a06 */
[C---:B------:R-:W-:Y:S01]  /*4800*/  IMAD R43, R5.reuse, R6, R43 ;  /* 0x00000006052b7224 */ /* 0x040fe200078e022b */
[----:B------:R-:W-:Y:S01]  /*4810*/  ISETP.GT.U32.AND P5, PT, R5, R17, PT ;  /* 0x000000110500720c */ /* 0x000fe20003fa4070 */
[----:B------:R-:W-:-:S03]  /*4820*/  IMAD.HI.U32 R6, R4, R2, RZ ;  /* 0x0000000204067227 */ /* 0x000fc600078e00ff */
[----:B------:R-:W-:Y:S01]  /*4830*/  ISETP.GT.U32.AND P6, PT, R5, R43, PT ;  /* 0x0000002b0500720c */ /* 0x000fe20003fc4070 */
[----:B------:R-:W-:-:S04]  /*4840*/  IMAD.MOV R6, RZ, RZ, -R6 ;  /* 0x000000ffff067224 */ /* 0x000fc800078e0a06 */
[----:B------:R-:W-:-:S04]  /*4850*/  IMAD R2, R5, R6, R2 ;  /* 0x0000000605027224 */ /* 0x000fc800078e0202 */
[----:B------:R-:W-:Y:S02]  /*4860*/  @!P5 IADD3 R17, R17, -R5, RZ ;  /* 0x800000051111d210 */ /* 0x000fe40007ffe0ff */
[----:B------:R-:W-:Y:S02]  /*4870*/  ISETP.GT.U32.AND P5, PT, R5, R2, PT ;  /* 0x000000020500720c */ /* 0x000fe40003fa4070 */
[----:B------:R-:W-:Y:S01]  /*4880*/  @!P6 IMAD.IADD R43, R43, 0x1, -R5 ;  /* 0x000000012b2be824 */ /* 0x000fe200078e0a05 */
[----:B------:R-:W-:Y:S02]  /*4890*/  IABS R9, R50 ;  /* 0x0000003200097213 */ /* 0x000fe40000000000 */
[C---:B------:R-:W-:Y:S02]  /*48a0*/  ISETP.GT.U32.AND P3, PT, R5.reuse, R17, PT ;  /* 0x000000110500720c */ /* 0x040fe40003f64070 */
[----:B------:R-:W-:Y:S01]  /*48b0*/  ISETP.GT.U32.AND P6, PT, R5, R43, PT ;  /* 0x0000002b0500720c */ /* 0x000fe20003fc4070 */
[----:B------:R-:W-:Y:S01]  /*48c0*/  IMAD.HI.U32 R11, R4, R9, RZ ;  /* 0x00000009040b7227 */ /* 0x000fe200078e00ff */
[----:B------:R-:W-:-:S02]  /*48d0*/  ISETP.GE.AND P4, PT, R52, RZ, PT ;  /* 0x000000ff3400720c */ /* 0x000fc40003f86270 */
[----:B------:R-:W4:Y:S01]  /*48e0*/  LDL.LU R52, [R1+0x1ec] ;  /* 0x0001ec0001347983 */ /* 0x000f220000300800 */
[----:B------:R-:W-:Y:S01]  /*48f0*/  IMAD.MOV R11, RZ, RZ, -R11 ;  /* 0x000000ffff0b7224 */ /* 0x000fe200078e0a0b */
[----:B------:R-:W-:Y:S02]  /*4900*/  @!P5 IADD3 R2, R2, -R5, RZ ;  /* 0x800000050202d210 */ /* 0x000fe40007ffe0ff */
[----:B------:R-:W-:Y:S01]  /*4910*/  ISETP.GE.AND P1, PT, R53, RZ, PT ;  /* 0x000000ff3500720c */ /* 0x000fe20003f26270 */
[C---:B------:R-:W-:Y:S01]  /*4920*/  IMAD R9, R5.reuse, R11, R9 ;  /* 0x0000000b05097224 */ /* 0x040fe200078e0209 */
[----:B------:R-:W-:Y:S01]  /*4930*/  ISETP.GT.U32.AND P5, PT, R5, R2, PT ;  /* 0x000000020500720c */ /* 0x000fe20003fa4070 */
[--C-:B------:R-:W-:Y:S01]  /*4940*/  @!P3 IMAD.IADD R17, R17, 0x1, -R5.reuse ;  /* 0x000000011111b824 */ /* 0x100fe200078e0a05 */
[----:B------:R-:W4:Y:S01]  /*4950*/  LDL.LU R48, [R1+0x1f0] ;  /* 0x0001f00001307983 */ /* 0x000f220000300800 */
[----:B------:R-:W-:Y:S02]  /*4960*/  @!P6 IMAD.IADD R43, R43, 0x1, -R5 ;  /* 0x000000012b2be824 */ /* 0x000fe400078e0a05 */
[----:B------:R-:W-:Y:S01]  /*4970*/  @!P4 IMAD.MOV R17, RZ, RZ, -R17 ;  /* 0x000000ffff11c224 */ /* 0x000fe200078e0a11 */
[----:B------:R-:W-:Y:S01]  /*4980*/  ISETP.GT.U32.AND P4, PT, R5, R9, PT ;  /* 0x000000090500720c */ /* 0x000fe20003f84070 */
[----:B------:R-:W4:Y:S06]  /*4990*/  LDL.LU R53, [R1+0x1f4] ;  /* 0x0001f40001357983 */ /* 0x000f2c0000300800 */
[----:B------:R-:W-:-:S06]  /*49a0*/  @!P5 IMAD.IADD R2, R2, 0x1, -R5 ;  /* 0x000000010202d824 */ /* 0x000fcc00078e0a05 */
[----:B------:R-:W-:Y:S02]  /*49b0*/  @!P4 IMAD.IADD R9, R9, 0x1, -R5 ;  /* 0x000000010909c824 */ /* 0x000fe400078e0a05 */
[----:B------:R-:W-:Y:S02]  /*49c0*/  @!P0 IMAD.MOV R2, RZ, RZ, -R2 ;  /* 0x000000ffff028224 */ /* 0x000fe400078e0a02 */
[----:B------:R-:W-:Y:S01]  /*49d0*/  @!P1 IMAD.MOV R43, RZ, RZ, -R43 ;  /* 0x000000ffff2b9224 */ /* 0x000fe200078e0a2b */
[----:B------:R-:W-:Y:S04]  /*49e0*/  STL [R1+0x151c], R17 ;  /* 0x00151c1101007387 */ /* 0x000fe80000100800 */
[----:B------:R-:W-:Y:S04]  /*49f0*/  STL [R1+0x1520], R43 ;  /* 0x0015202b01007387 */ /* 0x000fe80000100800 */
[----:B------:R-:W-:Y:S01]  /*4a00*/  STL [R1+0x1524], R2 ;  /* 0x0015240201007387 */ /* 0x000fe20000100800 */
[----:B--2---:R-:W-:-:S05]  /*4a10*/  IABS R27, R44 ;  /* 0x0000002c001b7213 */ /* 0x004fca0000000000 */
[----:B------:R-:W-:-:S04]  /*4a20*/  IMAD.HI.U32 R12, R4, R27, RZ ;  /* 0x0000001b040c7227 */ /* 0x000fc800078e00ff */
[----:B------:R-:W-:-:S04]  /*4a30*/  IMAD.MOV R12, RZ, RZ, -R12 ;  /* 0x000000ffff0c7224 */ /* 0x000fc800078e0a0c */
[----:B------:R-:W-:Y:S01]  /*4a40*/  IMAD R27, R5, R12, R27 ;  /* 0x0000000c051b7224 */ /* 0x000fe200078e021b */
[----:B---3--:R-:W-:-:S04]  /*4a50*/  IABS R10, R55 ;  /* 0x00000037000a7213 */ /* 0x008fc80000000000 */
[----:B------:R-:W-:Y:S01]  /*4a60*/  ISETP.GT.U32.AND P6, PT, R5, R27, PT ;  /* 0x0000001b0500720c */ /* 0x000fe20003fc4070 */
[----:B------:R-:W-:-:S04]  /*4a70*/  IMAD.HI.U32 R6, R4, R10, RZ ;  /* 0x0000000a04067227 */ /* 0x000fc800078e00ff */
[----:B------:R-:W-:-:S04]  /*4a80*/  IMAD.MOV R6, RZ, RZ, -R6 ;  /* 0x000000ffff067224 */ /* 0x000fc800078e0a06 */
[----:B------:R-:W-:-:S04]  /*4a90*/  IMAD R10, R5, R6, R10 ;  /* 0x00000006050a7224 */ /* 0x000fc800078e020a */
[----:B------:R-:W-:Y:S02]  /*4aa0*/  @!P6 IADD3 R27, R27, -R5, RZ ;  /* 0x800000051b1be210 */ /* 0x000fe40007ffe0ff */
[C---:B------:R-:W-:Y:S02]  /*4ab0*/  ISETP.GT.U32.AND P5, PT, R5.reuse, R10, PT ;  /* 0x0000000a0500720c */ /* 0x040fe40003fa4070 */
[----:B------:R-:W-:Y:S02]  /*4ac0*/  ISETP.GT.U32.AND P4, PT, R5, R27, PT ;  /* 0x0000001b0500720c */ /* 0x000fe40003f84070 */
[----:B----4-:R-:W-:-:S05]  /*4ad0*/  IABS R6, R58 ;  /* 0x0000003a00067213 */ /* 0x010fca0000000000 */
[----:B------:R-:W-:-:S04]  /*4ae0*/  IMAD.HI.U32 R11, R4, R6, RZ ;  /* 0x00000006040b7227 */ /* 0x000fc800078e00ff */
[----:B------:R-:W-:Y:S02]  /*4af0*/  IMAD.MOV R11, RZ, RZ, -R11 ;  /* 0x000000ffff0b7224 */ /* 0x000fe400078e0a0b */
[--C-:B------:R-:W-:Y:S02]  /*4b00*/  @!P5 IMAD.IADD R10, R10, 0x1, -R5.reuse ;  /* 0x000000010a0ad824 */ /* 0x100fe400078e0a05 */
[----:B------:R-:W-:Y:S02]  /*4b10*/  IMAD R11, R5, R11, R6 ;  /* 0x0000000b050b7224 */ /* 0x000fe400078e0206 */
[----:B------:R-:W-:Y:S01]  /*4b20*/  @!P4 IMAD.IADD R27, R27, 0x1, -R5 ;  /* 0x000000011b1bc824 */ /* 0x000fe200078e0a05 */
[C---:B------:R-:W-:Y:S02]  /*4b30*/  ISETP.GT.U32.AND P0, PT, R5.reuse, R10, PT ;  /* 0x0000000a0500720c */ /* 0x040fe40003f04070 */
[----:B------:R-:W-:-:S11]  /*4b40*/  ISETP.GT.U32.AND P4, PT, R5, R11, PT ;  /* 0x0000000b0500720c */ /* 0x000fd60003f84070 */
[----:B------:R-:W-:Y:S02]  /*4b50*/  @!P0 IADD3 R10, R10, -R5, RZ ;  /* 0x800000050a0a8210 */ /* 0x000fe40007ffe0ff */
[----:B------:R-:W-:Y:S01]  /*4b60*/  ISETP.GE.AND P0, PT, R58, RZ, PT ;  /* 0x000000ff3a00720c */ /* 0x000fe20003f06270 */
[----:B------:R-:W-:Y:S01]  /*4b70*/  @!P4 IMAD.IADD R11, R11, 0x1, -R5 ;  /* 0x000000010b0bc824 */ /* 0x000fe200078e0a05 */
[----:B------:R-:W2:Y:S01]  /*4b80*/  LDL.LU R58, [R1+0x1f8] ;  /* 0x0001f800013a7983 */ /* 0x000ea20000300800 */
[----:B------:R-:W-:Y:S02]  /*4b90*/  IABS R12, R59 ;  /* 0x0000003b000c7213 */ /* 0x000fe40000000000 */
[----:B------:R-:W-:Y:S02]  /*4ba0*/  ISETP.GE.AND P4, PT, R59, RZ, PT ;  /* 0x000000ff3b00720c */ /* 0x000fe40003f86270 */
[----:B------:R-:W3:Y:S01]  /*4bb0*/  LDL.LU R59, [R1+0x1fc] ;  /* 0x0001fc00013b7983 */ /* 0x000ee20000300800 */
[----:B------:R-:W-:-:S04]  /*4bc0*/  IMAD.HI.U32 R13, R4, R7, RZ ;  /* 0x00000007040d7227 */ /* 0x000fc800078e00ff */
[----:B------:R-:W-:-:S04]  /*4bd0*/  IMAD.MOV R13, RZ, RZ, -R13 ;  /* 0x000000ffff0d7224 */ /* 0x000fc800078e0a0d */
[----:B------:R-:W-:-:S05]  /*4be0*/  IMAD R7, R5, R13, R7 ;  /* 0x0000000d05077224 */ /* 0x000fca00078e0207 */
[C---:B------:R-:W-:Y:S01]  /*4bf0*/  ISETP.GT.U32.AND P3, PT, R5.reuse, R7, PT ;  /* 0x000000070500720c */ /* 0x040fe20003f64070 */
[----:B------:R-:W-:Y:S01]  /*4c00*/  IMAD.HI.U32 R6, R4, R12, RZ ;  /* 0x0000000c04067227 */ /* 0x000fe200078e00ff */
[----:B------:R-:W-:-:S03]  /*4c10*/  ISETP.GT.U32.AND P5, PT, R5, R9, PT ;  /* 0x000000090500720c */ /* 0x000fc60003fa4070 */
[----:B------:R-:W-:-:S08]  /*4c20*/  IMAD.MOV R6, RZ, RZ, -R6 ;  /* 0x000000ffff067224 */ /* 0x000fd000078e0a06 */
[----:B------:R-:W-:Y:S02]  /*4c30*/  @!P3 IMAD.IADD R7, R7, 0x1, -R5 ;  /* 0x000000010707b824 */ /* 0x000fe400078e0a05 */
[----:B------:R-:W-:-:S03]  /*4c40*/  IMAD R12, R5, R6, R12 ;  /* 0x00000006050c7224 */ /* 0x000fc600078e020c */
[----:B------:R-:W-:Y:S01]  /*4c50*/  ISETP.GT.U32.AND P6, PT, R5, R7, PT ;  /* 0x000000070500720c */ /* 0x000fe20003fc4070 */
[----:B------:R-:W-:Y:S01]  /*4c60*/  @!P5 IMAD.IADD R9, R9, 0x1, -R5 ;  /* 0x000000010909d824 */ /* 0x000fe200078e0a05 */
[----:B------:R-:W-:Y:S02]  /*4c70*/  ISETP.GT.U32.AND P5, PT, R5, R12, PT ;  /* 0x0000000c0500720c */ /* 0x000fe40003fa4070 */
[----:B------:R-:W-:Y:S02]  /*4c80*/  IABS R23, R52 ;  /* 0x0000003400177213 */ /* 0x000fe40000000000 */
[----:B------:R-:W-:-:S03]  /*4c90*/  ISETP.GE.AND P1, PT, R44, RZ, PT ;  /* 0x000000ff2c00720c */ /* 0x000fc60003f26270 */
[----:B------:R-:W-:-:S04]  /*4ca0*/  IMAD.HI.U32 R6, R4, R23, RZ ;  /* 0x0000001704067227 */ /* 0x000fc800078e00ff */
[----:B------:R-:W-:Y:S01]  /*4cb0*/  @!P6 IMAD.IADD R7, R7, 0x1, -R5 ;  /* 0x000000010707e824 */ /* 0x000fe200078e0a05 */
[----:B------:R-:W-:Y:S02]  /*4cc0*/  ISETP.GE.AND P6, PT, R55, RZ, PT ;  /* 0x000000ff3700720c */ /* 0x000fe40003fc6270 */
[----:B------:R-:W4:Y:S01]  /*4cd0*/  LDL.LU R55, [R1+0x200] ;  /* 0x0002000001377983 */ /* 0x000f220000300800 */
[----:B------:R-:W-:-:S03]  /*4ce0*/  IMAD.MOV R6, RZ, RZ, -R6 ;  /* 0x000000ffff067224 */ /* 0x000fc600078e0a06 */
[----:B------:R-:W4:Y:S01]  /*4cf0*/  LDL.LU R41, [R1+0x204] ;  /* 0x0002040001297983 */ /* 0x000f220000300800 */
[----:B------:R-:W-:Y:S01]  /*4d00*/  @!P2 IMAD.MOV R7, RZ, RZ, -R7 ;  /* 0x000000ffff07a224 */ /* 0x000fe200078e0a07 */
[C---:B------:R-:W-:Y:S01]  /*4d10*/  ISETP.GT.U32.AND P2, PT, R5.reuse, R11, PT ;  /* 0x0000000b0500720c */ /* 0x040fe20003f44070 */
[----:B------:R-:W-:Y:S01]  /*4d20*/  @!P5 IMAD.IADD R12, R12, 0x1, -R5 ;  /* 0x000000010c0cd824 */ /* 0x000fe200078e0a05 */
[----:B------:R-:W-:Y:S01]  /*4d30*/  ISETP.GE.AND P3, PT, R50, RZ, PT ;  /* 0x000000ff3200720c */ /* 0x000fe20003f66270 */
[----:B------:R-:W-:-:S03]  /*4d40*/  IMAD R23, R5, R6, R23 ;  /* 0x0000000605177224 */ /* 0x000fc600078e0217 */
[C---:B------:R-:W-:Y:S01]  /*4d50*/  ISETP.GT.U32.AND P5, PT, R5.reuse, R12, PT ;  /* 0x0000000c0500720c */ /* 0x040fe20003fa4070 */
[----:B------:R-:W-:Y:S01]  /*4d60*/  @!P1 IMAD.MOV R27, RZ, RZ, -R27 ;  /* 0x000000ffff1b9224 */ /* 0x000fe200078e0a1b */
[----:B------:R-:W-:Y:S02]  /*4d70*/  IABS R35, R48 ;  /* 0x0000003000237213 */ /* 0x000fe40000000000 */
[----:B------:R-:W-:-:S03]  /*4d80*/  ISETP.GT.U32.AND P1, PT, R5, R23, PT ;  /* 0x000000170500720c */ /* 0x000fc60003f24070 */
[----:B------:R-:W-:Y:S01]  /*4d90*/  IMAD.HI.U32 R13, R4, R35, RZ ;  /* 0x00000023040d7227 */ /* 0x000fe200078e00ff */
[----:B------:R-:W-:-:S03]  /*4da0*/  @!P6 IADD3 R10, -R10, RZ, RZ ;  /* 0x000000ff0a0ae210 */ /* 0x000fc60007ffe1ff */
[----:B------:R-:W-:Y:S02]  /*4db0*/  @!P2 IMAD.IADD R11, R11, 0x1, -R5 ;  /* 0x000000010b0ba824 */ /* 0x000fe400078e0a05 */
[----:B------:R-:W-:Y:S01]  /*4dc0*/  @!P3 IMAD.MOV R9, RZ, RZ, -R9 ;  /* 0x000000ffff09b224 */ /* 0x000fe200078e0a09 */
[----:B------:R-:W-:Y:S01]  /*4dd0*/  STL [R1+0x1528], R7 ;  /* 0x0015280701007387 */ /* 0x000fe20000100800 */
[----:B------:R-:W-:Y:S02]  /*4de0*/  IMAD.MOV R13, RZ, RZ, -R13 ;  /* 0x000000ffff0d7224 */ /* 0x000fe400078e0a0d */
[----:B------:R-:W-:Y:S01]  /*4df0*/  @!P0 IMAD.MOV R11, RZ, RZ, -R11 ;  /* 0x000000ffff0b8224 */ /* 0x000fe200078e0a0b */
[----:B------:R-:W-:Y:S01]  /*4e00*/  STL [R1+0x152c], R27 ;  /* 0x00152c1b01007387 */ /* 0x000fe20000100800 */
[----:B------:R-:W-:Y:S01]  /*4e10*/  @!P5 IMAD.IADD R12, R12, 0x1, -R5 ;  /* 0x000000010c0cd824 */ /* 0x000fe200078e0a05 */
[----:B------:R-:W-:Y:S02]  /*4e20*/  ISETP.GE.AND P3, PT, R52, RZ, PT ;  /* 0x000000ff3400720c */ /* 0x000fe40003f66270 */
[----:B------:R-:W-:Y:S01]  /*4e30*/  STL [R1+0x1530], R9 ;  /* 0x0015300901007387 */ /* 0x000fe20000100800 */
[----:B------:R-:W-:-:S02]  /*4e40*/  IMAD R35, R5, R13, R35 ;  /* 0x0000000d05237224 */ /* 0x000fc400078e0223 */
[----:B------:R-:W-:Y:S01]  /*4e50*/  @!P1 IMAD.IADD R23, R23, 0x1, -R5 ;  /* 0x0000000117179824 */ /* 0x000fe200078e0a05 */
[----:B------:R-:W4:Y:S01]  /*4e60*/  LDL.LU R52, [R1+0x208] ;  /* 0x0002080001347983 */ /* 0x000f220000300800 */
[----:B------:R-:W-:-:S03]  /*4e70*/  @!P4 IMAD.MOV R12, RZ, RZ, -R12 ;  /* 0x000000ffff0cc224 */ /* 0x000fc600078e0a0c */
[----:B------:R-:W-:Y:S04]  /*4e80*/  STL [R1+0x1534], R10 ;  /* 0x0015340a01007387 */ /* 0x000fe80000100800 */
[----:B------:R-:W-:Y:S01]  /*4e90*/  STL [R1+0x1538], R11 ;  /* 0x0015380b01007387 */ /* 0x000fe20000100800 */
[----:B--2---:R-:W-:Y:S02]  /*4ea0*/  ISETP.GE.AND P1, PT, R58, RZ, PT ;  /* 0x000000ff3a00720c */ /* 0x004fe40003f26270 */
[----:B------:R-:W-:Y:S02]  /*4eb0*/  IABS R13, R58 ;  /* 0x0000003a000d7213 */ /* 0x000fe40000000000 */
[----:B------:R-:W2:Y:S01]  /*4ec0*/  LDL.LU R58, [R1+0x20c] ;  /* 0x00020c00013a7983 */ /* 0x000ea20000300800 */
[----:B---3--:R-:W-:-:S02]  /*4ed0*/  ISETP.GE.AND P4, PT, R59, RZ, PT ;  /* 0x000000ff3b00720c */ /* 0x008fc40003f86270 */
[----:B------:R-:W-:Y:S02]  /*4ee0*/  IABS R18, R59 ;  /* 0x0000003b00127213 */ /* 0x000fe40000000000 */
[----:B------:R-:W3:Y:S04]  /*4ef0*/  LDL.LU R59, [R1+0x210] ;  /* 0x00021000013b7983 */ /* 0x000ee80000300800 */
[----:B------:R-:W2:Y:S01]  /*4f00*/  LDL.LU R42, [R1+0x214] ;  /* 0x00021400012a7983 */ /* 0x000ea20000300800 */
[----:B------:R-:W-:Y:S02]  /*4f10*/  ISETP.GT.U32.AND P5, PT, R5, R35, PT ;  /* 0x000000230500720c */ /* 0x000fe40003fa4070 */
[----:B------:R-:W-:Y:S01]  /*4f20*/  IABS R50, R53 ;  /* 0x0000003500327213 */ /* 0x000fe20000000000 */
[----:B------:R-:W2:Y:S04]  /*4f30*/  LDL.LU R44, [R1+0x218] ;  /* 0x00021800012c7983 */ /* 0x000ea80000300800 */
[----:B------:R-:W-:-:S04]  /*4f40*/  IMAD.HI.U32 R6, R4, R50, RZ ;  /* 0x0000003204067227 */ /* 0x000fc800078e00ff */
[----:B------:R-:W-:Y:S02]  /*4f50*/  IMAD.MOV R6, RZ, RZ, -R6 ;  /* 0x000000ffff067224 */ /* 0x000fe400078e0a06 */
[----:B------:R-:W-:Y:S02]  /*4f60*/  @!P5 IMAD.IADD R35, R35, 0x1, -R5 ;  /* 0x000000012323d824 */ /* 0x000fe400078e0a05 */
[C---:B------:R-:W-:Y:S02]  /*4f70*/  IMAD R50, R5.reuse, R6, R50 ;  /* 0x0000000605327224 */ /* 0x040fe400078e0232 */
[----:B------:R-:W-:Y:S01]  /*4f80*/  IMAD.HI.U32 R6, R4, R13, RZ ;  /* 0x0000000d04067227 */ /* 0x000fe200078e00ff */
[----:B------:R-:W-:-:S04]  /*4f90*/  ISETP.GT.U32.AND P5, PT, R5, R35, PT ;  /* 0x000000230500720c */ /* 0x000fc80003fa4070 */
[----:B------:R-:W-:Y:S02]  /*4fa0*/  IADD3 R6, -R6, RZ, RZ ;  /* 0x000000ff06067210 */ /* 0x000fe40007ffe1ff */
[----:B------:R-:W-:Y:S02]  /*4fb0*/  ISETP.GE.AND P6, PT, R48, RZ, PT ;  /* 0x000000ff3000720c */ /* 0x000fe40003fc6270 */
[----:B------:R-:W2:Y:S01]  /*4fc0*/  LDL.LU R48, [R1+0x21c] ;  /* 0x00021c0001307983 */ /* 0x000ea20000300800 */
[C---:B------:R-:W-:Y:S01]  /*4fd0*/  IMAD R13, R5.reuse, R6, R13 ;  /* 0x00000006050d7224 */ /* 0x040fe200078e020d */
[----:B------:R-:W-:-:S03]  /*4fe0*/  ISETP.GT.U32.AND P0, PT, R5, R23, PT ;  /* 0x000000170500720c */ /* 0x000fc60003f04070 */
[----:B------:R-:W-:Y:S01]  /*4ff0*/  @!P5 IMAD.IADD R35, R35, 0x1, -R5 ;  /* 0x000000012323d824 */ /* 0x000fe200078e0a05 */
[----:B------:R-:W-:Y:S01]  /*5000*/  ISETP.GT.U32.AND P5, PT, R5, R13, PT ;  /* 0x0000000d0500720c */ /* 0x000fe20003fa4070 */
[----:B------:R-:W-:-:S08]  /*5010*/  IMAD.HI.U32 R21, R4, R18, RZ ;  /* 0x0000001204157227 */ /* 0x000fd000078e00ff */
[----:B------:R-:W-:Y:S01]  /*5020*/  @!P0 IMAD.IADD R23, R23, 0x1, -R5 ;  /* 0x0000000117178824 */ /* 0x000fe200078e0a05 */
[----:B------:R-:W-:Y:S02]  /*5030*/  ISETP.GT.U32.AND P0, PT, R5, R50, PT ;  /* 0x000000320500720c */ /* 0x000fe40003f04070 */
[----:B----4-:R-:W-:Y:S02]  /*5040*/  IABS R25, R41 ;  /* 0x0000002900197213 */ /* 0x010fe40000000000 */
[----:B------:R-:W-:Y:S01]  /*5050*/  @!P5 IADD3 R13, R13, -R5, RZ ;  /* 0x800000050d0dd210 */ /* 0x000fe20007ffe0ff */
[----:B------:R-:W-:Y:S02]  /*5060*/  @!P3 IMAD.MOV R23, RZ, RZ, -R23 ;  /* 0x000000ffff17b224 */ /* 0x000fe400078e0a17 */
[----:B------:R-:W-:Y:S01]  /*5070*/  IMAD.HI.U32 R14, R4, R25, RZ ;  /* 0x00000019040e7227 */ /* 0x000fe200078e00ff */
[----:B------:R-:W-:-:S03]  /*5080*/  ISETP.GT.U32.AND P3, PT, R5, R13, PT ;  /* 0x0000000d0500720c */ /* 0x000fc60003f64070 */
[----:B------:R-:W-:Y:S02]  /*5090*/  IMAD.MOV R21, RZ, RZ, -R21 ;  /* 0x000000ffff157224 */ /* 0x000fe400078e0a15 */
[----:B------:R-:W-:Y:S02]  /*50a0*/  IMAD.MOV R14, RZ, RZ, -R14 ;  /* 0x000000ffff0e7224 */ /* 0x000fe400078e0a0e */
[----:B------:R-:W-:Y:S01]  /*50b0*/  IMAD R18, R5, R21, R18 ;  /* 0x0000001505127224 */ /* 0x000fe200078e0212 */
[----:B------:R-:W-:Y:S01]  /*50c0*/  ISETP.GE.AND P2, PT, R53, RZ, PT ;  /* 0x000000ff3500720c */ /* 0x000fe20003f46270 */
[----:B------:R-:W-:Y:S01]  /*50d0*/  @!P0 IMAD.IADD R50, R50, 0x1, -R5 ;  /* 0x0000000132328824 */ /* 0x000fe200078e0a05 */
[----:B------:R-:W4:Y:S01]  /*50e0*/  LDL.LU R53, [R1+0x220] ;  /* 0x0002200001357983 */ /* 0x000f220000300800 */
[----:B------:R-:W-:Y:S01]  /*50f0*/  IMAD R25, R5, R14, R25 ;  /* 0x0000000e05197224 */ /* 0x000fe200078e0219 */
[----:B------:R-:W-:Y:S01]  /*5100*/  IABS R19, R55 ;  /* 0x0000003700137213 */ /* 0x000fe20000000000 */
[----:B------:R-:W-:Y:S01]  /*5110*/  @!P6 IMAD.MOV R35, RZ, RZ, -R35 ;  /* 0x000000ffff23e224 */ /* 0x000fe200078e0a23 */
[----:B------:R-:W-:-:S02]  /*5120*/  ISETP.GE.AND P0, PT, R55, RZ, PT ;  /* 0x000000ff3700720c */ /* 0x000fc40003f06270 */
[----:B------:R-:W-:Y:S01]  /*5130*/  ISETP.GT.U32.AND P6, PT, R5, R18, PT ;  /* 0x000000120500720c */ /* 0x000fe20003fc4070 */
[----:B------:R-:W4:Y:S01]  /*5140*/  LDL.LU R55, [R1+0x224] ;  /* 0x0002240001377983 */ /* 0x000f220000300800 */
[----:B------:R-:W-:Y:S01]  /*5150*/  @!P3 IMAD.IADD R13, R13, 0x1, -R5 ;  /* 0x000000010d0db824 */ /* 0x000fe200078e0a05 */
[----:B------:R-:W-:Y:S01]  /*5160*/  ISETP.GT.U32.AND P3, PT, R5, R25, PT ;  /* 0x000000190500720c */ /* 0x000fe20003f64070 */
[----:B------:R-:W-:-:S04]  /*5170*/  IMAD.HI.U32 R16, R4, R19, RZ ;  /* 0x0000001304107227 */ /* 0x000fc800078e00ff */
[----:B------:R-:W-:-:S04]  /*5180*/  IMAD.MOV R16, RZ, RZ, -R16 ;  /* 0x000000ffff107224 */ /* 0x000fc800078e0a10 */
[----:B------:R-:W-:Y:S02]  /*5190*/  IMAD R19, R5, R16, R19 ;  /* 0x0000001005137224 */ /* 0x000fe400078e0213 */
[--C-:B------:R-:W-:Y:S02]  /*51a0*/  @!P6 IMAD.IADD R18, R18, 0x1, -R5.reuse ;  /* 0x000000011212e824 */ /* 0x100fe400078e0a05 */
[----:B------:R-:W-:-:S03]  /*51b0*/  @!P3 IMAD.IADD R25, R25, 0x1, -R5 ;  /* 0x000000011919b824 */ /* 0x000fc600078e0a05 */
[----:B------:R-:W-:Y:S01]  /*51c0*/  ISETP.GT.U32.AND P3, PT, R5, R18, PT ;  /* 0x000000120500720c */ /* 0x000fe20003f64070 */
[----:B0-----:R-:W-:-:S12]  /*51d0*/  IMAD.MOV.U32 R0, RZ, RZ, R13 ;  /* 0x000000ffff007224 */ /* 0x001fd800078e000d */
[----:B------:R-:W-:Y:S01]  /*51e0*/  @!P3 IMAD.IADD R18, R18, 0x1, -R5 ;  /* 0x000000011212b824 */ /* 0x000fe200078e0a05 */
[----:B------:R-:W-:Y:S02]  /*51f0*/  @!P1 IADD3 R0, -R0, RZ, RZ ;  /* 0x000000ff00009210 */ /* 0x000fe40007ffe1ff */
[----:B------:R-:W-:-:S03]  /*5200*/  ISETP.GT.U32.AND P5, PT, R5, R50, PT ;  /* 0x000000320500720c */ /* 0x000fc60003fa4070 */
[----:B------:R0:W-:Y:S01]  /*5210*/  STL [R1+0x1b8], R0 ;  /* 0x0001b80001007387 */ /* 0x0001e20000100800 */
[----:B------:R-:W-:-:S05]  /*5220*/  IABS R24, R52 ;  /* 0x0000003400187213 */ /* 0x000fca0000000000 */
[----:B------:R-:W-:-:S04]  /*5230*/  IMAD.HI.U32 R6, R4, R24, RZ ;  /* 0x0000001804067227 */ /* 0x000fc800078e00ff */
[----:B------:R-:W-:Y:S02]  /*5240*/  IMAD.MOV R6, RZ, RZ, -R6 ;  /* 0x000000ffff067224 */ /* 0x000fe400078e0a06 */
[----:B------:R-:W-:Y:S01]  /*5250*/  @!P5 IMAD.IADD R50, R50, 0x1, -R5 ;  /* 0x000000013232d824 */ /* 0x000fe200078e0a05 */
[C---:B------:R-:W-:Y:S01]  /*5260*/  ISETP.GT.U32.AND P5, PT, R5.reuse, R19, PT ;  /* 0x000000130500720c */ /* 0x040fe20003fa4070 */
[----:B------:R-:W-:-:S05]  /*5270*/  IMAD R24, R5, R6, R24 ;  /* 0x0000000605187224 */ /* 0x000fca00078e0218 */
[----:B------:R-:W-:-:S07]  /*5280*/  ISETP.GT.U32.AND P6, PT, R5, R24, PT ;  /* 0x000000180500720c */ /* 0x000fce0003fc4070 */
[----:B------:R-:W-:-:S06]  /*5290*/  @!P5 IMAD.IADD R19, R19, 0x1, -R5 ;  /* 0x000000011313d824 */ /* 0x000fcc00078e0a05 */
[----:B------:R-:W-:Y:S01]  /*52a0*/  @!P6 IMAD.IADD R24, R24, 0x1, -R5 ;  /* 0x000000011818e824 */ /* 0x000fe200078e0a05 */
[----:B------:R-:W-:-:S13]  /*52b0*/  ISETP.GT.U32.AND P6, PT, R5, R19, PT ;  /* 0x000000130500720c */ /* 0x000fda0003fc4070 */
[----:B------:R-:W-:Y:S01]  /*52c0*/  @!P6 IMAD.IADD R19, R19, 0x1, -R5 ;  /* 0x000000011313e824 */ /* 0x000fe200078e0a05 */
[----:B---3--:R-:W-:-:S05]  /*52d0*/  IABS R16, R59 ;  /* 0x0000003b00107213 */ /* 0x008fca0000000000 */
[----:B------:R-:W-:-:S04]  /*52e0*/  IMAD.HI.U32 R30, R4, R16, RZ ;  /* 0x00000010041e7227 */ /* 0x000fc800078e00ff */
[----:B------:R-:W-:-:S04]  /*52f0*/  IMAD.MOV R30, RZ, RZ, -R30 ;  /* 0x000000ffff1e7224 */ /* 0x000fc800078e0a1e */
[----:B------:R-:W-:-:S05]  /*5300*/  IMAD R16, R5, R30, R16 ;  /* 0x0000001e05107224 */ /* 0x000fca00078e0210 */
[----:B------:R-:W-:Y:S02]  /*5310*/  ISETP.GT.U32.AND P3, PT, R5, R16, PT ;  /* 0x000000100500720c */ /* 0x000fe40003f64070 */
[----:B--2---:R-:W-:-:S11]  /*5320*/  IABS R21, R58 ;  /* 0x0000003a00157213 */ /* 0x004fd60000000000 */
[----:B------:R-:W-:Y:S01]  /*5330*/  @!P3 IMAD.IADD R16, R16, 0x1, -R5 ;  /* 0x000000011010b824 */ /* 0x000fe200078e0a05 */
[----:B------:R-:W-:Y:S02]  /*5340*/  ISETP.GE.AND P3, PT, R58, RZ, PT ;  /* 0x000000ff3a00720c */ /* 0x000fe40003f66270 */
[----:B------:R-:W2:Y:S01]  /*5350*/  LDL.LU R58, [R1+0x228] ;  /* 0x00022800013a7983 */ /* 0x000ea20000300800 */
[----:B------:R-:W-:-:S04]  /*5360*/  IMAD.HI.U32 R22, R4, R21, RZ ;  /* 0x0000001504167227 */ /* 0x000fc800078e00ff */
[----:B------:R-:W-:-:S04]  /*5370*/  IMAD.MOV R22, RZ, RZ, -R22 ;  /* 0x000000ffff167224 */ /* 0x000fc800078e0a16 */
[----:B------:R-:W-:Y:S01]  /*5380*/  IMAD R21, R5, R22, R21 ;  /* 0x0000001605157224 */ /* 0x000fe200078e0215 */
[----:B------:R-:W-:-:S04]  /*5390*/  IABS R6, R42 ;  /* 0x0000002a00067213 */ /* 0x000fc80000000000 */
[----:B------:R-:W-:Y:S01]  /*53a0*/  ISETP.GT.U32.AND P5, PT, R5, R21, PT ;  /* 0x000000150500720c */ /* 0x000fe20003fa4070 */
[----:B------:R-:W-:-:S05]  /*53b0*/  IMAD.HI.U32 R28, R4, R6, RZ ;  /* 0x00000006041c7227 */ /* 0x000fca00078e00ff */
[----:B------:R-:W-:-:S05]  /*53c0*/  IADD3 R28, -R28, RZ, RZ ;  /* 0x000000ff1c1c7210 */ /* 0x000fca0007ffe1ff */
[----:B------:R-:W-:Y:S02]  /*53d0*/  IMAD R6, R5, R28, R6 ;  /* 0x0000001c05067224 */ /* 0x000fe400078e0206 */
[----:B------:R-:W-:-:S03]  /*53e0*/  @!P5 IMAD.IADD R21, R21, 0x1, -R5 ;  /* 0x000000011515d824 */ /* 0x000fc600078e0a05 */
[C---:B------:R-:W-:Y:S02]  /*53f0*/  ISETP.GT.U32.AND P6, PT, R5.reuse, R6, PT ;  /* 0x000000060500720c */ /* 0x040fe40003fc4070 */
[----:B------:R-:W-:-:S11]  /*5400*/  ISETP.GT.U32.AND P1, PT, R5, R21, PT ;  /* 0x000000150500720c */ /* 0x000fd60003f24070 */
[--C-:B------:R-:W-:Y:S02]  /*5410*/  @!P6 IMAD.IADD R6, R6, 0x1, -R5.reuse ;  /* 0x000000010606e824 */ /* 0x100fe400078e0a05 */
[----:B------:R-:W-:Y:S01]  /*5420*/  @!P1 IMAD.IADD R21, R21, 0x1, -R5 ;  /* 0x0000000115159824 */ /* 0x000fe200078e0a05 */
[----:B------:R-:W-:Y:S02]  /*5430*/  ISETP.GE.AND P1, PT, R52, RZ, PT ;  /* 0x000000ff3400720c */ /* 0x000fe40003f26270 */
[----:B------:R-:W-:Y:S01]  /*5440*/  ISETP.GE.AND P6, PT, R59, RZ, PT ;  /* 0x000000ff3b00720c */ /* 0x000fe20003fc6270 */
[----:B------:R-:W3:Y:S04]  /*5450*/  LDL.LU R52, [R1+0x22c] ;  /* 0x00022c0001347983 */ /* 0x000ee80000300800 */
[----:B------:R-:W3:Y:S01]  /*5460*/  LDL.LU R59, [R1+0x230] ;  /* 0x00023000013b7983 */ /* 0x000ee20000300800 */
[----:B------:R-:W-:-:S02]  /*5470*/  IABS R14, R44 ;  /* 0x0000002c000e7213 */ /* 0x000fc40000000000 */
[C---:B------:R-:W-:Y:S01]  /*5480*/  ISETP.GT.U32.AND P5, PT, R5.reuse, R24, PT ;  /* 0x000000180500720c */ /* 0x040fe20003fa4070 */
[----:B------:R-:W-:Y:S02]  /*5490*/  @!P2 IMAD.MOV R50, RZ, RZ, -R50 ;  /* 0x000000ffff32a224 */ /* 0x000fe400078e0a32 */
[----:B------:R-:W-:Y:S01]  /*54a0*/  IMAD.HI.U32 R22, R4, R14, RZ ;  /* 0x0000000e04167227 */ /* 0x000fe200078e00ff */
[----:B------:R-:W-:-:S03]  /*54b0*/  ISETP.GT.U32.AND P2, PT, R5, R25, PT ;  /* 0x000000190500720c */ /* 0x000fc60003f44070 */
[----:B------:R-:W-:-:S04]  /*54c0*/  IMAD.MOV R22, RZ, RZ, -R22 ;  /* 0x000000ffff167224 */ /* 0x000fc800078e0a16 */
[C---:B------:R-:W-:Y:S02]  /*54d0*/  IMAD R14, R5.reuse, R22, R14 ;  /* 0x00000016050e7224 */ /* 0x040fe400078e020e */
[--C-:B------:R-:W-:Y:S01]  /*54e0*/  @!P5 IMAD.IADD R24, R24, 0x1, -R5.reuse ;  /* 0x000000011818d824 */ /* 0x100fe200078e0a05 */
[----:B------:R-:W-:Y:S02]  /*54f0*/  IABS R22, R48 ;  /* 0x0000003000167213 */ /* 0x000fe40000000000 */
[----:B------:R-:W-:Y:S01]  /*5500*/  ISETP.GT.U32.AND P5, PT, R5, R14, PT ;  /* 0x0000000e0500720c */ /* 0x000fe20003fa4070 */
[----:B------:R-:W-:Y:S01]  /*5510*/  @!P2 IMAD.IADD R25, R25, 0x1, -R5 ;  /* 0x000000011919a824 */ /* 0x000fe200078e0a05 */
[----:B------:R-:W-:Y:S01]  /*5520*/  ISETP.GE.AND P2, PT, R41, RZ, PT ;  /* 0x000000ff2900720c */ /* 0x000fe20003f46270 */
[----:B------:R-:W-:Y:S01]  /*5530*/  @!P4 IMAD.MOV R18, RZ, RZ, -R18 ;  /* 0x000000ffff12c224 */ /* 0x000fe200078e0a12 */
[----:B------:R-:W-:Y:S01]  /*5540*/  ISETP.GT.U32.AND P4, PT, R5, R16, PT ;  /* 0x000000100500720c */ /* 0x000fe20003f84070 */
[----:B------:R-:W-:-:S04]  /*5550*/  IMAD.HI.U32 R31, R4, R22, RZ ;  /* 0x00000016041f7227 */ /* 0x000fc800078e00ff */
[----:B------:R-:W-:Y:S02]  /*5560*/  IMAD.MOV R31, RZ, RZ, -R31 ;  /* 0x000000ffff1f7224 */ /* 0x000fe400078e0a1f */
[----:B0-----:R-:W-:Y:S02]  /*5570*/  IMAD.MOV.U32 R0, RZ, RZ, R25 ;  /* 0x000000ffff007224 */ /* 0x001fe400078e0019 */
[--C-:B------:R-:W-:Y:S02]  /*5580*/  @!P5 IMAD.IADD R14, R14, 0x1, -R5.reuse ;  /* 0x000000010e0ed824 */ /* 0x100fe400078e0a05 */
[----:B------:R-:W-:Y:S02]  /*5590*/  IMAD.MOV.U32 R2, RZ, RZ, R24 ;  /* 0x000000ffff027224 */ /* 0x000fe400078e0018 */
[C---:B------:R-:W-:Y:S02]  /*55a0*/  IMAD R22, R5.reuse, R31, R22 ;  /* 0x0000001f05167224 */ /* 0x040fe400078e0216 */
[----:B------:R-:W-:Y:S01]  /*55b0*/  @!P2 IMAD.MOV R0, RZ, RZ, -R0 ;  /* 0x000000ffff00a224 */ /* 0x000fe200078e0a00 */
[C---:B------:R-:W-:Y:S01]  /*55c0*/  ISETP.GT.U32.AND P5, PT, R5.reuse, R14, PT ;  /* 0x0000000e0500720c */ /* 0x040fe20003fa4070 */
[----:B------:R-:W-:Y:S01]  /*55d0*/  @!P1 IMAD.MOV R2, RZ, RZ, -R2 ;  /* 0x000000ffff029224 */ /* 0x000fe200078e0a02 */
[----:B------:R-:W-:Y:S01]  /*55e0*/  ISETP.GT.U32.AND P2, PT, R5, R22, PT ;  /* 0x000000160500720c */ /* 0x000fe20003f44070 */
[----:B------:R-:W-:Y:S01]  /*55f0*/  @!P4 IMAD.IADD R16, R16, 0x1, -R5 ;  /* 0x000000011010c824 */ /* 0x000fe200078e0a05 */
[----:B------:R0:W-:Y:S04]  /*5600*/  STL [R1+0x134], R0 ;  /* 0x0001340001007387 */ /* 0x0001e80000100800 */
[----:B------:R1:W-:Y:S01]  /*5610*/  STL [R1+0x174], R2 ;  /* 0x0001740201007387 */ /* 0x0003e20000100800 */
[----:B0-----:R-:W-:-:S02]  /*5620*/  MOV R0, R21 ;  /* 0x0000001500007202 */ /* 0x001fc40000000f00 */
[----:B-1----:R-:W-:-:S03]  /*5630*/  MOV R2, R16 ;  /* 0x0000001000027202 */ /* 0x002fc60000000f00 */
[----:B------:R-:W-:Y:S01]  /*5640*/  @!P3 IMAD.MOV R0, RZ, RZ, -R0 ;  /* 0x000000ffff00b224 */ /* 0x000fe200078e0a00 */
[----:B----4-:R-:W-:Y:S01]  /*5650*/  IABS R13, R53 ;  /* 0x00000035000d7213 */ /* 0x010fe20000000000 */
[--C-:B------:R-:W-:Y:S02]  /*5660*/  @!P5 IMAD.IADD R14, R14, 0x1, -R5.reuse ;  /* 0x000000010e0ed824 */ /* 0x100fe400078e0a05 */
[----:B------:R-:W-:Y:S01]  /*5670*/  @!P6 IMAD.MOV R2, RZ, RZ, -R2 ;  /* 0x000000ffff02e224 */ /* 0x000fe200078e0a02 */
[----:B------:R0:W-:Y:S01]  /*5680*/  STL [R1+0x178], R0 ;  /* 0x0001780001007387 */ /* 0x0001e20000100800 */
[----:B------:R-:W-:Y:S01]  /*5690*/  ISETP.GE.AND P5, PT, R53, RZ, PT ;  /* 0x000000ff3500720c */ /* 0x000fe20003fa6270 */
[----:B------:R-:W-:Y:S01]  /*56a0*/  @!P2 IMAD.IADD R22, R22, 0x1, -R5 ;  /* 0x000000011616a824 */ /* 0x000fe200078e0a05 */
[----:B------:R-:W-:Y:S01]  /*56b0*/  IABS R30, R55 ;  /* 0x00000037001e7213 */ /* 0x000fe20000000000 */
[----:B------:R-:W4:Y:S01]  /*56c0*/  LDL.LU R53, [R1+0x234] ;  /* 0x0002340001357983 */ /* 0x000f220000300800 */
[----:B------:R-:W-:-:S03]  /*56d0*/  ISETP.GE.AND P2, PT, R55, RZ, PT ;  /* 0x000000ff3700720c */ /* 0x000fc60003f46270 */
[----:B------:R-:W-:Y:S04]  /*56e0*/  STL [R1+0x180], R2 ;  /* 0x0001800201007387 */ /* 0x000fe80000100800 */
[----:B------:R-:W4:Y:S01]  /*56f0*/  LDL.LU R55, [R1+0x238] ;  /* 0x0002380001377983 */ /* 0x000f220000300800 */
[----:B------:R-:W-:Y:S01]  /*5700*/  @!P0 IMAD.MOV R19, RZ, RZ, -R19 ;  /* 0x000000ffff138224 */ /* 0x000fe200078e0a13 */
[----:B------:R-:W-:Y:S02]  /*5710*/  ISETP.GT.U32.AND P0, PT, R5, R6, PT ;  /* 0x000000060500720c */ /* 0x000fe40003f04070 */
[----:B------:R-:W-:Y:S02]  /*5720*/  ISETP.GE.AND P1, PT, R42, RZ, PT ;  /* 0x000000ff2a00720c */ /* 0x000fe40003f26270 */
[----:B------:R-:W-:-:S09]  /*5730*/  ISETP.GE.AND P4, PT, R44, RZ, PT ;  /* 0x000000ff2c00720c */ /* 0x000fd20003f86270 */
[----:B------:R-:W-:-:S04]  /*5740*/  @!P0 IMAD.IADD R6, R6, 0x1, -R5 ;  /* 0x0000000106068824 */ /* 0x000fc800078e0a05 */
[----:B0-----:R-:W-:-:S04]  /*5750*/  IMAD.MOV.U32 R0, RZ, RZ, R6 ;  /* 0x000000ffff007224 */ /* 0x001fc800078e0006 */
[----:B------:R-:W-:-:S05]  /*5760*/  @!P1 IMAD.MOV R0, RZ, RZ, -R0 ;  /* 0x000000ffff009224 */ /* 0x000fca00078e0a00 */
[----:B------:R0:W-:Y:S01]  /*5770*/  STL [R1+0x184], R0 ;  /* 0x0001840001007387 */ /* 0x0001e20000100800 */
[----:B------:R-:W-:-:S04]  /*5780*/  IMAD.HI.U32 R28, R4, R13, RZ ;  /* 0x0000000d041c7227 */ /* 0x000fc800078e00ff */
[----:B0-----:R-:W-:-:S04]  /*5790*/  IMAD.MOV.U32 R0, RZ, RZ, R14 ;  /* 0x000000ffff007224 */ /* 0x001fc800078e000e */
[----:B------:R-:W-:Y:S01]  /*57a0*/  @!P4 IMAD.MOV R0, RZ, RZ, -R0 ;  /* 0x000000ffff00c224 */ /* 0x000fe200078e0a00 */
[----:B------:R-:W-:-:S05]  /*57b0*/  IADD3 R28, -R28, RZ, RZ ;  /* 0x000000ff1c1c7210 */ /* 0x000fca0007ffe1ff */
[----:B------:R-:W-:-:S05]  /*57c0*/  IMAD R13, R5, R28, R13 ;  /* 0x0000001c050d7224 */ /* 0x000fca00078e020d */
[----:B------:R-:W-:Y:S02]  /*57d0*/  ISETP.GT.U32.AND P3, PT, R5, R13, PT ;  /* 0x0000000d0500720c */ /* 0x000fe40003f64070 */
[----:B------:R-:W-:-:S11]  /*57e0*/  ISETP.GE.AND P0, PT, R48, RZ, PT ;  /* 0x000000ff3000720c */ /* 0x000fd60003f06270 */
[----:B------:R-:W-:Y:S01]  /*57f0*/  @!P3 IMAD.IADD R13, R13, 0x1, -R5 ;  /* 0x000000010d0db824 */ /* 0x000fe200078e0a05 */
[----:B------:R-:W-:-:S04]  /*5800*/  ISETP.GT.U32.AND P3, PT, R5, R22, PT ;  /* 0x000000160500720c */ /* 0x000fc80003f64070 */
[----:B------:R-:W-:-:S09]  /*5810*/  ISETP.GT.U32.AND P6, PT, R5, R13, PT ;  /* 0x0000000d0500720c */ /* 0x000fd20003fc4070 */
[----:B------:R-:W-:-:S04]  /*5820*/  @!P3 IMAD.IADD R22, R22, 0x1, -R5 ;  /* 0x000000011616b824 */ /* 0x000fc800078e0a05 */
[----:B------:R-:W-:-:S04]  /*5830*/  IMAD.MOV.U32 R2, RZ, RZ, R22 ;  /* 0x000000ffff027224 */ /* 0x000fc800078e0016 */
[----:B------:R-:W-:Y:S02]  /*5840*/  @!P0 IMAD.MOV R2, RZ, RZ, -R2 ;  /* 0x000000ffff028224 */ /* 0x000fe400078e0a02 */
[----:B------:R-:W-:Y:S01]  /*5850*/  @!P6 IMAD.IADD R13, R13, 0x1, -R5 ;  /* 0x000000010d0de824 */ /* 0x000fe200078e0a05 */
[----:B--2---:R-:W-:Y:S02]  /*5860*/  ISETP.GE.AND P1, PT, R58, RZ, PT ;  /* 0x000000ff3a00720c */ /* 0x004fe40003f26270 */
[----:B------:R-:W-:Y:S02]  /*5870*/  IABS R16, R58 ;  /* 0x0000003a00107213 */ /* 0x000fe40000000000 */
[----:B------:R-:W2:Y:S04]  /*5880*/  LDL.LU R58, [R1+0x23c] ;  /* 0x00023c00013a7983 */ /* 0x000ea80000300800 */
[----:B------:R0:W-:Y:S04]  /*5890*/  STL [R1+0x18c], R0 ;  /* 0x00018c0001007387 */ /* 0x0001e80000100800 */
[----:B------:R-:W2:Y:S04]  /*58a0*/  LDL.LU R44, [R1+0x240] ;  /* 0x00024000012c7983 */ /* 0x000ea80000300800 */
[----:B------:R-:W2:Y:S04]  /*58b0*/  LDL.LU R48, [R1+0x244] ;  /* 0x0002440001307983 */ /* 0x000ea80000300800 */
[----:B------:R-:W-:Y:S01]  /*58c0*/  STL [R1+0x160], R2 ;  /* 0x0001600201007387 */ /* 0x000fe20000100800 */
[----:B---3--:R-:W-:-:S02]  /*58d0*/  IABS R14, R59 ;  /* 0x0000003b000e7213 */ /* 0x008fc40000000000 */
[----:B------:R-:W-:Y:S02]  /*58e0*/  ISETP.GE.AND P6, PT, R59, RZ, PT ;  /* 0x000000ff3b00720c */ /* 0x000fe40003fc6270 */
[----:B------:R-:W3:Y:S01]  /*58f0*/  LDL.LU R59, [R1+0x248] ;  /* 0x00024800013b7983 */ /* 0x000ee20000300800 */
[----:B------:R-:W-:-:S04]  /*5900*/  IMAD.HI.U32 R21, R4, R30, RZ ;  /* 0x0000001e04157227 */ /* 0x000fc800078e00ff */
[----:B------:R-:W-:-:S04]  /*5910*/  IMAD.MOV R21, RZ, RZ, -R21 ;  /* 0x000000ffff157224 */ /* 0x000fc800078e0a15 */
[----:B------:R-:W-:Y:S01]  /*5920*/  IMAD R30, R5, R21, R30 ;  /* 0x00000015051e7224 */ /* 0x000fe200078e021e */
[----:B------:R-:W-:Y:S01]  /*5930*/  IABS R6, R52 ;  /* 0x0000003400067213 */ /* 0x000fe20000000000 */
[----:B------:R-:W-:-:S03]  /*5940*/  IMAD.HI.U32 R28, R4, R16, RZ ;  /* 0x00000010041c7227 */ /* 0x000fc600078e00ff */
[----:B------:R-:W-:Y:S02]  /*5950*/  ISETP.GT.U32.AND P4, PT, R5, R30, PT ;  /* 0x0000001e0500720c */ /* 0x000fe40003f84070 */
[----:B------:R-:W-:Y:S02]  /*5960*/  ISETP.GE.AND P3, PT, R52, RZ, PT ;  /* 0x000000ff3400720c */ /* 0x000fe40003f66270 */
[----:B------:R-:W3:Y:S01]  /*5970*/  LDL.LU R52, [R1+0x24c] ;  /* 0x00024c0001347983 */ /* 0x000ee20000300800 */
[----:B------:R-:W-:Y:S01]  /*5980*/  IADD3 R28, -R28, RZ, RZ ;  /* 0x000000ff1c1c7210 */ /* 0x000fe20007ffe1ff */
[----:B------:R-:W-:-:S04]  /*5990*/  IMAD.HI.U32 R24, R4, R6, RZ ;  /* 0x0000000604187227 */ /* 0x000fc800078e00ff */
[----:B------:R-:W-:Y:S02]  /*59a0*/  IMAD.MOV R24, RZ, RZ, -R24 ;  /* 0x000000ffff187224 */ /* 0x000fe400078e0a18 */
[C---:B------:R-:W-:Y:S02]  /*59b0*/  IMAD R16, R5.reuse, R28, R16 ;  /* 0x0000001c05107224 */ /* 0x040fe400078e0210 */
[----:B------:R-:W-:Y:S02]  /*59c0*/  @!P4 IMAD.IADD R30, R30, 0x1, -R5 ;  /* 0x000000011e1ec824 */ /* 0x000fe400078e0a05 */
[C---:B------:R-:W-:Y:S01]  /*59d0*/  IMAD R6, R5.reuse, R24, R6 ;  /* 0x0000001805067224 */ /* 0x040fe200078e0206 */
[C---:B------:R-:W-:Y:S01]  /*59e0*/  ISETP.GT.U32.AND P0, PT, R5.reuse, R16, PT ;  /* 0x000000100500720c */ /* 0x040fe20003f04070 */
[----:B0-----:R-:W-:Y:S01]  /*59f0*/  IMAD.MOV.U32 R0, RZ, RZ, R13 ;  /* 0x000000ffff007224 */ /* 0x001fe200078e000d */
[----:B------:R-:W-:Y:S01]  /*5a00*/  ISETP.GT.U32.AND P4, PT, R5, R30, PT ;  /* 0x0000001e0500720c */ /* 0x000fe20003f84070 */
[----:B------:R-:W-:-:S04]  /*5a10*/  IMAD.HI.U32 R21, R4, R14, RZ ;  /* 0x0000000e04157227 */ /* 0x000fc800078e00ff */
[----:B------:R-:W-:Y:S01]  /*5a20*/  @!P5 IMAD.MOV R0, RZ, RZ, -R0 ;  /* 0x000000ffff00d224 */ /* 0x000fe200078e0a00 */
[----:B------:R-:W-:Y:S01]  /*5a30*/  ISETP.GT.U32.AND P5, PT, R5, R6, PT ;  /* 0x000000060500720c */ /* 0x000fe20003fa4070 */
[----:B------:R-:W-:-:S04]  /*5a40*/  IMAD.MOV R21, RZ, RZ, -R21 ;  /* 0x000000ffff157224 */ /* 0x000fc800078e0a15 */
[C---:B------:R-:W-:Y:S02]  /*5a50*/  IMAD R14, R5.reuse, R21, R14 ;  /* 0x00000015050e7224 */ /* 0x040fe400078e020e */
[--C-:B------:R-:W-:Y:S02]  /*5a60*/  @!P4 IMAD.IADD R30, R30, 0x1, -R5.reuse ;  /* 0x000000011e1ec824 */ /* 0x100fe400078e0a05 */
[----:B------:R-:W-:Y:S01]  /*5a70*/  @!P0 IMAD.IADD R16, R16, 0x1, -R5 ;  /* 0x0000000110108824 */ /* 0x000fe200078e0a05 */
[----:B------:R-:W-:-:S03]  /*5a80*/  ISETP.GT.U32.AND P4, PT, R5, R14, PT ;  /* 0x0000000e0500720c */ /* 0x000fc60003f84070 */
[----:B------:R-:W-:Y:S01]  /*5a90*/  @!P5 IMAD.IADD R6, R6, 0x1, -R5 ;  /* 0x000000010606d824 */ /* 0x000fe200078e0a05 */
[----:B------:R-:W-:Y:S02]  /*5aa0*/  ISETP.GT.U32.AND P5, PT, R5, R16, PT ;  /* 0x000000100500720c */ /* 0x000fe40003fa4070 */
[----:B----4-:R-:W-:-:S05]  /*5ab0*/  IABS R21, R55 ;  /* 0x0000003700157213 */ /* 0x010fca0000000000 */
[----:B------:R-:W-:-:S04]  /*5ac0*/  IMAD.HI.U32 R24, R4, R21, RZ ;  /* 0x0000001504187227 */ /* 0x000fc800078e00ff */
[----:B------:R-:W-:Y:S01]  /*5ad0*/  IMAD.MOV R24, RZ, RZ, -R24 ;  /* 0x000000ffff187224 */ /* 0x000fe200078e0a18 */
[----:B------:R-:W-:-:S03]  /*5ae0*/  @!P4 IADD3 R14, R14, -R5, RZ ;  /* 0x800000050e0ec210 */ /* 0x000fc60007ffe0ff */
[C---:B------:R-:W-:Y:S01]  /*5af0*/  IMAD R21, R5.reuse, R24, R21 ;  /* 0x0000001805157224 */ /* 0x040fe200078e0215 */
[----:B------:R-:W-:Y:S01]  /*5b00*/  ISETP.GT.U32.AND P4, PT, R5, R14, PT ;  /* 0x0000000e0500720c */ /* 0x000fe20003f84070 */
[----:B------:R-:W-:-:S03]  /*5b10*/  @!P5 IMAD.IADD R16, R16, 0x1, -R5 ;  /* 0x000000011010d824 */ /* 0x000fc600078e0a05 */
[----:B------:R-:W-:Y:S01]  /*5b20*/  ISETP.GT.U32.AND P5, PT, R5, R21, PT ;  /* 0x000000150500720c */ /* 0x000fe20003fa4070 */
[----:B------:R0:W-:Y:S01]  /*5b30*/  STL [R1+0x164], R0 ;  /* 0x0001640001007387 */ /* 0x0001e20000100800 */
[----:B------:R-:W-:Y:S01]  /*5b40*/  IABS R25, R53 ;  /* 0x0000003500197213 */ /* 0x000fe20000000000 */
[----:B0-----:R-:W-:-:S04]  /*5b50*/  IMAD.MOV.U32 R0, RZ, RZ, R30 ;  /* 0x000000ffff007224 */ /* 0x001fc800078e001e */
[----:B------:R-:W-:-:S06]  /*5b60*/  @!P2 IMAD.MOV R0, RZ, RZ, -R0 ;  /* 0x000000ffff00a224 */ /* 0x000fcc00078e0a00 */
[----:B------:R-:W-:Y:S01]  /*5b70*/  @!P5 IADD3 R21, R21, -R5, RZ ;  /* 0x800000051515d210 */ /* 0x000fe20007ffe0ff */
[----:B------:R-:W-:Y:S01]  /*5b80*/  @!P4 IMAD.IADD R14, R14, 0x1, -R5 ;  /* 0x000000010e0ec824 */ /* 0x000fe200078e0a05 */
[----:B------:R-:W-:Y:S01]  /*5b90*/  ISETP.GE.AND P4, PT, R53, RZ, PT ;  /* 0x000000ff3500720c */ /* 0x000fe20003f86270 */
[----:B------:R-:W-:Y:S01]  /*5ba0*/  IMAD.HI.U32 R22, R4, R25, RZ ;  /* 0x0000001904167227 */ /* 0x000fe200078e00ff */
[----:B------:R0:W-:Y:S01]  /*5bb0*/  STL [R1+0x150], R0 ;  /* 0x0001500001007387 */ /* 0x0001e20000100800 */
[----:B------:R-:W-:-:S03]  /*5bc0*/  ISETP.GE.AND P5, PT, R55, RZ, PT ;  /* 0x000000ff3700720c */ /* 0x000fc60003fa6270 */
[----:B------:R-:W4:Y:S01]  /*5bd0*/  LDL.LU R53, [R1+0x250] ;  /* 0x0002500001357983 */ /* 0x000f220000300800 */
[----:B------:R-:W-:-:S03]  /*5be0*/  IADD3 R13, -R22, RZ, RZ ;  /* 0x000000ff160d7210 */ /* 0x000fc60007ffe1ff */
[----:B------:R-:W4:Y:S02]  /*5bf0*/  LDL.LU R55, [R1+0x254] ;  /* 0x0002540001377983 */ /* 0x000f240000300800 */
[C---:B------:R-:W-:Y:S01]  /*5c00*/  IMAD R25, R5.reuse, R13, R25 ;  /* 0x0000000d05197224 */ /* 0x040fe200078e0219 */
[----:B------:R-:W-:-:S04]  /*5c10*/  ISETP.GT.U32.AND P2, PT, R5, R6, PT ;  /* 0x000000060500720c */ /* 0x000fc80003f44070 */
[----:B------:R-:W-:-:S09]  /*5c20*/  ISETP.GT.U32.AND P0, PT, R5, R25, PT ;  /* 0x000000190500720c */ /* 0x000fd20003f04070 */
[----:B------:R-:W-:-:S04]  /*5c30*/  @!P2 IMAD.IADD R6, R6, 0x1, -R5 ;  /* 0x000000010606a824 */ /* 0x000fc800078e0a05 */
[----:B------:R-:W-:-:S05]  /*5c40*/  @!P0 IMAD.IADD R25, R25, 0x1, -R5 ;  /* 0x0000000119198824 */ /* 0x000fca00078e0a05 */
[----:B------:R-:W-:Y:S01]  /*5c50*/  ISETP.GT.U32.AND P0, PT, R5, R25, PT ;  /* 0x000000190500720c */ /* 0x000fe20003f04070 */
[----:B------:R-:W-:-:S12]  /*5c60*/  IMAD.MOV.U32 R2, RZ, RZ, R16 ;  /* 0x000000ffff027224 */ /* 0x000fd800078e0010 */
[----:B------:R-:W-:Y:S02]  /*5c70*/  @!P0 IMAD.IADD R25, R25, 0x1, -R5 ;  /* 0x0000000119198824 */ /* 0x000fe400078e0a05 */
[----:B0-----:R-:W-:Y:S02]  /*5c80*/  IMAD.MOV.U32 R0, RZ, RZ, R6 ;  /* 0x000000ffff007224 */ /* 0x001fe400078e0006 */
[----:B------:R-:W-:Y:S02]  /*5c90*/  @!P1 IMAD.MOV R2, RZ, RZ, -R2 ;  /* 0x000000ffff029224 */ /* 0x000fe400078e0a02 */
[----:B------:R-:W-:Y:S01]  /*5ca0*/  @!P3 IMAD.MOV R0, RZ, RZ, -R0 ;  /* 0x000000ffff00b224 */ /* 0x000fe200078e0a00 */
[----:B--2---:R-:W-:-:S05]  /*5cb0*/  IABS R28, R58 ;  /* 0x0000003a001c7213 */ /* 0x004fca0000000000 */
[----:B------:R-:W-:-:S04]  /*5cc0*/  IMAD.HI.U32 R13, R4, R28, RZ ;  /* 0x0000001c040d7227 */ /* 0x000fc800078e00ff */
[----:B------:R-:W-:Y:S01]  /*5cd0*/  IMAD.MOV R13, RZ, RZ, -R13 ;  /* 0x000000ffff0d7224 */ /* 0x000fe200078e0a0d */
[----:B------:R-:W-:-:S03]  /*5ce0*/  IABS R22, R44 ;  /* 0x0000002c00167213 */ /* 0x000fc60000000000 */
[----:B------:R-:W-:Y:S02]  /*5cf0*/  IMAD R28, R5, R13, R28 ;  /* 0x0000000d051c7224 */ /* 0x000fe400078e021c */
[----:B------:R-:W-:-:S03]  /*5d00*/  IMAD.HI.U32 R24, R4, R22, RZ ;  /* 0x0000001604187227 */ /* 0x000fc600078e00ff */
[----:B------:R-:W-:Y:S01]  /*5d10*/  ISETP.GT.U32.AND P2, PT, R5, R28, PT ;  /* 0x0000001c0500720c */ /* 0x000fe20003f44070 */
[----:B------:R-:W-:-:S04]  /*5d20*/  IMAD.MOV R24, RZ, RZ, -R24 ;  /* 0x000000ffff187224 */ /* 0x000fc800078e0a18 */
[----:B------:R-:W-:-:S05]  /*5d30*/  IMAD R22, R5, R24, R22 ;  /* 0x0000001805167224 */ /* 0x000fca00078e0216 */
[----:B------:R-:W-:-:S03]  /*5d40*/  ISETP.GT.U32.AND P0, PT, R5, R22, PT ;  /* 0x000000160500720c */ /* 0x000fc60003f04070 */
[--C-:B------:R-:W-:Y:S01]  /*5d50*/  @!P2 IMAD.IADD R28, R28, 0x1, -R5.reuse ;  /* 0x000000011c1ca824 */ /* 0x100fe200078e0a05 */
[----:B------:R-:W-:Y:S02]  /*5d60*/  ISETP.GE.AND P2, PT, R58, RZ, PT ;  /* 0x000000ff3a00720c */ /* 0x000fe40003f46270 */
[----:B------:R-:W2:Y:S07]  /*5d70*/  LDL.LU R58, [R1+0x258] ;  /* 0x00025800013a7983 */ /* 0x000eae0000300800 */
[----:B------:R-:W-:Y:S01]  /*5d80*/  @!P0 IMAD.IADD R22, R22, 0x1, -R5 ;  /* 0x0000000116168824 */ /* 0x000fe200078e0a05 */
[----:B------:R0:W-:Y:S04]  /*5d90*/  STL [R1+0x148], R2 ;  /* 0x0001480201007387 */ /* 0x0001e80000100800 */
[----:B------:R-:W-:Y:S01]  /*5da0*/  ISETP.GT.U32.AND P3, PT, R5, R22, PT ;  /* 0x000000160500720c */ /* 0x000fe20003f64070 */
[----:B------:R1:W-:Y:S01]  /*5db0*/  STL [R1+0x144], R0 ;  /* 0x0001440001007387 */ /* 0x0003e20000100800 */
[----:B0-----:R-:W-:Y:S01]  /*5dc0*/  MOV R2, R14 ;  /* 0x0000000e00027202 */ /* 0x001fe20000000f00 */
[----:B-1----:R-:W-:-:S04]  /*5dd0*/  IMAD.MOV.U32 R0, RZ, RZ, R25 ;  /* 0x000000ffff007224 */ /* 0x002fc800078e0019 */
[----:B------:R-:W-:Y:S02]  /*5de0*/  @!P6 IMAD.MOV R2, RZ, RZ, -R2 ;  /* 0x000000ffff02e224 */ /* 0x000fe400078e0a02 */
[----:B------:R-:W-:-:S04]  /*5df0*/  @!P4 IMAD.MOV R0, RZ, RZ, -R0 ;  /* 0x000000ffff00c224 */ /* 0x000fc800078e0a00 */
[----:B------:R-:W-:Y:S01]  /*5e00*/  @!P3 IADD3 R22, R22, -R5, RZ ;  /* 0x800000051616b210 */ /* 0x000fe20007ffe0ff */
[----:B------:R-:W-:Y:S01]  /*5e10*/  STL [R1+0x140], R2 ;  /* 0x0001400201007387 */ /* 0x000fe20000100800 */
[----:B---3--:R-:W-:Y:S02]  /*5e20*/  IABS R30, R59 ;  /* 0x0000003b001e7213 */ /* 0x008fe40000000000 */
[----:B------:R-:W-:Y:S01]  /*5e30*/  ISETP.GE.AND P3, PT, R59, RZ, PT ;  /* 0x000000ff3b00720c */ /* 0x000fe20003f66270 */
[----:B------:R0:W-:Y:S04]  /*5e40*/  STL [R1+0x138], R0 ;  /* 0x0001380001007387 */ /* 0x0001e80000100800 */
[----:B------:R-:W3:Y:S01]  /*5e50*/  LDL.LU R59, [R1+0x25c] ;  /* 0x00025c00013b7983 */ /* 0x000ee20000300800 */
[----:B------:R-:W-:-:S05]  /*5e60*/  IABS R13, R48 ;  /* 0x00000030000d7213 */ /* 0x000fca0000000000 */
[----:B------:R-:W-:-:S04]  /*5e70*/  IMAD.HI.U32 R31, R4, R13, RZ ;  /* 0x0000000d041f7227 */ /* 0x000fc800078e00ff */
[----:B------:R-:W-:Y:S01]  /*5e80*/  IMAD.MOV R31, RZ, RZ, -R31 ;  /* 0x000000ffff1f7224 */ /* 0x000fe200078e0a1f */
[----:B------:R-:W-:-:S03]  /*5e90*/  ISETP.GT.U32.AND P0, PT, R5, R21, PT ;  /* 0x000000150500720c */ /* 0x000fc60003f04070 */
[----:B------:R-:W-:-:S05]  /*5ea0*/  IMAD R13, R5, R31, R13 ;  /* 0x0000001f050d7224 */ /* 0x000fca00078e020d */
[C---:B------:R-:W-:Y:S02]  /*5eb0*/  ISETP.GT.U32.AND P4, PT, R5.reuse, R13, PT ;  /* 0x0000000d0500720c */ /* 0x040fe40003f84070 */
[----:B------:R-:W-:-:S03]  /*5ec0*/  ISETP.GT.U32.AND P1, PT, R5, R28, PT ;  /* 0x0000001c0500720c */ /* 0x000fc60003f24070 */
[----:B------:R-:W-:Y:S01]  /*5ed0*/  @!P0 IMAD.IADD R21, R21, 0x1, -R5 ;  /* 0x0000000115158824 */ /* 0x000fe200078e0a05 */
[----:B------:R-:W-:-:S03]  /*5ee0*/  IABS R24, R52 ;  /* 0x0000003400187213 */ /* 0x000fc60000000000 */
[----:B0-----:R-:W-:-:S04]  /*5ef0*/  IMAD.MOV.U32 R0, RZ, RZ, R21 ;  /* 0x000000ffff007224 */ /* 0x001fc800078e0015 */
[----:B------:R-:W-:Y:S02]  /*5f00*/  @!P4 IMAD.IADD R13, R13, 0x1, -R5 ;  /* 0x000000010d0dc824 */ /* 0x000fe400078e0a05 */
[----:B------:R-:W-:-:S04]  /*5f10*/  IMAD.HI.U32 R31, R4, R30, RZ ;  /* 0x0000001e041f7227 */ /* 0x000fc800078e00ff */
[----:B------:R-:W-:Y:S01]  /*5f20*/  @!P5 IMAD.MOV R0, RZ, RZ, -R0 ;  /* 0x000000ffff00d224 */ /* 0x000fe200078e0a00 */
[----:B------:R-:W-:Y:S01]  /*5f30*/  ISETP.GT.U32.AND P5, PT, R5, R13, PT ;  /* 0x0000000d0500720c */ /* 0x000fe20003fa4070 */
[----:B------:R-:W-:-:S04]  /*5f40*/  IMAD.HI.U32 R16, R4, R24, RZ ;  /* 0x0000001804107227 */ /* 0x000fc800078e00ff */
[----:B------:R-:W-:Y:S02]  /*5f50*/  IMAD.MOV R31, RZ, RZ, -R31 ;  /* 0x000000ffff1f7224 */ /* 0x000fe400078e0a1f */
[--C-:B------:R-:W-:Y:S01]  /*5f60*/  @!P1 IMAD.IADD R28, R28, 0x1, -R5.reuse ;  /* 0x000000011c1c9824 */ /* 0x100fe200078e0a05 */
[----:B------:R0:W-:Y:S01]  /*5f70*/  STL [R1+0x108], R0 ;  /* 0x0001080001007387 */ /* 0x0001e20000100800 */
[----:B------:R-:W-:Y:S02]  /*5f80*/  IMAD.MOV R16, RZ, RZ, -R16 ;  /* 0x000000ffff107224 */ /* 0x000fe400078e0a10 */
[C---:B------:R-:W-:Y:S01]  /*5f90*/  IMAD R6, R5.reuse, R31, R30 ;  /* 0x0000001f05067224 */ /* 0x040fe200078e021e */
[----:B------:R-:W-:Y:S01]  /*5fa0*/  ISETP.GE.AND P6, PT, R44, RZ, PT ;  /* 0x000000ff2c00720c */ /* 0x000fe20003fc6270 */
[C---:B------:R-:W-:Y:S01]  /*5fb0*/  IMAD R24, R5.reuse, R16, R24 ;  /* 0x0000001005187224 */ /* 0x040fe200078e0218 */
[----:B------:R-:W-:Y:S01]  /*5fc0*/  ISETP.GE.AND P0, PT, R48, RZ, PT ;  /* 0x000000ff3000720c */ /* 0x000fe20003f06270 */
[----:B------:R-:W3:Y:S01]  /*5fd0*/  LDL.LU R44, [R1+0x260] ;  /* 0x00026000012c7983 */ /* 0x000ee20000300800 */
[----:B0-----:R-:W-:Y:S01]  /*5fe0*/  IMAD.MOV.U32 R0, RZ, RZ, R28 ;  /* 0x000000ffff007224 */ /* 0x001fe200078e001c */
[----:B------:R-:W-:Y:S01]  /*5ff0*/  ISETP.GT.U32.AND P1, PT, R5, R6, PT ;  /* 0x000000060500720c */ /* 0x000fe20003f24070 */
[----:B------:R-:W-:Y:S01]  /*6000*/  @!P5 IMAD.IADD R13, R13, 0x1, -R5 ;  /* 0x000000010d0dd824 */ /* 0x000fe200078e0a05 */
[----:B------:R-:W3:Y:S01]  /*6010*/  LDL.LU R38, [R1+0x264] ;  /* 0x0002640001267983 */ /* 0x000ee20000300800 */
[----:B------:R-:W-:Y:S01]  /*6020*/  @!P2 IMAD.MOV R0, RZ, RZ, -R0 ;  /* 0x000000ffff00a224 */ /* 0x000fe200078e0a00 */
[----:B------:R-:W-:-:S02]  /*6030*/  ISETP.GT.U32.AND P4, PT, R5, R24, PT ;  /* 0x000000180500720c */ /* 0x000fc40003f84070 */
[----:B------:R-:W3:Y:S01]  /*6040*/  LDL.LU R40, [R1+0x268] ;  /* 0x0002680001287983 */ /* 0x000ee20000300800 */
[----:B------:R-:W-:-:S03]  /*6050*/  IMAD.MOV.U32 R2, RZ, RZ, R22 ;  /* 0x000000ffff027224 */ /* 0x000fc600078e0016 */
[----:B------:R0:W-:Y:S01]  /*6060*/  STL [R1+0x110], R0 ;  /* 0x0001100001007387 */ /* 0x0001e20000100800 */
[----:B------:R-:W-:Y:S02]  /*6070*/  @!P6 IMAD.MOV R2, RZ, RZ, -R2 ;  /* 0x000000ffff02e224 */ /* 0x000fe400078e0a02 */
[----:B------:R-:W-:Y:S02]  /*6080*/  @!P1 IMAD.IADD R6, R6, 0x1, -R5 ;  /* 0x0000000106069824 */ /* 0x000fe400078e0a05 */
[----:B0-----:R-:W-:Y:S01]  /*6090*/  IMAD.MOV.U32 R0, RZ, RZ, R13 ;  /* 0x000000ffff007224 */ /* 0x001fe200078e000d */
[----:B------:R-:W-:Y:S04]  /*60a0*/  STL [R1+0x118], R2 ;  /* 0x0001180201007387 */ /* 0x000fe80000100800 */
[----:B------:R-:W-:-:S02]  /*60b0*/  @!P0 IADD3 R0, -R0, RZ, RZ ;  /* 0x000000ff00008210 */ /* 0x000fc40007ffe1ff */
[----:B------:R-:W-:-:S03]  /*60c0*/  @!P4 IADD3 R24, R24, -R5, RZ ;  /* 0x800000051818c210 */ /* 0x000fc60007ffe0ff */
[----:B------:R0:W-:Y:S01]  /*60d0*/  STL [R1+0x11c], R0 ;  /* 0x00011c0001007387 */ /* 0x0001e20000100800 */
[----:B------:R-:W-:-:S03]  /*60e0*/  ISETP.GT.U32.AND P4, PT, R5, R6, PT ;  /* 0x000000060500720c */ /* 0x000fc60003f84070 */
[----:B------:R-:W3:Y:S04]  /*60f0*/  LDL.LU R41, [R1+0x26c] ;  /* 0x00026c0001297983 */ /* 0x000ee80000300800 */
[----:B------:R-:W3:Y:S06]  /*6100*/  LDL.LU R48, [R1+0x270] ;  /* 0x0002700001307983 */ /* 0x000eec0000300800 */
[----:B------:R-:W-:-:S04]  /*6110*/  @!P4 IMAD.IADD R6, R6, 0x1, -R5 ;  /* 0x000000010606c824 */ /* 0x000fc800078e0a05 */
[----:B0-----:R-:W-:-:S04]  /*6120*/  IMAD.MOV.U32 R0, RZ, RZ, R6 ;  /* 0x000000ffff007224 */ /* 0x001fc800078e0006 */
[----:B------:R-:W-:Y:S01]  /*6130*/  @!P3 IMAD.MOV R0, RZ, RZ, -R0 ;  /* 0x000000ffff00b224 */ /* 0x000fe200078e0a00 */
[----:B----4-:R-:W-:-:S04]  /*6140*/  IABS R14, R55 ;  /* 0x00000037000e7213 */ /* 0x010fc80000000000 */
[----:B------:R0:W-:Y:S01]  /*6150*/  STL [R1+0x120], R0 ;  /* 0x0001200001007387 */ /* 0x0001e20000100800 */
[----:B------:R-:W-:-:S03]  /*6160*/  ISETP.GE.AND P0, PT, R55, RZ, PT ;  /* 0x000000ff3700720c */ /* 0x000fc60003f06270 */
[----:B------:R-:W4:Y:S04]  /*6170*/  LDL.LU R42, [R1+0x274] ;  /* 0x00027400012a7983 */ /* 0x000f280000300800 */
[----:B------:R-:W4:Y:S01]  /*6180*/  LDL.LU R55, [R1+0x278] ;  /* 0x0002780001377983 */ /* 0x000f220000300800 */
[----:B------:R-:W-:-:S05]  /*6190*/  IABS R30, R53 ;  /* 0x00000035001e7213 */ /* 0x000fca0000000000 */
[----:B------:R-:W-:-:S04]  /*61a0*/  IMAD.HI.U32 R21, R4, R30, RZ ;  /* 0x0000001e04157227 */ /* 0x000fc800078e00ff */
[----:B------:R-:W-:Y:S01]  /*61b0*/  IMAD.MOV R21, RZ, RZ, -R21 ;  /* 0x000000ffff157224 */ /* 0x000fe200078e0a15 */
[----:B------:R-:W-:Y:S02]  /*61c0*/  ISETP.GE.AND P1, PT, R52, RZ, PT ;  /* 0x000000ff3400720c */ /* 0x000fe40003f26270 */
[----:B------:R-:W4:Y:S01]  /*61d0*/  LDL.LU R52, [R1+0x27c] ;  /* 0x00027c0001347983 */ /* 0x000f220000300800 */
[----:B------:R-:W-:-:S05]  /*61e0*/  IMAD R30, R5, R21, R30 ;  /* 0x00000015051e7224 */ /* 0x000fca00078e021e */
[----:B------:R-:W-:-:S13]  /*61f0*/  ISETP.GT.U32.AND P5, PT, R5, R30, PT ;  /* 0x0000001e0500720c */ /* 0x000fda0003fa4070 */
[----:B------:R-:W-:-:S05]  /*6200*/  @!P5 IMAD.IADD R30, R30, 0x1, -R5 ;  /* 0x000000011e1ed824 */ /* 0x000fca00078e0a05 */
[----:B------:R-:W-:-:S13]  /*6210*/  ISETP.GT.U32.AND P3, PT, R5, R30, PT ;  /* 0x0000001e0500720c */ /* 0x000fda0003f64070 */
[----:B------:R-:W-:Y:S02]  /*6220*/  @!P3 IADD3 R30, R30, -R5, RZ ;  /* 0x800000051e1eb210 */ /* 0x000fe40007ffe0ff */
[----:B--2---:R-:W-:Y:S02]  /*6230*/  IABS R16, R58 ;  /* 0x0000003a00107213 */ /* 0x004fe40000000000 */
[----:B------:R-:W-:Y:S02]  /*6240*/  ISETP.GE.AND P5, PT, R58, RZ, PT ;  /* 0x000000ff3a00720c */ /* 0x000fe40003fa6270 */
[----:B------:R-:W2:Y:S01]  /*6250*/  LDL.LU R58, [R1+0x280] ;  /* 0x00028000013a7983 */ /* 0x000ea20000300800 */
[----:B---3--:R-:W-:Y:S02]  /*6260*/  IABS R13, R59 ;  /* 0x0000003b000d7213 */ /* 0x008fe40000000000 */
[----:B------:R-:W-:Y:S02]  /*6270*/  ISETP.GE.AND P3, PT, R59, RZ, PT ;  /* 0x000000ff3b00720c */ /* 0x000fe40003f66270 */
[----:B------:R-:W3:Y:S01]  /*6280*/  LDL.LU R59, [R1+0x284] ;  /* 0x00028400013b7983 */ /* 0x000ee20000300800 */
        /* <DEDUP_REMOVED lines=8> */
[----:B------:R-:W-:Y:S01]  /*6310*/  @!P2 IMAD.IADD R24, R24, 0x1, -R5 ;  /* 0x000000011818a824 */ /* 0x000fe200078e0a05 */
[----:B------:R-:W-:-:S03]  /*6320*/  ISETP.GT.U32.AND P2, PT, R5, R16, PT ;  /* 0x000000100500720c */ /* 0x000fc60003f44070 */
[----:B------:R-:W-:Y:S02]  /*6330*/  @!P4 IMAD.IADD R14, R14, 0x1, -R5 ;  /* 0x000000010e0ec824 */ /* 0x000fe400078e0a05 */
[----:B------:R-:W-:-:S03]  /*6340*/  IMAD.HI.U32 R21, R4, R13, RZ ;  /* 0x0000000d04157227 */ /* 0x000fc600078e00ff */
[----:B------:R-:W-:Y:S01]  /*6350*/  ISETP.GT.U32.AND P4, PT, R5, R14, PT ;  /* 0x0000000e0500720c */ /* 0x000fe20003f84070 */
[----:B------:R-:W-:-:S04]  /*6360*/  IMAD.MOV R21, RZ, RZ, -R21 ;  /* 0x000000ffff157224 */ /* 0x000fc800078e0a15 */
[----:B------:R-:W-:Y:S02]  /*6370*/  @!P2 IMAD.IADD R16, R16, 0x1, -R5 ;  /* 0x000000011010a824 */ /* 0x000fe400078e0a05 */
[----:B------:R-:W-:-:S03]  /*6380*/  IMAD R13, R5, R21, R13 ;  /* 0x00000015050d7224 */ /* 0x000fc600078e020d */
[----:B------:R-:W-:-:S03]  /*6390*/  ISETP.GT.U32.AND P2, PT, R5, R16, PT ;  /* 0x000000100500720c */ /* 0x000fc60003f44070 */
[----:B------:R-:W-:Y:S01]  /*63a0*/  @!P4 IMAD.IADD R14, R14, 0x1, -R5 ;  /* 0x000000010e0ec824 */ /* 0x000fe200078e0a05 */
[----:B------:R-:W-:Y:S02]  /*63b0*/  IABS R22, R44 ;  /* 0x0000002c00167213 */ /* 0x000fe40000000000 */
[----:B------:R-:W-:Y:S02]  /*63c0*/  ISETP.GT.U32.AND P4, PT, R5, R13, PT ;  /* 0x0000000d0500720c */ /* 0x000fe40003f84070 */
[----:B------:R-:W-:Y:S01]  /*63d0*/  IABS R25, R38 ;  /* 0x0000002600197213 */ /* 0x000fe20000000000 */
[----:B------:R-:W-:Y:S01]  /*63e0*/  IMAD.HI.U32 R28, R4, R22, RZ ;  /* 0x00000016041c7227 */ /* 0x000fe200078e00ff */
[----:B------:R-:W-:-:S03]  /*63f0*/  IABS R6, R40 ;  /* 0x0000002800067213 */ /* 0x000fc60000000000 */
[----:B------:R-:W-:-:S04]  /*6400*/  IMAD.HI.U32 R31, R4, R25, RZ ;  /* 0x00000019041f7227 */ /* 0x000fc800078e00ff */
[----:B------:R-:W-:Y:S02]  /*6410*/  IMAD.MOV R28, RZ, RZ, -R28 ;  /* 0x000000ffff1c7224 */ /* 0x000fe400078e0a1c */
[----:B------:R-:W-:Y:S02]  /*6420*/  IMAD.MOV R31, RZ, RZ, -R31 ;  /* 0x000000ffff1f7224 */ /* 0x000fe400078e0a1f */
[----:B------:R-:W-:-:S04]  /*6430*/  IMAD.HI.U32 R21, R4, R6, RZ ;  /* 0x0000000604157227 */ /* 0x000fc800078e00ff */
[C---:B------:R-:W-:Y:S02]  /*6440*/  IMAD R22, R5.reuse, R28, R22 ;  /* 0x0000001c05167224 */ /* 0x040fe400078e0216 */
[C---:B------:R-:W-:Y:S02]  /*6450*/  IMAD R25, R5.reuse, R31, R25 ;  /* 0x0000001f05197224 */ /* 0x040fe400078e0219 */
[----:B------:R-:W-:Y:S02]  /*6460*/  IMAD.MOV R21, RZ, RZ, -R21 ;  /* 0x000000ffff157224 */ /* 0x000fe400078e0a15 */
[--C-:B------:R-:W-:Y:S01]  /*6470*/  @!P2 IMAD.IADD R16, R16, 0x1, -R5.reuse ;  /* 0x000000011010a824 */ /* 0x100fe200078e0a05 */
[----:B------:R-:W-:Y:S01]  /*6480*/  ISETP.GT.U32.AND P2, PT, R5, R22, PT ;  /* 0x000000160500720c */ /* 0x000fe20003f44070 */
[----:B------:R-:W-:Y:S01]  /*6490*/  @!P4 IMAD.IADD R13, R13, 0x1, -R5 ;  /* 0x000000010d0dc824 */ /* 0x000fe200078e0a05 */
[C---:B------:R-:W-:Y:S01]  /*64a0*/  ISETP.GT.U32.AND P4, PT, R5.reuse, R25, PT ;  /* 0x000000190500720c */ /* 0x040fe20003f84070 */
[----:B------:R-:W-:Y:S01]  /*64b0*/  IMAD R6, R5, R21, R6 ;  /* 0x0000001505067224 */ /* 0x000fe200078e0206 */
[----:B------:R-:W-:-:S05]  /*64c0*/  IABS R28, R41 ;  /* 0x00000029001c7213 */ /* 0x000fca0000000000 */
[----:B------:R-:W-:-:S04]  /*64d0*/  IMAD.HI.U32 R21, R4, R28, RZ ;  /* 0x0000001c04157227 */ /* 0x000fc800078e00ff */
[----:B------:R-:W-:Y:S01]  /*64e0*/  IMAD.MOV R21, RZ, RZ, -R21 ;  /* 0x000000ffff157224 */ /* 0x000fe200078e0a15 */
[----:B------:R-:W-:-:S03]  /*64f0*/  @!P2 IADD3 R22, R22, -R5, RZ ;  /* 0x800000051616a210 */ /* 0x000fc60007ffe0ff */
[C---:B------:R-:W-:Y:S01]  /*6500*/  IMAD R28, R5.reuse, R21, R28 ;  /* 0x00000015051c7224 */ /* 0x040fe200078e021c */
[----:B------:R-:W-:Y:S01]  /*6510*/  ISETP.GT.U32.AND P2, PT, R5, R6, PT ;  /* 0x000000060500720c */ /* 0x000fe20003f44070 */
[----:B------:R-:W-:-:S03]  /*6520*/  @!P4 IMAD.IADD R25, R25, 0x1, -R5 ;  /* 0x000000011919c824 */ /* 0x000fc600078e0a05 */
[----:B------:R-:W-:Y:S01]  /*6530*/  ISETP.GT.U32.AND P4, PT, R5, R28, PT ;  /* 0x0000001c0500720c */ /* 0x000fe20003f84070 */
[----:B0-----:R-:W-:Y:S01]  /*6540*/  IMAD.MOV.U32 R0, RZ, RZ, R24 ;  /* 0x000000ffff007224 */ /* 0x001fe200078e0018 */
[----:B------:R-:W-:-:S03]  /*6550*/  ISETP.GE.AND P6, PT, R53, RZ, PT ;  /* 0x000000ff3500720c */ /* 0x000fc60003fc6270 */
[----:B------:R-:W-:Y:S01]  /*6560*/  @!P1 IMAD.MOV R0, RZ, RZ, -R0 ;  /* 0x000000ffff009224 */ /* 0x000fe200078e0a00 */
[----:B------:R-:W-:Y:S01]  /*6570*/  IABS R37, R48 ;  /* 0x0000003000257213 */ /* 0x000fe20000000000 */
[----:B------:R-:W-:Y:S01]  /*6580*/  IMAD.MOV.U32 R2, RZ, RZ, R14 ;  /* 0x000000ffff027224 */ /* 0x000fe200078e000e */
[----:B----4-:R-:W-:Y:S02]  /*6590*/  IABS R53, R42 ;  /* 0x0000002a00357213 */ /* 0x010fe40000000000 */
[----:B------:R0:W-:Y:S01]  /*65a0*/  STL [R1+0xe4], R0 ;  /* 0x0000e40001007387 */ /* 0x0001e20000100800 */
[----:B------:R-:W-:Y:S01]  /*65b0*/  @!P2 IMAD.IADD R6, R6, 0x1, -R5 ;  /* 0x000000010606a824 */ /* 0x000fe200078e0a05 */
[C---:B------:R-:W-:Y:S01]  /*65c0*/  ISETP.GT.U32.AND P1, PT, R5.reuse, R13, PT ;  /* 0x0000000d0500720c */ /* 0x040fe20003f24070 */
[----:B------:R-:W-:Y:S01]  /*65d0*/  IMAD.HI.U32 R36, R4, R37, RZ ;  /* 0x0000002504247227 */ /* 0x000fe200078e00ff */
[----:B------:R-:W-:Y:S02]  /*65e0*/  IABS R34, R55 ;  /* 0x0000003700227213 */ /* 0x000fe40000000000 */
[----:B------:R-:W-:Y:S01]  /*65f0*/  @!P4 IADD3 R28, R28, -R5, RZ ;  /* 0x800000051c1cc210 */ /* 0x000fe20007ffe0ff */
[----:B------:R-:W-:Y:S01]  /*6600*/  IMAD.HI.U32 R33, R4, R53, RZ ;  /* 0x0000003504217227 */ /* 0x000fe200078e00ff */
[----:B------:R-:W-:-:S03]  /*6610*/  ISETP.GT.U32.AND P4, PT, R5, R22, PT ;  /* 0x000000160500720c */ /* 0x000fc60003f84070 */
[----:B0-----:R-:W-:Y:S02]  /*6620*/  IMAD.MOV.U32 R0, RZ, RZ, R16 ;  /* 0x000000ffff007224 */ /* 0x001fe400078e0010 */
[----:B------:R-:W-:Y:S01]  /*6630*/  @!P0 IMAD.MOV R2, RZ, RZ, -R2 ;  /* 0x000000ffff028224 */ /* 0x000fe200078e0a02 */
[C---:B------:R-:W-:Y:S01]  /*6640*/  ISETP.GT.U32.AND P0, PT, R5.reuse, R25, PT ;  /* 0x000000190500720c */ /* 0x040fe20003f04070 */
[----:B------:R-:W-:Y:S01]  /*6650*/  @!P5 IMAD.MOV R0, RZ, RZ, -R0 ;  /* 0x000000ffff00d224 */ /* 0x000fe200078e0a00 */
[----:B------:R-:W-:Y:S01]  /*6660*/  ISETP.GT.U32.AND P5, PT, R5, R6, PT ;  /* 0x000000060500720c */ /* 0x000fe20003fa4070 */
[----:B------:R-:W-:-:S04]  /*6670*/  IMAD.HI.U32 R32, R4, R34, RZ ;  /* 0x0000002204207227 */ /* 0x000fc800078e00ff */
[----:B------:R-:W-:Y:S02]  /*6680*/  IMAD.MOV R36, RZ, RZ, -R36 ;  /* 0x000000ffff247224 */ /* 0x000fe400078e0a24 */
[----:B------:R-:W-:Y:S02]  /*6690*/  IMAD.MOV R33, RZ, RZ, -R33 ;  /* 0x000000ffff217224 */ /* 0x000fe400078e0a21 */
[----:B------:R-:W-:Y:S02]  /*66a0*/  IMAD.MOV R32, RZ, RZ, -R32 ;  /* 0x000000ffff207224 */ /* 0x000fe400078e0a20 */
[C---:B------:R-:W-:Y:S02]  /*66b0*/  IMAD R37, R5.reuse, R36, R37 ;  /* 0x0000002405257224 */ /* 0x040fe400078e0225 */
[----:B------:R-:W-:Y:S01]  /*66c0*/  IMAD R53, R5, R33, R53 ;  /* 0x0000002105357224 */ /* 0x000fe200078e0235 */
[----:B------:R-:W-:Y:S01]  /*66d0*/  @!P1 IADD3 R13, R13, -R5, RZ ;  /* 0x800000050d0d9210 */ /* 0x000fe20007ffe0ff */
[C---:B------:R-:W-:Y:S01]  /*66e0*/  IMAD R34, R5.reuse, R32, R34 ;  /* 0x0000002005227224 */ /* 0x040fe200078e0222 */
[----:B------:R-:W-:Y:S01]  /*66f0*/  ISETP.GT.U32.AND P1, PT, R5, R37, PT ;  /* 0x000000250500720c */ /* 0x000fe20003f24070 */
[----:B------:R-:W-:-:S02]  /*6700*/  IMAD.MOV.U32 R7, RZ, RZ, R30 ;  /* 0x000000ffff077224 */ /* 0x000fc400078e001e */
[----:B------:R-:W-:Y:S01]  /*6710*/  @!P4 IMAD.IADD R22, R22, 0x1, -R5 ;  /* 0x000000011616c824 */ /* 0x000fe200078e0a05 */
[----:B------:R-:W-:Y:S01]  /*6720*/  ISETP.GT.U32.AND P4, PT, R5, R53, PT ;  /* 0x000000350500720c */ /* 0x000fe20003f84070 */
[----:B------:R-:W-:Y:S01]  /*6730*/  @!P6 IMAD.MOV R7, RZ, RZ, -R7 ;  /* 0x000000ffff07e224 */ /* 0x000fe200078e0a07 */
[----:B------:R-:W-:Y:S01]  /*6740*/  ISETP.GE.AND P2, PT, R44, RZ, PT ;  /* 0x000000ff2c00720c */ /* 0x000fe20003f46270 */
[--C-:B------:R-:W-:Y:S01]  /*6750*/  @!P0 IMAD.IADD R25, R25, 0x1, -R5.reuse ;  /* 0x0000000119198824 */ /* 0x100fe200078e0a05 */
[----:B------:R-:W-:Y:S01]  /*6760*/  ISETP.GT.U32.AND P0, PT, R5, R34, PT ;  /* 0x000000220500720c */ /* 0x000fe20003f04070 */
[----:B------:R-:W-:Y:S01]  /*6770*/  @!P5 IMAD.IADD R6, R6, 0x1, -R5 ;  /* 0x000000010606d824 */ /* 0x000fe200078e0a05 */
[----:B------:R-:W-:Y:S01]  /*6780*/  ISETP.GE.AND P5, PT, R38, RZ, PT ;  /* 0x000000ff2600720c */ /* 0x000fe20003fa6270 */
[----:B------:R0:W-:Y:S04]  /*6790*/  STL [R1+0xe0], R7 ;  /* 0x0000e00701007387 */ /* 0x0001e80000100800 */
[----:B------:R-:W4:Y:S01]  /*67a0*/  LDL.LU R44, [R1+0x288] ;  /* 0x00028800012c7983 */ /* 0x000f220000300800 */
[----:B------:R-:W-:-:S03]  /*67b0*/  IABS R21, R52 ;  /* 0x0000003400157213 */ /* 0x000fc60000000000 */
[----:B------:R1:W-:Y:S01]  /*67c0*/  STL [R1+0xdc], R2 ;  /* 0x0000dc0201007387 */ /* 0x0003e20000100800 */
[----:B0-----:R-:W-:-:S03]  /*67d0*/  IMAD.MOV.U32 R7, RZ, RZ, R13 ;  /* 0x000000ffff077224 */ /* 0x001fc600078e000d */
[----:B------:R0:W-:Y:S01]  /*67e0*/  STL [R1+0xd8], R0 ;  /* 0x0000d80001007387 */ /* 0x0001e20000100800 */
[----:B------:R-:W-:Y:S01]  /*67f0*/  @!P1 IMAD.IADD R37, R37, 0x1, -R5 ;  /* 0x0000000125259824 */ /* 0x000fe200078e0a05 */
[----:B------:R-:W-:Y:S01]  /*6800*/  ISETP.GE.AND P1, PT, R40, RZ, PT ;  /* 0x000000ff2800720c */ /* 0x000fe20003f26270 */
[----:B------:R-:W-:Y:S01]  /*6810*/  @!P3 IMAD.MOV R7, RZ, RZ, -R7 ;  /* 0x000000ffff07b224 */ /* 0x000fe200078e0a07 */
[----:B------:R-:W-:Y:S01]  /*6820*/  @!P4 IADD3 R53, R53, -R5, RZ ;  /* 0x800000053535c210 */ /* 0x000fe20007ffe0ff */
[----:B-1----:R-:W-:Y:S02]  /*6830*/  IMAD.MOV.U32 R2, RZ, RZ, R22 ;  /* 0x000000ffff027224 */ /* 0x002fe400078e0016 */
[----:B0-----:R-:W-:Y:S01]  /*6840*/  IMAD.MOV.U32 R0, RZ, RZ, R25 ;  /* 0x000000ffff007224 */ /* 0x001fe200078e0019 */
[C---:B------:R-:W-:Y:S01]  /*6850*/  ISETP.GT.U32.AND P6, PT, R5.reuse, R28, PT ;  /* 0x0000001c0500720c */ /* 0x040fe20003fc4070 */
[----:B------:R-:W-:Y:S01]  /*6860*/  @!P2 IMAD.MOV R2, RZ, RZ, -R2 ;  /* 0x000000ffff02a224 */ /* 0x000fe200078e0a02 */
[----:B------:R-:W-:Y:S01]  /*6870*/  ISETP.GT.U32.AND P2, PT, R5, R53, PT ;  /* 0x000000350500720c */ /* 0x000fe20003f44070 */
[----:B------:R-:W-:Y:S01]  /*6880*/  @!P0 IMAD.IADD R34, R34, 0x1, -R5 ;  /* 0x0000000122228824 */ /* 0x000fe200078e0a05 */
[----:B------:R-:W-:Y:S01]  /*6890*/  @!P5 IADD3 R0, -R0, RZ, RZ ;  /* 0x000000ff0000d210 */ /* 0x000fe20007ffe1ff */
[----:B------:R-:W-:Y:S01]  /*68a0*/  IMAD.HI.U32 R31, R4, R21, RZ ;  /* 0x00000015041f7227 */ /* 0x000fe200078e00ff */
[----:B------:R-:W-:-:S02]  /*68b0*/  ISETP.GE.AND P0, PT, R48, RZ, PT ;  /* 0x000000ff3000720c */ /* 0x000fc40003f06270 */
[----:B------:R-:W4:Y:S01]  /*68c0*/  LDL.LU R48, [R1+0x28c] ;  /* 0x00028c0001307983 */ /* 0x000f220000300800 */
[----:B------:R-:W-:-:S03]  /*68d0*/  IMAD.MOV R31, RZ, RZ, -R31 ;  /* 0x000000ffff1f7224 */ /* 0x000fc600078e0a1f */
[----:B------:R-:W-:Y:S04]  /*68e0*/  STL [R1+0xcc], R7 ;  /* 0x0000cc0701007387 */ /* 0x000fe80000100800 */
[----:B------:R-:W-:Y:S04]  /*68f0*/  STL [R1+0xbc], R2 ;  /* 0x0000bc0201007387 */ /* 0x000fe80000100800 */
[----:B------:R0:W-:Y:S01]  /*6900*/  STL [R1+0xb4], R0 ;  /* 0x0000b40001007387 */ /* 0x0001e20000100800 */
[----:B------:R-:W-:Y:S02]  /*6910*/  IMAD R16, R5, R31, R21 ;  /* 0x0000001f05107224 */ /* 0x000fe400078e0215 */
[----:B------:R-:W-:-:S02]  /*6920*/  @!P6 IMAD.IADD R28, R28, 0x1, -R5 ;  /* 0x000000011c1ce824 */ /* 0x000fc400078e0a05 */
[----:B------:R-:W-:Y:S01]  /*6930*/  @!P2 IMAD.IADD R53, R53, 0x1, -R5 ;  /* 0x000000013535a824 */ /* 0x000fe200078e0a05 */
[----:B---3--:R-:W-:Y:S01]  /*6940*/  IABS R14, R59 ;  /* 0x0000003b000e7213 */ /* 0x008fe20000000000 */
[----:B0-----:R-:W-:Y:S01]  /*6950*/  IMAD.MOV.U32 R0, RZ, RZ, R6 ;  /* 0x000000ffff007224 */ /* 0x001fe200078e0006 */
[C---:B------:R-:W-:Y:S01]  /*6960*/  ISETP.GT.U32.AND P5, PT, R5.reuse, R34, PT ;  /* 0x000000220500720c */ /* 0x040fe20003fa4070 */
[----:B------:R-:W0:Y:S02]  /*6970*/  LDC R7, c[0x0][0x23c] ;  /* 0x00008f00ff077b82 */ /* 0x000e240000000800 */
[----:B------:R-:W-:Y:S01]  /*6980*/  @!P1 IMAD.MOV R0, RZ, RZ, -R0 ;  /* 0x000000ffff009224 */ /* 0x000fe200078e0a00 */
[----:B------:R-:W-:Y:S02]  /*6990*/  ISETP.GT.U32.AND P6, PT, R5, R16, PT ;  /* 0x000000100500720c */ /* 0x000fe40003fc4070 */
[----:B--2---:R-:W-:Y:S02]  /*69a0*/  IABS R21, R58 ;  /* 0x0000003a00157213 */ /* 0x004fe40000000000 */
[----:B------:R1:W-:Y:S01]  /*69b0*/  STL [R1+0xac], R0 ;  /* 0x0000ac0001007387 */ /* 0x0003e20000100800 */
[----:B------:R-:W-:-:S03]  /*69c0*/  ISETP.GE.AND P2, PT, R55, RZ, PT ;  /* 0x000000ff3700720c */ /* 0x000fc60003f46270 */
[----:B------:R-:W2:Y:S01]  /*69d0*/  LDL.LU R55, [R1+0x290] ;  /* 0x0002900001377983 */ /* 0x000ea20000300800 */
[----:B------:R-:W-:-:S04]  /*69e0*/  IMAD.HI.U32 R30, R4, R21, RZ ;  /* 0x00000015041e7227 */ /* 0x000fc800078e00ff */
[----:B------:R-:W-:Y:S02]  /*69f0*/  IMAD.MOV R30, RZ, RZ, -R30 ;  /* 0x000000ffff1e7224 */ /* 0x000fe400078e0a1e */
[----:B------:R-:W-:Y:S02]  /*6a00*/  @!P6 IMAD.IADD R16, R16, 0x1, -R5 ;  /* 0x000000011010e824 */ /* 0x000fe400078e0a05 */
[----:B------:R-:W-:-:S03]  /*6a10*/  IMAD R21, R5, R30, R21 ;  /* 0x0000001e05157224 */ /* 0x000fc600078e0215 */
[C---:B------:R-:W-:Y:S02]  /*6a20*/  ISETP.GT.U32.AND P6, PT, R5.reuse, R16, PT ;  /* 0x000000100500720c */ /* 0x040fe40003fc4070 */
[----:B------:R-:W-:-:S11]  /*6a30*/  ISETP.GT.U32.AND P1, PT, R5, R21, PT ;  /* 0x000000150500720c */ /* 0x000fd60003f24070 */
[--C-:B------:R-:W-:Y:S01]  /*6a40*/  @!P6 IMAD.IADD R16, R16, 0x1, -R5.reuse ;  /* 0x000000011010e824 */ /* 0x100fe200078e0a05 */
[----:B------:R-:W-:Y:S01]  /*6a50*/  ISETP.GE.AND P6, PT, R58, RZ, PT ;  /* 0x000000ff3a00720c */ /* 0x000fe20003fc6270 */
[----:B------:R-:W-:Y:S01]  /*6a60*/  @!P1 IMAD.IADD R21, R21, 0x1, -R5 ;  /* 0x0000000115159824 */ /* 0x000fe200078e0a05 */
[----:B------:R-:W3:Y:S01]  /*6a70*/  LDL.LU R58, [R1+0x294] ;  /* 0x00029400013a7983 */ /* 0x000ee20000300800 */
[----:B------:R-:W-:-:S03]  /*6a80*/  ISETP.GE.AND P1, PT, R59, RZ, PT ;  /* 0x000000ff3b00720c */ /* 0x000fc60003f26270 */
[----:B------:R-:W3:Y:S01]  /*6a90*/  LDL.LU R59, [R1+0x298] ;  /* 0x00029800013b7983 */ /* 0x000ee20000300800 */
[----:B------:R-:W-:Y:S02]  /*6aa0*/  @!P5 IADD3 R34, R34, -R5, RZ ;  /* 0x800000052222d210 */ /* 0x000fe40007ffe0ff */
[----:B------:R-:W-:Y:S02]  /*6ab0*/  ISETP.GE.AND P5, PT, R52, RZ, PT ;  /* 0x000000ff3400720c */ /* 0x000fe40003fa6270 */
[----:B------:R-:W-:Y:S01]  /*6ac0*/  ISETP.GE.AND P4, PT, R41, RZ, PT ;  /* 0x000000ff2900720c */ /* 0x000fe20003f86270 */
[----:B------:R-:W3:Y:S04]  /*6ad0*/  LDL.LU R52, [R1+0x29c] ;  /* 0x00029c0001347983 */ /* 0x000ee80000300800 */
[----:B------:R-:W3:Y:S01]  /*6ae0*/  LDL.LU R41, [R1+0x2a0] ;  /* 0x0002a00001297983 */ /* 0x000ee20000300800 */
[----:B------:R-:W-:Y:S01]  /*6af0*/  IMAD.HI.U32 R24, R4, R14, RZ ;  /* 0x0000000e04187227 */ /* 0x000fe200078e00ff */
[----:B------:R-:W-:-:S03]  /*6b00*/  ISETP.GT.U32.AND P3, PT, R5, R37, PT ;  /* 0x000000250500720c */ /* 0x000fc60003f64070 */
[----:B------:R-:W-:-:S04]  /*6b10*/  IMAD.MOV R24, RZ, RZ, -R24 ;  /* 0x000000ffff187224 */ /* 0x000fc800078e0a18 */
[----:B------:R-:W-:-:S06]  /*6b20*/  IMAD R14, R5, R24, R14 ;  /* 0x00000018050e7224 */ /* 0x000fcc00078e020e */
[----:B------:R-:W-:-:S04]  /*6b30*/  @!P3 IMAD.IADD R37, R37, 0x1, -R5 ;  /* 0x000000012525b824 */ /* 0x000fc800078e0a05 */
[----:B------:R-:W-:Y:S01]  /*6b40*/  @!P0 IMAD.MOV R37, RZ, RZ, -R37 ;  /* 0x000000ffff258224 */ /* 0x000fe200078e0a25 */
[C---:B------:R-:W-:Y:S01]  /*6b50*/  ISETP.GT.U32.AND P0, PT, R5.reuse, R21, PT ;  /* 0x000000150500720c */ /* 0x040fe20003f04070 */
[----:B-1----:R-:W-:Y:S01]  /*6b60*/  IMAD.MOV.U32 R0, RZ, RZ, R16 ;  /* 0x000000ffff007224 */ /* 0x002fe200078e0010 */
[----:B------:R-:W-:-:S03]  /*6b70*/  ISETP.GT.U32.AND P3, PT, R5, R14, PT ;  /* 0x0000000e0500720c */ /* 0x000fc60003f64070 */
[----:B------:R-:W-:-:S05]  /*6b80*/  @!P5 IMAD.MOV R0, RZ, RZ, -R0 ;  /* 0x000000ffff00d224 */ /* 0x000fca00078e0a00 */
[----:B------:R1:W-:Y:S03]  /*6b90*/  STL [R1+0xa8], R0 ;  /* 0x0000a80001007387 */ /* 0x0003e60000100800 */
[--C-:B------:R-:W-:Y:S02]  /*6ba0*/  @!P0 IMAD.IADD R21, R21, 0x1, -R5.reuse ;  /* 0x0000000115158824 */ /* 0x100fe400078e0a05 */
[----:B------:R-:W-:Y:S02]  /*6bb0*/  @!P3 IMAD.IADD R14, R14, 0x1, -R5 ;  /* 0x000000010e0eb824 */ /* 0x000fe400078e0a05 */
[----:B-1----:R-:W-:-:S05]  /*6bc0*/  IMAD.MOV.U32 R0, RZ, RZ, R21 ;  /* 0x000000ffff007224 */ /* 0x002fca00078e0015 */
[----:B------:R-:W-:Y:S02]  /*6bd0*/  @!P6 IADD3 R0, -R0, RZ, RZ ;  /* 0x000000ff0000e210 */ /* 0x000fe40007ffe1ff */
[----:B----4-:R-:W-:-:S05]  /*6be0*/  IABS R24, R44 ;  /* 0x0000002c00187213 */ /* 0x010fca0000000000 */
[----:B------:R-:W-:-:S04]  /*6bf0*/  IMAD.MOV.U32 R6, RZ, RZ, R24 ;  /* 0x000000ffff067224 */ /* 0x000fc800078e0018 */
[----:B------:R-:W-:-:S04]  /*6c00*/  IMAD.HI.U32 R22, R4, R6, RZ ;  /* 0x0000000604167227 */ /* 0x000fc800078e00ff */
[----:B------:R-:W-:Y:S02]  /*6c10*/  IMAD.MOV R22, RZ, RZ, -R22 ;  /* 0x000000ffff167224 */ /* 0x000fe400078e0a16 */
[----:B------:R-:W-:Y:S02]  /*6c20*/  IMAD.MOV.U32 R24, RZ, RZ, R28 ;  /* 0x000000ffff187224 */ /* 0x000fe400078e001c */
[----:B------:R-:W-:Y:S02]  /*6c30*/  IMAD R6, R5, R22, R6 ;  /* 0x0000001605067224 */ /* 0x000fe400078e0206 */
[----:B------:R-:W-:Y:S01]  /*6c40*/  @!P4 IMAD.MOV R24, RZ, RZ, -R24 ;  /* 0x000000ffff18c224 */ /* 0x000fe200078e0a18 */
[----:B------:R-:W-:Y:S02]  /*6c50*/  ISETP.GE.AND P4, PT, R42, RZ, PT ;  /* 0x000000ff2a00720c */ /* 0x000fe40003f86270 */
[----:B------:R-:W-:-:S05]  /*6c60*/  IABS R13, R48 ;  /* 0x00000030000d7213 */ /* 0x000fca0000000000 */
[----:B------:R-:W-:-:S04]  /*6c70*/  IMAD.HI.U32 R22, R4, R13, RZ ;  /* 0x0000000d04167227 */ /* 0x000fc800078e00ff */
[----:B------:R-:W-:Y:S02]  /*6c80*/  IMAD.MOV R16, RZ, RZ, -R22 ;  /* 0x000000ffff107224 */ /* 0x000fe400078e0a16 */
[----:B------:R-:W-:Y:S01]  /*6c90*/  @!P4 IMAD.MOV R53, RZ, RZ, -R53 ;  /* 0x000000ffff35c224 */ /* 0x000fe200078e0a35 */
[----:B------:R-:W-:-:S13]  /*6ca0*/  ISETP.GT.U32.AND P4, PT, R5, R14, PT ;  /* 0x0000000e0500720c */ /* 0x000fda0003f84070 */
[----:B------:R-:W-:Y:S01]  /*6cb0*/  @!P4 IMAD.IADD R14, R14, 0x1, -R5 ;  /* 0x000000010e0ec824 */ /* 0x000fe200078e0a05 */
[----:B--2---:R-:W-:Y:S02]  /*6cc0*/  IABS R22, R55 ;  /* 0x0000003700167213 */ /* 0x004fe40000000000 */
[----:B------:R-:W-:Y:S02]  /*6cd0*/  ISETP.GE.AND P0, PT, R55, RZ, PT ;  /* 0x000000ff3700720c */ /* 0x000fe40003f06270 */
[----:B------:R-:W2:Y:S04]  /*6ce0*/  LDL.LU R55, [R1+0x2a4] ;  /* 0x0002a40001377983 */ /* 0x000ea80000300800 */
[----:B------:R1:W-:Y:S02]  /*6cf0*/  STL [R1+0x78], R0 ;  /* 0x0000780001007387 */ /* 0x0003e40000100800 */
[----:B-1----:R-:W-:-:S04]  /*6d00*/  IMAD.MOV.U32 R0, RZ, RZ, R14 ;  /* 0x000000ffff007224 */ /* 0x002fc800078e000e */
[----:B------:R-:W-:Y:S01]  /*6d10*/  @!P1 IMAD.MOV R0, RZ, RZ, -R0 ;  /* 0x000000ffff009224 */ /* 0x000fe200078e0a00 */
[----:B---3--:R-:W-:Y:S02]  /*6d20*/  IABS R36, R59 ;  /* 0x0000003b00247213 */ /* 0x008fe40000000000 */
[----:B------:R-:W-:Y:S02]  /*6d30*/  ISETP.GE.AND P1, PT, R59, RZ, PT ;  /* 0x000000ff3b00720c */ /* 0x000fe40003f26270 */
[----:B------:R-:W3:Y:S01]  /*6d40*/  LDL.LU R59, [R1+0x2a8] ;  /* 0x0002a800013b7983 */ /* 0x000ee20000300800 */
[C---:B------:R-:W-:Y:S01]  /*6d50*/  ISETP.GT.U32.AND P3, PT, R5.reuse, R6, PT ;  /* 0x000000060500720c */ /* 0x040fe20003f64070 */
[C---:B------:R-:W-:Y:S02]  /*6d60*/  IMAD R16, R5.reuse, R16, R13 ;  /* 0x0000001005107224 */ /* 0x040fe400078e020d */
[----:B------:R-:W-:Y:S01]  /*6d70*/  IMAD.MOV.U32 R13, RZ, RZ, R22 ;  /* 0x000000ffff0d7224 */ /* 0x000fe200078e0016 */
[----:B------:R-:W-:Y:S01]  /*6d80*/  IABS R33, R58 ;  /* 0x0000003a00217213 */ /* 0x000fe20000000000 */
[----:B------:R-:W4:Y:S08]  /*6d90*/  LDL.LU R42, [R1+0x2ac] ;  /* 0x0002ac00012a7983 */ /* 0x000f300000300800 */
[----:B------:R-:W-:Y:S01]  /*6da0*/  @!P3 IMAD.IADD R6, R6, 0x1, -R5 ;  /* 0x000000010606b824 */ /* 0x000fe200078e0a05 */
[----:B------:R-:W-:Y:S01]  /*6db0*/  ISETP.GT.U32.AND P3, PT, R5, R16, PT ;  /* 0x000000100500720c */ /* 0x000fe20003f64070 */
[----:B------:R-:W-:-:S03]  /*6dc0*/  IMAD.HI.U32 R21, R4, R13, RZ ;  /* 0x0000000d04157227 */ /* 0x000fc600078e00ff */
[C---:B------:R-:W-:Y:S01]  /*6dd0*/  ISETP.GT.U32.AND P6, PT, R5.reuse, R6, PT ;  /* 0x000000060500720c */ /* 0x040fe20003fc4070 */
[----:B------:R-:W-:Y:S01]  /*6de0*/  IMAD.MOV R14, RZ, RZ, -R21 ;  /* 0x000000ffff0e7224 */ /* 0x000fe200078e0a15 */
[----:B------:R-:W-:Y:S01]  /*6df0*/  @!P2 IADD3 R34, -R34, RZ, RZ ;  /* 0x000000ff2222a210 */ /* 0x000fe20007ffe1ff */
[----:B------:R1:W-:Y:S01]  /*6e00*/  STL [R1+0xa0], R0 ;  /* 0x0000a00001007387 */ /* 0x0003e20000100800 */
[----:B------:R-:W-:Y:S01]  /*6e10*/  ISETP.GE.AND P2, PT, R44, RZ, PT ;  /* 0x000000ff2c00720c */ /* 0x000fe20003f46270 */
[C---:B------:R-:W-:Y:S01]  /*6e20*/  IMAD R13, R5.reuse, R14, R13 ;  /* 0x0000000e050d7224 */ /* 0x040fe200078e020d */
[----:B------:R-:W-:Y:S01]  /*6e30*/  ISETP.GE.AND P4, PT, R58, RZ, PT ;  /* 0x000000ff3a00720c */ /* 0x000fe20003f86270 */
[----:B------:R-:W4:Y:S02]  /*6e40*/  LDL.LU R44, [R1+0x2b0] ;  /* 0x0002b000012c7983 */ /* 0x000f240000300800 */
[--C-:B------:R-:W-:Y:S02]  /*6e50*/  @!P3 IMAD.IADD R16, R16, 0x1, -R5.reuse ;  /* 0x000000011010b824 */ /* 0x100fe400078e0a05 */
[----:B------:R-:W-:Y:S01]  /*6e60*/  IMAD.HI.U32 R22, R4, R33, RZ ;  /* 0x0000002104167227 */ /* 0x000fe200078e00ff */
[----:B------:R-:W4:Y:S02]  /*6e70*/  LDL.LU R58, [R1+0x2b4] ;  /* 0x0002b400013a7983 */ /* 0x000f240000300800 */
[C---:B------:R-:W-:Y:S01]  /*6e80*/  ISETP.GT.U32.AND P3, PT, R5.reuse, R16, PT ;  /* 0x000000100500720c */ /* 0x040fe20003f64070 */
[----:B------:R-:W-:Y:S01]  /*6e90*/  @!P6 IMAD.IADD R6, R6, 0x1, -R5 ;  /* 0x000000010606e824 */ /* 0x000fe200078e0a05 */
[----:B------:R-:W-:Y:S01]  /*6ea0*/  ISETP.GT.U32.AND P6, PT, R5, R13, PT ;  /* 0x0000000d0500720c */ /* 0x000fe20003fc4070 */
[----:B------:R-:W-:Y:S01]  /*6eb0*/  IMAD.MOV R22, RZ, RZ, -R22 ;  /* 0x000000ffff167224 */ /* 0x000fe200078e0a16 */
[----:B------:R-:W-:-:S02]  /*6ec0*/  ISETP.GE.AND P5, PT, R48, RZ, PT ;  /* 0x000000ff3000720c */ /* 0x000fc40003fa6270 */
[----:B------:R-:W-:Y:S01]  /*6ed0*/  IABS R14, R41 ;  /* 0x00000029000e7213 */ /* 0x000fe20000000000 */
[----:B------:R-:W-:-:S04]  /*6ee0*/  IMAD R33, R5, R22, R33 ;  /* 0x0000001605217224 */ /* 0x000fc800078e0221 */
[----:B------:R-:W-:-:S04]  /*6ef0*/  IMAD.HI.U32 R22, R4, R14, RZ ;  /* 0x0000000e04167227 */ /* 0x000fc800078e00ff */
[--C-:B------:R-:W-:Y:S01]  /*6f00*/  @!P3 IMAD.IADD R16, R16, 0x1, -R5.reuse ;  /* 0x000000011010b824 */ /* 0x100fe200078e0a05 */
[----:B------:R-:W-:Y:S01]  /*6f10*/  ISETP.GT.U32.AND P3, PT, R5, R33, PT ;  /* 0x000000210500720c */ /* 0x000fe20003f64070 */
[----:B------:R-:W-:Y:S02]  /*6f20*/  @!P6 IMAD.IADD R13, R13, 0x1, -R5 ;  /* 0x000000010d0de824 */ /* 0x000fe400078e0a05 */
[----:B------:R-:W-:Y:S02]  /*6f30*/  IMAD.MOV.U32 R2, RZ, RZ, R6 ;  /* 0x000000ffff027224 */ /* 0x000fe400078e0006 */
[----:B-1----:R-:W-:Y:S02]  /*6f40*/  IMAD.MOV.U32 R0, RZ, RZ, R16 ;  /* 0x000000ffff007224 */ /* 0x002fe400078e0010 */
[----:B------:R-:W-:Y:S01]  /*6f50*/  IMAD.MOV R22, RZ, RZ, -R22 ;  /* 0x000000ffff167224 */ /* 0x000fe200078e0a16 */
[C---:B------:R-:W-:Y:S01]  /*6f60*/  ISETP.GT.U32.AND P6, PT, R5.reuse, R13, PT ;  /* 0x0000000d0500720c */ /* 0x040fe20003fc4070 */
[----:B------:R-:W-:Y:S01]  /*6f70*/  @!P2 IMAD.MOV R2, RZ, RZ, -R2 ;  /* 0x000000ffff02a224 */ /* 0x000fe200078e0a02 */
[----:B------:R-:W-:Y:S01]  /*6f80*/  @!P5 IADD3 R0, -R0, RZ, RZ ;  /* 0x000000ff0000d210 */ /* 0x000fe20007ffe1ff */
[----:B------:R-:W-:-:S02]  /*6f90*/  IMAD R14, R5, R22, R14 ;  /* 0x00000016050e7224 */ /* 0x000fc400078e020e */
[----:B------:R-:W-:Y:S01]  /*6fa0*/  IMAD.HI.U32 R28, R4, R36, RZ ;  /* 0x00000024041c7227 */ /* 0x000fe200078e00ff */
[----:B------:R-:W-:Y:S03]  /*6fb0*/  STL [R1+0x7c], R2 ;  /* 0x00007c0201007387 */ /* 0x000fe60000100800 */
[--C-:B------:R-:W-:Y:S01]  /*6fc0*/  @!P3 IMAD.IADD R33, R33, 0x1, -R5.reuse ;  /* 0x000000012121b824 */ /* 0x100fe200078e0a05 */
[----:B------:R1:W-:Y:S01]  /*6fd0*/  STL [R1+0x8c], R0 ;  /* 0x00008c0001007387 */ /* 0x0003e20000100800 */
[----:B------:R-:W-:Y:S01]  /*6fe0*/  ISETP.GT.U32.AND P3, PT, R5, R14, PT ;  /* 0x0000000e0500720c */ /* 0x000fe20003f64070 */
[----:B------:R-:W-:Y:S02]  /*6ff0*/  IMAD.MOV R28, RZ, RZ, -R28 ;  /* 0x000000ffff1c7224 */ /* 0x000fe400078e0a1c */
[----:B------:R-:W4:Y:S01]  /*7000*/  LDL.LU R48, [R1+0x2b8] ;  /* 0x0002b80001307983 */ /* 0x000f220000300800 */
[----:B------:R-:W-:Y:S01]  /*7010*/  @!P6 IMAD.IADD R13, R13, 0x1, -R5 ;  /* 0x000000010d0de824 */ /* 0x000fe200078e0a05 */
[----:B------:R-:W-:Y:S01]  /*7020*/  IABS R21, R52 ;  /* 0x0000003400157213 */ /* 0x000fe20000000000 */
[----:B------:R-:W-:Y:S01]  /*7030*/  IMAD R36, R5, R28, R36 ;  /* 0x0000001c05247224 */ /* 0x000fe200078e0224 */
[----:B------:R-:W-:-:S02]  /*7040*/  ISETP.GE.AND P6, PT, R52, RZ, PT ;  /* 0x000000ff3400720c */ /* 0x000fc40003fc6270 */
[----:B------:R-:W4:Y:S02]  /*7050*/  LDL.LU R52, [R1+0x2bc] ;  /* 0x0002bc0001347983 */ /* 0x000f240000300800 */
[----:B------:R-:W-:Y:S02]  /*7060*/  ISETP.GT.U32.AND P2, PT, R5, R36, PT ;  /* 0x000000240500720c */ /* 0x000fe40003f44070 */
[----:B------:R-:W-:-:S05]  /*7070*/  @!P3 IMAD.IADD R14, R14, 0x1, -R5 ;  /* 0x000000010e0eb824 */ /* 0x000fca00078e0a05 */
[----:B------:R-:W-:Y:S01]  /*7080*/  ISETP.GT.U32.AND P3, PT, R5, R14, PT ;  /* 0x0000000e0500720c */ /* 0x000fe20003f64070 */
[----:B-1----:R-:W-:-:S05]  /*7090*/  IMAD.MOV.U32 R0, RZ, RZ, R13 ;  /* 0x000000ffff007224 */ /* 0x002fca00078e000d */
[----:B------:R-:W-:Y:S01]  /*70a0*/  @!P2 IMAD.IADD R36, R36, 0x1, -R5 ;  /* 0x000000012424a824 */ /* 0x000fe200078e0a05 */
[----:B------:R-:W-:Y:S01]  /*70b0*/  ISETP.GT.U32.AND P2, PT, R5, R33, PT ;  /* 0x000000210500720c */ /* 0x000fe20003f44070 */
[----:B------:R-:W-:-:S05]  /*70c0*/  @!P0 IMAD.MOV R0, RZ, RZ, -R0 ;  /* 0x000000ffff008224 */ /* 0x000fca00078e0a00 */
[--C-:B------:R-:W-:Y:S01]  /*70d0*/  @!P3 IMAD.IADD R14, R14, 0x1, -R5.reuse ;  /* 0x000000010e0eb824 */ /* 0x100fe200078e0a05 */
[----:B------:R1:W-:Y:S06]  /*70e0*/  STL [R1+0x88], R0 ;  /* 0x0000880001007387 */ /* 0x0003ec0000100800 */
[----:B------:R-:W-:Y:S01]  /*70f0*/  @!P2 IMAD.IADD R33, R33, 0x1, -R5 ;  /* 0x000000012121a824 */ /* 0x000fe200078e0a05 */
[----:B--2---:R-:W-:-:S05]  /*7100*/  IABS R30, R55 ;  /* 0x00000037001e7213 */ /* 0x004fca0000000000 */
[----:B------:R-:W-:Y:S01]  /*7110*/  IMAD.HI.U32 R6, R4, R30, RZ ;  /* 0x0000001e04067227 */ /* 0x000fe200078e00ff */
[----:B------:R-:W-:Y:S02]  /*7120*/  ISETP.GE.AND P3, PT, R55, RZ, PT ;  /* 0x000000ff3700720c */ /* 0x000fe40003f66270 */
[----:B------:R-:W2:Y:S01]  /*7130*/  LDL.LU R55, [R1+0x2c0] ;  /* 0x0002c00001377983 */ /* 0x000ea20000300800 */
[----:B------:R-:W-:-:S04]  /*7140*/  IMAD.MOV R6, RZ, RZ, -R6 ;  /* 0x000000ffff067224 */ /* 0x000fc800078e0a06 */
[----:B------:R-:W-:-:S05]  /*7150*/  IMAD R30, R5, R6, R30 ;  /* 0x00000006051e7224 */ /* 0x000fca00078e021e */
[----:B------:R-:W-:-:S13]  /*7160*/  ISETP.GT.U32.AND P2, PT, R5, R30, PT ;  /* 0x0000001e0500720c */ /* 0x000fda0003f44070 */
[----:B------:R-:W-:Y:S02]  /*7170*/  @!P2 IADD3 R30, R30, -R5, RZ ;  /* 0x800000051e1ea210 */ /* 0x000fe40007ffe0ff */
[----:B---3--:R-:W-:Y:S02]  /*7180*/  IABS R28, R59 ;  /* 0x0000003b001c7213 */ /* 0x008fe40000000000 */
[----:B------:R-:W-:Y:S02]  /*7190*/  ISETP.GE.AND P2, PT, R59, RZ, PT ;  /* 0x000000ff3b00720c */ /* 0x000fe40003f46270 */
[----:B------:R-:W3:Y:S01]  /*71a0*/  LDL.LU R59, [R1+0x2c4] ;  /* 0x0002c400013b7983 */ /* 0x000ee20000300800 */
[----:B------:R-:W-:-:S05]  /*71b0*/  IMAD.HI.U32 R25, R4, R21, RZ ;  /* 0x0000001504197227 */ /* 0x000fca00078e00ff */
[----:B------:R-:W-:-:S05]  /*71c0*/  IADD3 R25, -R25, RZ, RZ ;  /* 0x000000ff19197210 */ /* 0x000fca0007ffe1ff */
[----:B------:R-:W-:-:S05]  /*71d0*/  IMAD R21, R5, R25, R21 ;  /* 0x0000001905157224 */ /* 0x000fca00078e0215 */
[----:B------:R-:W-:Y:S01]  /*71e0*/  ISETP.GT.U32.AND P5, PT, R5, R21, PT ;  /* 0x000000150500720c */ /* 0x000fe20003fa4070 */
[----:B------:R-:W-:-:S12]  /*71f0*/  IMAD.HI.U32 R13, R4, R28, RZ ;  /* 0x0000001c040d7227 */ /* 0x000fd800078e00ff */
[----:B------:R-:W-:Y:S01]  /*7200*/  @!P5 IMAD.IADD R21, R21, 0x1, -R5 ;  /* 0x000000011515d824 */ /* 0x000fe200078e0a05 */
[----:B------:R-:W-:-:S04]  /*7210*/  ISETP.GT.U32.AND P5, PT, R5, R36, PT ;  /* 0x000000240500720c */ /* 0x000fc80003fa4070 */
[----:B------:R-:W-:Y:S02]  /*7220*/  ISETP.GT.U32.AND P0, PT, R5, R21, PT ;  /* 0x000000150500720c */ /* 0x000fe40003f04070 */
[----:B------:R-:W-:-:S05]  /*7230*/  IADD3 R13, -R13, RZ, RZ ;  /* 0x000000ff0d0d7210 */ /* 0x000fca0007ffe1ff */
[----:B------:R-:W-:Y:S02]  /*7240*/  IMAD R28, R5, R13, R28 ;  /* 0x0000000d051c7224 */ /* 0x000fe400078e021c */
[----:B------:R-:W-:-:S04]  /*7250*/  @!P5 IMAD.IADD R36, R36, 0x1, -R5 ;  /* 0x000000012424d824 */ /* 0x000fc800078e0a05 */
[----:B------:R-:W-:Y:S01]  /*7260*/  @!P0 IMAD.IADD R21, R21, 0x1, -R5 ;  /* 0x0000000115158824 */ /* 0x000fe200078e0a05 */
[----:B------:R-:W-:Y:S02]  /*7270*/  ISETP.GT.U32.AND P0, PT, R5, R28, PT ;  /* 0x0000001c0500720c */ /* 0x000fe40003f04070 */
[----:B------:R-:W-:Y:S01]  /*7280*/  ISETP.GE.AND P5, PT, R41, RZ, PT ;  /* 0x000000ff2900720c */ /* 0x000fe20003fa6270 */
[----:B------:R-:W-:Y:S01]  /*7290*/  IMAD.MOV.U32 R2, RZ, RZ, R21 ;  /* 0x000000ffff027224 */ /* 0x000fe200078e0015 */
[----:B----4-:R-:W-:Y:S01]  /*72a0*/  IABS R16, R42 ;  /* 0x0000002a00107213 */ /* 0x010fe20000000000 */
[----:B-1----:R-:W-:Y:S01]  /*72b0*/  IMAD.MOV.U32 R0, RZ, RZ, R14 ;  /* 0x000000ffff007224 */ /* 0x002fe200078e000e */
[----:B------:R-:W-:Y:S01]  /*72c0*/  IABS R22, R58 ;  /* 0x0000003a00167213 */ /* 0x000fe20000000000 */
[----:B------:R-:W-:Y:S01]  /*72d0*/  @!P6 IMAD.MOV R2, RZ, RZ, -R2 ;  /* 0x000000ffff02e224 */ /* 0x000fe200078e0a02 */
[----:B------:R-:W-:Y:S01]  /*72e0*/  IABS R6, R44 ;  /* 0x0000002c00067213 */ /* 0x000fe20000000000 */
[----:B------:R-:W-:-:S04]  /*72f0*/  IMAD.HI.U32 R31, R4, R16, RZ ;  /* 0x00000010041f7227 */ /* 0x000fc800078e00ff */
[----:B------:R-:W-:Y:S01]  /*7300*/  @!P0 IMAD.IADD R28, R28, 0x1, -R5 ;  /* 0x000000011c1c8824 */ /* 0x000fe200078e0a05 */
[C---:B------:R-:W-:Y:S01]  /*7310*/  ISETP.GT.U32.AND P0, PT, R5.reuse, R30, PT ;  /* 0x0000001e0500720c */ /* 0x040fe20003f04070 */
[----:B------:R-:W-:Y:S01]  /*7320*/  @!P1 IMAD.MOV R36, RZ, RZ, -R36 ;  /* 0x000000ffff249224 */ /* 0x000fe200078e0a24 */
[----:B------:R-:W-:Y:S01]  /*7330*/  STL [R1+0x54], R2 ;  /* 0x0000540201007387 */ /* 0x000fe20000100800 */
[----:B------:R-:W-:Y:S01]  /*7340*/  @!P5 IMAD.MOV R0, RZ, RZ, -R0 ;  /* 0x000000ffff00d224 */ /* 0x000fe200078e0a00 */
[----:B------:R-:W-:Y:S01]  /*7350*/  ISETP.GT.U32.AND P1, PT, R5, R28, PT ;  /* 0x0000001c0500720c */ /* 0x000fe20003f24070 */
[----:B------:R-:W-:Y:S01]  /*7360*/  IMAD.HI.U32 R13, R4, R22, RZ ;  /* 0x00000016040d7227 */ /* 0x000fe200078e00ff */
[----:B------:R-:W-:Y:S02]  /*7370*/  ISETP.GE.AND P5, PT, R42, RZ, PT ;  /* 0x000000ff2a00720c */ /* 0x000fe40003fa6270 */
[----:B------:R-:W4:Y:S01]  /*7380*/  LDL.LU R42, [R1+0x2c8] ;  /* 0x0002c800012a7983 */ /* 0x000f220000300800 */
[----:B------:R-:W-:-:S04]  /*7390*/  IMAD.HI.U32 R25, R4, R6, RZ ;  /* 0x0000000604197227 */ /* 0x000fc800078e00ff */
[----:B------:R-:W-:Y:S02]  /*73a0*/  IMAD.MOV R31, RZ, RZ, -R31 ;  /* 0x000000ffff1f7224 */ /* 0x000fe400078e0a1f */
[----:B------:R-:W-:Y:S02]  /*73b0*/  IMAD.MOV R13, RZ, RZ, -R13 ;  /* 0x000000ffff0d7224 */ /* 0x000fe400078e0a0d */
[----:B------:R-:W-:Y:S02]  /*73c0*/  IMAD.MOV R25, RZ, RZ, -R25 ;  /* 0x000000ffff197224 */ /* 0x000fe400078e0a19 */
[C---:B------:R-:W-:Y:S02]  /*73d0*/  IMAD R16, R5.reuse, R31, R16 ;  /* 0x0000001f05107224 */ /* 0x040fe400078e0210 */
[C---:B------:R-:W-:Y:S02]  /*73e0*/  IMAD R22, R5.reuse, R13, R22 ;  /* 0x0000000d05167224 */ /* 0x040fe400078e0216 */
[----:B------:R-:W-:-:S02]  /*73f0*/  IMAD R6, R5, R25, R6 ;  /* 0x0000001905067224 */ /* 0x000fc400078e0206 */
[----:B------:R-:W-:Y:S01]  /*7400*/  @!P4 IMAD.MOV R33, RZ, RZ, -R33 ;  /* 0x000000ffff21c224 */ /* 0x000fe200078e0a21 */
[C---:B------:R-:W-:Y:S01]  /*7410*/  ISETP.GT.U32.AND P4, PT, R5.reuse, R16, PT ;  /* 0x000000100500720c */ /* 0x040fe20003f84070 */
[----:B------:R1:W-:Y:S01]  /*7420*/  STL [R1+0x64], R0 ;  /* 0x0000640001007387 */ /* 0x0003e20000100800 */
[----:B------:R-:W-:Y:S01]  /*7430*/  @!P0 IADD3 R30, R30, -R5, RZ ;  /* 0x800000051e1e8210 */ /* 0x000fe20007ffe0ff */
[----:B------:R-:W-:Y:S01]  /*7440*/  @!P1 IMAD.IADD R28, R28, 0x1, -R5 ;  /* 0x000000011c1c9824 */ /* 0x000fe200078e0a05 */
[C---:B------:R-:W-:Y:S01]  /*7450*/  ISETP.GT.U32.AND P0, PT, R5.reuse, R22, PT ;  /* 0x000000160500720c */ /* 0x040fe20003f04070 */
[----:B------:R-:W4:Y:S01]  /*7460*/  LDL.LU R41, [R1+0x2cc] ;  /* 0x0002cc0001297983 */ /* 0x000f220000300800 */
[----:B------:R-:W-:Y:S02]  /*7470*/  ISETP.GE.AND P1, PT, R44, RZ, PT ;  /* 0x000000ff2c00720c */ /* 0x000fe40003f26270 */
[----:B------:R-:W-:Y:S01]  /*7480*/  ISETP.GT.U32.AND P6, PT, R5, R6, PT ;  /* 0x000000060500720c */ /* 0x000fe20003fc4070 */
[----:B------:R-:W4:Y:S01]  /*7490*/  LDL.LU R44, [R1+0x2d0] ;  /* 0x0002d000012c7983 */ /* 0x000f220000300800 */
[----:B------:R-:W-:Y:S01]  /*74a0*/  IABS R25, R48 ;  /* 0x0000003000197213 */ /* 0x000fe20000000000 */
[----:B-1----:R-:W-:-:S02]  /*74b0*/  IMAD.MOV.U32 R0, RZ, RZ, R30 ;  /* 0x000000ffff007224 */ /* 0x002fc400078e001e */
[----:B------:R-:W-:Y:S02]  /*74c0*/  @!P4 IMAD.IADD R16, R16, 0x1, -R5 ;  /* 0x000000011010c824 */ /* 0x000fe400078e0a05 */
[----:B------:R-:W-:Y:S01]  /*74d0*/  IMAD.HI.U32 R14, R4, R25, RZ ;  /* 0x00000019040e7227 */ /* 0x000fe200078e00ff */
[----:B------:R-:W-:-:S03]  /*74e0*/  @!P3 IADD3 R0, -R0, RZ, RZ ;  /* 0x000000ff0000b210 */ /* 0x000fc60007ffe1ff */
[--C-:B------:R-:W-:Y:S02]  /*74f0*/  @!P0 IMAD.IADD R22, R22, 0x1, -R5.reuse ;  /* 0x0000000116168824 */ /* 0x100fe400078e0a05 */
[----:B------:R-:W-:Y:S01]  /*7500*/  @!P6 IMAD.IADD R6, R6, 0x1, -R5 ;  /* 0x000000010606e824 */ /* 0x000fe200078e0a05 */
[C---:B------:R-:W-:Y:S01]  /*7510*/  ISETP.GT.U32.AND P6, PT, R5.reuse, R16, PT ;  /* 0x000000100500720c */ /* 0x040fe20003fc4070 */
[----:B------:R-:W-:Y:S01]  /*7520*/  IMAD.MOV R14, RZ, RZ, -R14 ;  /* 0x000000ffff0e7224 */ /* 0x000fe200078e0a0e */
[----:B------:R-:W-:Y:S02]  /*7530*/  IABS R13, R52 ;  /* 0x00000034000d7213 */ /* 0x000fe40000000000 */
[C---:B------:R-:W-:Y:S01]  /*7540*/  ISETP.GT.U32.AND P3, PT, R5.reuse, R22, PT ;  /* 0x000000160500720c */ /* 0x040fe20003f64070 */
[----:B------:R1:W-:Y:S01]  /*7550*/  STL [R1+0x60], R0 ;  /* 0x0000600001007387 */ /* 0x0003e20000100800 */
[C---:B------:R-:W-:Y:S01]  /*7560*/  ISETP.GT.U32.AND P0, PT, R5.reuse, R6, PT ;  /* 0x000000060500720c */ /* 0x040fe20003f04070 */
[----:B------:R-:W-:-:S02]  /*7570*/  IMAD R25, R5, R14, R25 ;  /* 0x0000000e05197224 */ /* 0x000fc400078e0219 */
[----:B------:R-:W-:-:S04]  /*7580*/  IMAD.HI.U32 R21, R4, R13, RZ ;  /* 0x0000000d04157227 */ /* 0x000fc800078e00ff */
[----:B-1----:R-:W-:Y:S02]  /*7590*/  IMAD.MOV.U32 R0, RZ, RZ, R28 ;  /* 0x000000ffff007224 */ /* 0x002fe400078e001c */
[----:B------:R-:W-:Y:S02]  /*75a0*/  IMAD.MOV R21, RZ, RZ, -R21 ;  /* 0x000000ffff157224 */ /* 0x000fe400078e0a15 */
[----:B------:R-:W-:Y:S01]  /*75b0*/  @!P2 IMAD.MOV R0, RZ, RZ, -R0 ;  /* 0x000000ffff00a224 */ /* 0x000fe200078e0a00 */
[C---:B------:R-:W-:Y:S01]  /*75c0*/  ISETP.GT.U32.AND P2, PT, R5.reuse, R25, PT ;  /* 0x000000190500720c */ /* 0x040fe20003f44070 */
[----:B------:R-:W-:Y:S02]  /*75d0*/  @!P6 IMAD.IADD R16, R16, 0x1, -R5 ;  /* 0x000000011010e824 */ /* 0x000fe400078e0a05 */
[C---:B------:R-:W-:Y:S01]  /*75e0*/  IMAD R13, R5.reuse, R21, R13 ;  /* 0x00000015050d7224 */ /* 0x040fe200078e020d */
[----:B------:R1:W-:Y:S01]  /*75f0*/  STL [R1+0x58], R0 ;  /* 0x0000580001007387 */ /* 0x0003e20000100800 */
[--C-:B------:R-:W-:Y:S01]  /*7600*/  @!P3 IMAD.IADD R22, R22, 0x1, -R5.reuse ;  /* 0x000000011616b824 */ /* 0x100fe200078e0a05 */
[----:B------:R-:W-:Y:S01]  /*7610*/  ISETP.GE.AND P3, PT, R52, RZ, PT ;  /* 0x000000ff3400720c */ /* 0x000fe20003f66270 */
[----:B------:R-:W-:Y:S01]  /*7620*/  IMAD.MOV.U32 R2, RZ, RZ, R16 ;  /* 0x000000ffff027224 */ /* 0x000fe200078e0010 */
[----:B------:R-:W4:Y:S01]  /*7630*/  LDL.LU R52, [R1+0x2d4] ;  /* 0x0002d40001347983 */ /* 0x000f220000300800 */
[----:B------:R-:W-:Y:S01]  /*7640*/  @!P0 IMAD.IADD R6, R6, 0x1, -R5 ;  /* 0x0000000106068824 */ /* 0x000fe200078e0a05 */
[----:B------:R-:W-:Y:S01]  /*7650*/  ISETP.GT.U32.AND P0, PT, R5, R13, PT ;  /* 0x0000000d0500720c */ /* 0x000fe20003f04070 */
[----:B------:R-:W-:-:S02]  /*7660*/  @!P5 IMAD.MOV R2, RZ, RZ, -R2 ;  /* 0x000000ffff02d224 */ /* 0x000fc400078e0a02 */
[----:B------:R-:W-:Y:S01]  /*7670*/  @!P2 IADD3 R25, R25, -R5, RZ ;  /* 0x800000051919a210 */ /* 0x000fe20007ffe0ff */
[----:B-1----:R-:W-:Y:S02]  /*7680*/  IMAD.MOV.U32 R0, RZ, RZ, R6 ;  /* 0x000000ffff007224 */ /* 0x002fe400078e0006 */
[----:B------:R-:W-:Y:S01]  /*7690*/  STL [R1+0x2c], R2 ;  /* 0x00002c0201007387 */ /* 0x000fe20000100800 */
[----:B------:R-:W-:Y:S01]  /*76a0*/  ISETP.GE.AND P4, PT, R58, RZ, PT ;  /* 0x000000ff3a00720c */ /* 0x000fe20003f86270 */
[----:B------:R-:W-:-:S05]  /*76b0*/  @!P1 IMAD.MOV R0, RZ, RZ, -R0 ;  /* 0x000000ffff009224 */ /* 0x000fca00078e0a00 */
[----:B------:R-:W-:Y:S01]  /*76c0*/  @!P0 IMAD.IADD R13, R13, 0x1, -R5 ;  /* 0x000000010d0d8824 */ /* 0x000fe200078e0a05 */
[----:B------:R-:W-:-:S13]  /*76d0*/  ISETP.GT.U32.AND P0, PT, R5, R25, PT ;  /* 0x000000190500720c */ /* 0x000fda0003f04070 */
[----:B------:R-:W-:Y:S01]  /*76e0*/  @!P0 IMAD.IADD R25, R25, 0x1, -R5 ;  /* 0x0000000119198824 */ /* 0x000fe200078e0a05 */
[----:B--2---:R-:W-:Y:S02]  /*76f0*/  IABS R14, R55 ;  /* 0x00000037000e7213 */ /* 0x004fe40000000000 */
[----:B------:R-:W-:Y:S02]  /*7700*/  ISETP.GE.AND P2, PT, R55, RZ, PT ;  /* 0x000000ff3700720c */ /* 0x000fe40003f46270 */
[----:B------:R-:W2:Y:S04]  /*7710*/  LDL.LU R55, [R1+0x2d8] ;  /* 0x0002d80001377983 */ /* 0x000ea80000300800 */
[----:B------:R1:W-:Y:S02]  /*7720*/  STL [R1+0x48], R0 ;  /* 0x0000480001007387 */ /* 0x0003e40000100800 */
[----:B-1----:R-:W-:-:S05]  /*7730*/  IMAD.MOV.U32 R0, RZ, RZ, R22 ;  /* 0x000000ffff007224 */ /* 0x002fca00078e0016 */
[----:B------:R-:W-:-:S05]  /*7740*/  @!P4 IADD3 R0, -R0, RZ, RZ ;  /* 0x000000ff0000c210 */ /* 0x000fca0007ffe1ff */
[----:B------:R1:W-:Y:S01]  /*7750*/  STL [R1+0x40], R0 ;  /* 0x0000400001007387 */ /* 0x0003e20000100800 */
[----:B---3--:R-:W-:Y:S02]  /*7760*/  IABS R58, R59 ;  /* 0x0000003b003a7213 */ /* 0x008fe40000000000 */
[----:B------:R-:W-:Y:S02]  /*7770*/  ISETP.GE.AND P0, PT, R59, RZ, PT ;  /* 0x000000ff3b00720c */ /* 0x000fe40003f06270 */
[----:B------:R-:W3:Y:S01]  /*7780*/  LDL.LU R59, [R1+0x2dc] ;  /* 0x0002dc00013b7983 */ /* 0x000ee20000300800 */
[----:B------:R-:W-:-:S04]  /*7790*/  IMAD.HI.U32 R30, R4, R14, RZ ;  /* 0x0000000e041e7227 */ /* 0x000fc800078e00ff */
[----:B------:R-:W-:-:S04]  /*77a0*/  IMAD.HI.U32 R28, R4, R58, RZ ;  /* 0x0000003a041c7227 */ /* 0x000fc800078e00ff */
[----:B------:R-:W-:Y:S02]  /*77b0*/  IMAD.MOV R30, RZ, RZ, -R30 ;  /* 0x000000ffff1e7224 */ /* 0x000fe400078e0a1e */
[----:B------:R-:W-:Y:S02]  /*77c0*/  IMAD.MOV R28, RZ, RZ, -R28 ;  /* 0x000000ffff1c7224 */ /* 0x000fe400078e0a1c */
[C---:B------:R-:W-:Y:S02]  /*77d0*/  IMAD R14, R5.reuse, R30, R14 ;  /* 0x0000001e050e7224 */ /* 0x040fe400078e020e */
[----:B------:R-:W-:-:S03]  /*77e0*/  IMAD R58, R5, R28, R58 ;  /* 0x0000001c053a7224 */ /* 0x000fc600078e023a */
[C---:B------:R-:W-:Y:S02]  /*77f0*/  ISETP.GT.U32.AND P1, PT, R5.reuse, R14, PT ;  /* 0x0000000e0500720c */ /* 0x040fe40003f24070 */
[C---:B------:R-:W-:Y:S02]  /*7800*/  ISETP.GT.U32.AND P4, PT, R5.reuse, R58, PT ;  /* 0x0000003a0500720c */ /* 0x040fe40003f84070 */
[----:B------:R-:W-:Y:S02]  /*7810*/  ISETP.GE.AND P6, PT, R48, RZ, PT ;  /* 0x000000ff3000720c */ /* 0x000fe40003fc6270 */
[----:B------:R-:W-:Y:S01]  /*7820*/  ISETP.GT.U32.AND P5, PT, R5, R13, PT ;  /* 0x0000000d0500720c */ /* 0x000fe20003fa4070 */
[----:B-1----:R-:W-:-:S06]  /*7830*/  IMAD.MOV.U32 R0, RZ, RZ, R25 ;  /* 0x000000ffff007224 */ /* 0x002fcc00078e0019 */
[--C-:B------:R-:W-:Y:S02]  /*7840*/  @!P1 IMAD.IADD R14, R14, 0x1, -R5.reuse ;  /* 0x000000010e0e9824 */ /* 0x100fe400078e0a05 */
[--C-:B------:R-:W-:Y:S02]  /*7850*/  @!P4 IMAD.IADD R58, R58, 0x1, -R5.reuse ;  /* 0x000000013a3ac824 */ /* 0x100fe400078e0a05 */
[----:B------:R-:W-:Y:S02]  /*7860*/  @!P6 IADD3 R0, -R0, RZ, RZ ;  /* 0x000000ff0000e210 */ /* 0x000fe40007ffe1ff */
[----:B------:R-:W-:Y:S01]  /*7870*/  @!P5 IMAD.IADD R13, R13, 0x1, -R5 ;  /* 0x000000010d0dd824 */ /* 0x000fe200078e0a05 */
[C---:B------:R-:W-:Y:S02]  /*7880*/  ISETP.GT.U32.AND P6, PT, R5.reuse, R14, PT ;  /* 0x0000000e0500720c */ /* 0x040fe40003fc4070 */
[----:B------:R-:W-:Y:S02]  /*7890*/  ISETP.GT.U32.AND P4, PT, R5, R58, PT ;  /* 0x0000003a0500720c */ /* 0x000fe40003f84070 */
[----:B----4-:R-:W-:-:S05]  /*78a0*/  IABS R21, R42 ;  /* 0x0000002a00157213 */ /* 0x010fca0000000000 */
[----:B------:R-:W-:-:S04]  /*78b0*/  IMAD.HI.U32 R16, R4, R21, RZ ;  /* 0x0000001504107227 */ /* 0x000fc800078e00ff */
[----:B------:R-:W-:-:S04]  /*78c0*/  IMAD.MOV R16, RZ, RZ, -R16 ;  /* 0x000000ffff107224 */ /* 0x000fc800078e0a10 */
[C---:B------:R-:W-:Y:S01]  /*78d0*/  IMAD R21, R5.reuse, R16, R21 ;  /* 0x0000001005157224 */ /* 0x040fe200078e0215 */
[----:B------:R-:W-:Y:S02]  /*78e0*/  ISETP.GE.AND P1, PT, R42, RZ, PT ;  /* 0x000000ff2a00720c */ /* 0x000fe40003f26270 */
[----:B------:R-:W4:Y:S02]  /*78f0*/  LDL.LU R42, [R1+0x2e0] ;  /* 0x0002e000012a7983 */ /* 0x000f240000300800 */
[----:B------:R-:W-:Y:S02]  /*7900*/  ISETP.GT.U32.AND P5, PT, R5, R21, PT ;  /* 0x000000150500720c */ /* 0x000fe40003fa4070 */
[----:B------:R-:W-:Y:S01]  /*7910*/  IABS R6, R44 ;  /* 0x0000002c00067213 */ /* 0x000fe20000000000 */
[----:B------:R1:W-:Y:S01]  /*7920*/  STL [R1+0x3c], R0 ;  /* 0x00003c0001007387 */ /* 0x0003e20000100800 */
[----:B------:R-:W-:-:S03]  /*7930*/  IABS R48, R41 ;  /* 0x0000002900307213 */ /* 0x000fc60000000000 */
[----:B------:R-:W-:-:S04]  /*7940*/  IMAD.HI.U32 R22, R4, R6, RZ ;  /* 0x0000000604167227 */ /* 0x000fc800078e00ff */
[----:B------:R-:W-:Y:S02]  /*7950*/  IMAD.MOV R22, RZ, RZ, -R22 ;  /* 0x000000ffff167224 */ /* 0x000fe400078e0a16 */
[----:B-1----:R-:W-:Y:S02]  /*7960*/  IMAD.MOV.U32 R0, RZ, RZ, R13 ;  /* 0x000000ffff007224 */ /* 0x002fe400078e000d */
[----:B------:R-:W-:-:S04]  /*7970*/  IMAD.HI.U32 R28, R4, R48, RZ ;  /* 0x00000030041c7227 */ /* 0x000fc800078e00ff */
[----:B------:R-:W-:Y:S02]  /*7980*/  IMAD R6, R5, R22, R6 ;  /* 0x0000001605067224 */ /* 0x000fe400078e0206 */
[----:B------:R-:W-:Y:S02]  /*7990*/  @!P3 IMAD.MOV R0, RZ, RZ, -R0 ;  /* 0x000000ffff00b224 */ /* 0x000fe400078e0a00 */
[--C-:B------:R-:W-:Y:S02]  /*79a0*/  @!P6 IMAD.IADD R14, R14, 0x1, -R5.reuse ;  /* 0x000000010e0ee824 */ /* 0x100fe400078e0a05 */
[----:B------:R-:W-:Y:S02]  /*79b0*/  IMAD.MOV R28, RZ, RZ, -R28 ;  /* 0x000000ffff1c7224 */ /* 0x000fe400078e0a1c */
[--C-:B------:R-:W-:Y:S02]  /*79c0*/  @!P5 IMAD.IADD R21, R21, 0x1, -R5.reuse ;  /* 0x000000011515d824 */ /* 0x100fe400078e0a05 */
[----:B------:R-:W-:Y:S01]  /*79d0*/  @!P4 IMAD.IADD R58, R58, 0x1, -R5 ;  /* 0x000000013a3ac824 */ /* 0x000fe200078e0a05 */
[C---:B------:R-:W-:Y:S01]  /*79e0*/  ISETP.GT.U32.AND P4, PT, R5.reuse, R6, PT ;  /* 0x000000060500720c */ /* 0x040fe20003f84070 */
[----:B------:R1:W-:Y:S01]  /*79f0*/  STL [R1+0x20], R0 ;  /* 0x0000200001007387 */ /* 0x0003e20000100800 */
[C---:B------:R-:W-:Y:S01]  /*7a00*/  IMAD R48, R5.reuse, R28, R48 ;  /* 0x0000001c05307224 */ /* 0x040fe200078e0230 */
[----:B------:R-:W-:Y:S01]  /*7a10*/  ISETP.GT.U32.AND P5, PT, R5, R21, PT ;  /* 0x000000150500720c */ /* 0x000fe20003fa4070 */
[----:B-1----:R-:W-:-:S03]  /*7a20*/  IMAD.MOV.U32 R0, RZ, RZ, R14 ;  /* 0x000000ffff007224 */ /* 0x002fc600078e000e */
[----:B------:R-:W-:Y:S01]  /*7a30*/  ISETP.GT.U32.AND P3, PT, R5, R48, PT ;  /* 0x000000300500720c */ /* 0x000fe20003f64070 */
[----:B------:R-:W-:Y:S01]  /*7a40*/  @!P2 IMAD.MOV R0, RZ, RZ, -R0 ;  /* 0x000000ffff00a224 */ /* 0x000fe200078e0a00 */
[----:B------:R-:W-:-:S04]  /*7a50*/  ISETP.GE.AND P6, PT, R41, RZ, PT ;  /* 0x000000ff2900720c */ /* 0x000fc80003fc6270 */
[----:B------:R-:W-:Y:S01]  /*7a60*/  @!P4 IMAD.IADD R6, R6, 0x1, -R5 ;  /* 0x000000010606c824 */ /* 0x000fe200078e0a05 */
[----:B------:R0:W-:Y:S01]  /*7a70*/  STL [R1+0x24], R0 ;  /* 0x0000240001007387 */ /* 0x0001e20000100800 */
[----:B------:R-:W-:-:S03]  /*7a80*/  IABS R16, R52 ;  /* 0x0000003400107213 */ /* 0x000fc60000000000 */
[----:B------:R-:W4:Y:S01]  /*7a90*/  LDL.LU R41, [R1+0x2e4] ;  /* 0x0002e40001297983 */ /* 0x000f220000300800 */
[----:B------:R-:W-:-:S03]  /*7aa0*/  ISETP.GE.AND P4, PT, R52, RZ, PT ;  /* 0x000000ff3400720c */ /* 0x000fc60003f86270 */
[----:B------:R-:W4:Y:S01]  /*7ab0*/  LDL.LU R52, [R1+0x2e8] ;  /* 0x0002e80001347983 */ /* 0x000f220000300800 */
[----:B------:R-:W-:Y:S01]  /*7ac0*/  @!P5 IADD3 R21, R21, -R5, RZ ;  /* 0x800000051515d210 */ /* 0x000fe20007ffe0ff */
[----:B------:R-:W-:-:S04]  /*7ad0*/  @!P3 IMAD.IADD R48, R48, 0x1, -R5 ;  /* 0x000000013030b824 */ /* 0x000fc800078e0a05 */
[----:B------:R-:W-:Y:S01]  /*7ae0*/  @!P1 IMAD.MOV R21, RZ, RZ, -R21 ;  /* 0x000000ffff159224 */ /* 0x000fe200078e0a15 */
[----:B------:R-:W-:-:S13]  /*7af0*/  ISETP.GT.U32.AND P3, PT, R5, R48, PT ;  /* 0x000000300500720c */ /* 0x000fda0003f64070 */
[----:B------:R-:W-:-:S05]  /*7b00*/  @!P3 IADD3 R48, R48, -R5, RZ ;  /* 0x800000053030b210 */ /* 0x000fca0007ffe0ff */
[----:B------:R-:W-:Y:S01]  /*7b10*/  @!P6 IMAD.MOV R48, RZ, RZ, -R48 ;  /* 0x000000ffff30e224 */ /* 0x000fe200078e0a30 */
[----:B--2---:R-:W-:Y:S02]  /*7b20*/  IABS R40, R55 ;  /* 0x0000003700287213 */ /* 0x004fe40000000000 */
[----:B------:R-:W-:Y:S02]  /*7b30*/  ISETP.GE.AND P1, PT, R55, RZ, PT ;  /* 0x000000ff3700720c */ /* 0x000fe40003f26270 */
[----:B------:R-:W2:Y:S01]  /*7b40*/  LDL.LU R55, [R1+0x2ec] ;  /* 0x0002ec0001377983 */ /* 0x000ea20000300800 */
[----:B---3--:R-:W-:Y:S02]  /*7b50*/  IABS R32, R59 ;  /* 0x0000003b00207213 */ /* 0x008fe40000000000 */
[----:B------:R-:W-:Y:S02]  /*7b60*/  ISETP.GE.AND P6, PT, R59, RZ, PT ;  /* 0x000000ff3b00720c */ /* 0x000fe40003fc6270 */
[----:B------:R-:W3:Y:S04]  /*7b70*/  LDL.LU R59, [R1+0x2f0] ;  /* 0x0002f000013b7983 */ /* 0x000ee80000300800 */
[----:B------:R-:W3:Y:S04]  /*7b80*/  LDL.LU R54, [R1+0x2f4] ;  /* 0x0002f40001367983 */ /* 0x000ee80000300800 */
[----:B------:R-:W3:Y:S04]  /*7b90*/  LDL.LU R51, [R1+0x2f8] ;  /* 0x0002f80001337983 */ /* 0x000ee80000300800 */
[----:B------:R-:W3:Y:S04]  /*7ba0*/  LDL.LU R49, [R1+0x2fc] ;  /* 0x0002fc0001317983 */ /* 0x000ee80000300800 */
[----:B------:R-:W3:Y:S04]  /*7bb0*/  LDL.LU R45, [R1+0x300] ;  /* 0x00030000012d7983 */ /* 0x000ee80000300800 */
[----:B------:R-:W3:Y:S04]  /*7bc0*/  LDL.LU R61, [R1+0x304] ;  /* 0x00030400013d7983 */ /* 0x000ee80000300800 */
[----:B------:R-:W3:Y:S04]  /*7bd0*/  LDL.LU R60, [R1+0x308] ;  /* 0x00030800013c7983 */ /* 0x000ee80000300800 */
[----:B------:R-:W3:Y:S01]  /*7be0*/  LDL.LU R47, [R1+0x30c] ;  /* 0x00030c00012f7983 */ /* 0x000ee20000300800 */
[----:B------:R-:W-:-:S04]  /*7bf0*/  IMAD.HI.U32 R13, R4, R16, RZ ;  /* 0x00000010040d7227 */ /* 0x000fc800078e00ff */
[----:B------:R-:W-:-:S04]  /*7c00*/  IMAD.MOV R13, RZ, RZ, -R13 ;  /* 0x000000ffff0d7224 */ /* 0x000fc800078e0a0d */
[----:B------:R-:W-:-:S05]  /*7c10*/  IMAD R16, R5, R13, R16 ;  /* 0x0000000d05107224 */ /* 0x000fca00078e0210 */
[C---:B------:R-:W-:Y:S01]  /*7c20*/  ISETP.GT.U32.AND P5, PT, R5.reuse, R16, PT ;  /* 0x000000100500720c */ /* 0x040fe20003fa4070 */
[----:B------:R-:W-:Y:S01]  /*7c30*/  @!P0 IMAD.MOV R58, RZ, RZ, -R58 ;  /* 0x000000ffff3a8224 */ /* 0x000fe200078e0a3a */
[----:B------:R-:W-:Y:S01]  /*7c40*/  ISETP.GT.U32.AND P0, PT, R5, R6, PT ;  /* 0x000000060500720c */ /* 0x000fe20003f04070 */
[----:B------:R-:W-:-:S04]  /*7c50*/  IMAD.HI.U32 R14, R4, R32, RZ ;  /* 0x00000020040e7227 */ /* 0x000fc800078e00ff */
[----:B------:R-:W-:-:S04]  /*7c60*/  IMAD.MOV R14, RZ, RZ, -R14 ;  /* 0x000000ffff0e7224 */ /* 0x000fc800078e0a0e */
[C---:B------:R-:W-:Y:S02]  /*7c70*/  IMAD R32, R5.reuse, R14, R32 ;  /* 0x0000000e05207224 */ /* 0x040fe400078e0220 */
[--C-:B------:R-:W-:Y:S02]  /*7c80*/  @!P5 IMAD.IADD R16, R16, 0x1, -R5.reuse ;  /* 0x000000011010d824 */ /* 0x100fe400078e0a05 */
[----:B------:R-:W-:Y:S01]  /*7c90*/  @!P0 IMAD.IADD R6, R6, 0x1, -R5 ;  /* 0x0000000106068824 */ /* 0x000fe200078e0a05 */
[C---:B------:R-:W-:Y:S02]  /*7ca0*/  ISETP.GT.U32.AND P0, PT, R5.reuse, R32, PT ;  /* 0x000000200500720c */ /* 0x040fe40003f04070 */
[----:B------:R-:W-:Y:S01]  /*7cb0*/  ISETP.GT.U32.AND P5, PT, R5, R16, PT ;  /* 0x000000100500720c */ /* 0x000fe20003fa4070 */
[----:B------:R-:W-:Y:S01]  /*7cc0*/  IMAD.HI.U32 R13, R4, R40, RZ ;  /* 0x00000028040d7227 */ /* 0x000fe200078e00ff */
[----:B------:R-:W-:-:S03]  /*7cd0*/  ISETP.GE.AND P2, PT, R44, RZ, PT ;  /* 0x000000ff2c00720c */ /* 0x000fc60003f46270 */
[----:B------:R-:W-:-:S04]  /*7ce0*/  IMAD.MOV R13, RZ, RZ, -R13 ;  /* 0x000000ffff0d7224 */ /* 0x000fc800078e0a0d */
[----:B------:R-:W-:Y:S02]  /*7cf0*/  IMAD R40, R5, R13, R40 ;  /* 0x0000000d05287224 */ /* 0x000fe400078e0228 */
[----:B------:R-:W-:Y:S02]  /*7d00*/  @!P0 IADD3 R32, R32, -R5, RZ ;  /* 0x8000000520208210 */ /* 0x000fe40007ffe0ff */
[----:B------:R-:W-:Y:S01]  /*7d10*/  @!P5 IMAD.IADD R16, R16, 0x1, -R5 ;  /* 0x000000011010d824 */ /* 0x000fe200078e0a05 */
[----:B----4-:R-:W-:Y:S02]  /*7d20*/  IABS R44, R42 ;  /* 0x0000002a002c7213 */ /* 0x010fe40000000000 */
[----:B------:R-:W-:-:S03]  /*7d30*/  ISETP.GE.AND P5, PT, R42, RZ, PT ;  /* 0x000000ff2a00720c */ /* 0x000fc60003fa6270 */
[----:B------:R-:W-:Y:S01]  /*7d40*/  IMAD.HI.U32 R13, R4, R44, RZ ;  /* 0x0000002c040d7227 */ /* 0x000fe200078e00ff */
[----:B------:R-:W-:-:S03]  /*7d50*/  ISETP.GT.U32.AND P0, PT, R5, R32, PT ;  /* 0x000000200500720c */ /* 0x000fc60003f04070 */
[----:B------:R-:W-:Y:S01]  /*7d60*/  IMAD.MOV R13, RZ, RZ, -R13 ;  /* 0x000000ffff0d7224 */ /* 0x000fe200078e0a0d */
[----:B------:R-:W-:-:S03]  /*7d70*/  ISETP.GT.U32.AND P3, PT, R5, R40, PT ;  /* 0x000000280500720c */ /* 0x000fc60003f64070 */
[----:B------:R-:W-:Y:S02]  /*7d80*/  IMAD R44, R5, R13, R44 ;  /* 0x0000000d052c7224 */ /* 0x000fe400078e022c */
[----:B------:R-:W-:-:S03]  /*7d90*/  @!P2 IMAD.MOV R6, RZ, RZ, -R6 ;  /* 0x000000ffff06a224 */ /* 0x000fc600078e0a06 */
[----:B------:R-:W-:Y:S01]  /*7da0*/  ISETP.GT.U32.AND P2, PT, R5, R44, PT ;  /* 0x0000002c0500720c */ /* 0x000fe20003f44070 */
[----:B------:R-:W-:-:S04]  /*7db0*/  @!P0 IMAD.IADD R32, R32, 0x1, -R5 ;  /* 0x0000000120208824 */ /* 0x000fc800078e0a05 */
[----:B------:R-:W-:Y:S02]  /*7dc0*/  @!P3 IMAD.IADD R40, R40, 0x1, -R5 ;  /* 0x000000012828b824 */ /* 0x000fe400078e0a05 */
[----:B------:R-:W-:-:S03]  /*7dd0*/  @!P6 IMAD.MOV R32, RZ, RZ, -R32 ;  /* 0x000000ffff20e224 */ /* 0x000fc600078e0a20 */
[----:B------:R-:W-:-:S03]  /*7de0*/  ISETP.GT.U32.AND P3, PT, R5, R40, PT ;  /* 0x000000280500720c */ /* 0x000fc60003f64070 */
[----:B------:R-:W-:Y:S01]  /*7df0*/  @!P2 IMAD.IADD R44, R44, 0x1, -R5 ;  /* 0x000000012c2ca824 */ /* 0x000fe200078e0a05 */
[----:B------:R-:W-:Y:S02]  /*7e00*/  IABS R42, R41 ;  /* 0x00000029002a7213 */ /* 0x000fe40000000000 */
[----:B------:R-:W-:-:S03]  /*7e10*/  IABS R14, R52 ;  /* 0x00000034000e7213 */ /* 0x000fc60000000000 */
        /* <DEDUP_REMOVED lines=8> */
[----:B------:R-:W-:Y:S01]  /*7ea0*/  ISETP.GT.U32.AND P2, PT, R5, R44, PT ;  /* 0x0000002c0500720c */ /* 0x000fe20003f44070 */
[----:B------:R-:W-:-:S08]  /*7eb0*/  @!P3 IMAD.IADD R40, R40, 0x1, -R5 ;  /* 0x000000012828b824 */ /* 0x000fd000078e0a05 */
[--C-:B------:R-:W-:Y:S02]  /*7ec0*/  @!P0 IMAD.IADD R42, R42, 0x1, -R5.reuse ;  /* 0x000000012a2a8824 */ /* 0x100fe400078e0a05 */
[----:B------:R-:W-:Y:S02]  /*7ed0*/  @!P1 IMAD.MOV R40, RZ, RZ, -R40 ;  /* 0x000000ffff289224 */ /* 0x000fe400078e0a28 */
[--C-:B------:R-:W-:Y:S01]  /*7ee0*/  @!P6 IMAD.IADD R14, R14, 0x1, -R5.reuse ;  /* 0x000000010e0ee824 */ /* 0x100fe200078e0a05 */
[----:B------:R-:W-:Y:S01]  /*7ef0*/  ISETP.GT.U32.AND P6, PT, R5, R42, PT ;  /* 0x0000002a0500720c */ /* 0x000fe20003fc4070 */
[----:B------:R-:W-:Y:S01]  /*7f00*/  @!P4 IMAD.MOV R16, RZ, RZ, -R16 ;  /* 0x000000ffff10c224 */ /* 0x000fe200078e0a10 */
[----:B------:R-:W-:Y:S01]  /*7f10*/  ISETP.GE.AND P4, PT, R41, RZ, PT ;  /* 0x000000ff2900720c */ /* 0x000fe20003f86270 */
[----:B------:R-:W-:-:S04]  /*7f20*/  @!P2 IMAD.IADD R44, R44, 0x1, -R5 ;  /* 0x000000012c2ca824 */ /* 0x000fc800078e0a05 */
[----:B------:R-:W-:Y:S01]  /*7f30*/  @!P5 IMAD.MOV R44, RZ, RZ, -R44 ;  /* 0x000000ffff2cd224 */ /* 0x000fe200078e0a2c */
[----:B------:R-:W-:-:S05]  /*7f40*/  ISETP.GT.U32.AND P5, PT, R5, R14, PT ;  /* 0x0000000e0500720c */ /* 0x000fca0003fa4070 */
[----:B------:R-:W-:-:S04]  /*7f50*/  @!P6 IMAD.IADD R42, R42, 0x1, -R5 ;  /* 0x000000012a2ae824 */ /* 0x000fc800078e0a05 */
[----:B------:R-:W-:-:S04]  /*7f60*/  @!P4 IMAD.MOV R42, RZ, RZ, -R42 ;  /* 0x000000ffff2ac224 */ /* 0x000fc800078e0a2a */
[----:B------:R-:W-:Y:S01]  /*7f70*/  @!P5 IMAD.IADD R14, R14, 0x1, -R5 ;  /* 0x000000010e0ed824 */ /* 0x000fe200078e0a05 */
[----:B------:R-:W-:Y:S02]  /*7f80*/  ISETP.GE.AND P3, PT, R52, RZ, PT ;  /* 0x000000ff3400720c */ /* 0x000fe40003f66270 */
[----:B--2---:R-:W-:-:S05]  /*7f90*/  IABS R25, R55 ;  /* 0x0000003700197213 */ /* 0x004fca0000000000 */
[----:B------:R-:W-:-:S05]  /*7fa0*/  IMAD.HI.U32 R13, R4, R25, RZ ;  /* 0x00000019040d7227 */ /* 0x000fca00078e00ff */
[----:B------:R-:W-:-:S05]  /*7fb0*/  IADD3 R13, -R13, RZ, RZ ;  /* 0x000000ff0d0d7210 */ /* 0x000fca0007ffe1ff */
[----:B------:R-:W-:-:S05]  /*7fc0*/  IMAD R25, R5, R13, R25 ;  /* 0x0000000d05197224 */ /* 0x000fca00078e0219 */
[----:B------:R-:W-:Y:S02]  /*7fd0*/  ISETP.GT.U32.AND P0, PT, R5, R25, PT ;  /* 0x000000190500720c */ /* 0x000fe40003f04070 */
[----:B---3--:R-:W-:Y:S02]  /*7fe0*/  IABS R38, R59 ;  /* 0x0000003b00267213 */ /* 0x008fe40000000000 */
[----:B------:R-:W-:-:S03]  /*7ff0*/  ISETP.GE.AND P1, PT, R55, RZ, PT ;  /* 0x000000ff3700720c */ /* 0x000fc60003f26270 */
[----:B------:R-:W-:Y:S01]  /*8000*/  IMAD.HI.U32 R22, R4, R38, RZ ;  /* 0x0000002604167227 */ /* 0x000fe200078e00ff */
[----:B------:R-:W-:-:S03]  /*8010*/  IABS R55, R54 ;  /* 0x0000003600377213 */ /* 0x000fc60000000000 */
[----:B------:R-:W-:Y:S01]  /*8020*/  IMAD.MOV R22, RZ, RZ, -R22 ;  /* 0x000000ffff167224 */ /* 0x000fe200078e0a16 */
[----:B------:R-:W-:Y:S01]  /*8030*/  IABS R41, R51 ;  /* 0x0000003300297213 */ /* 0x000fe20000000000 */
[----:B------:R-:W-:Y:S01]  /*8040*/  @!P0 IMAD.IADD R25, R25, 0x1, -R5 ;  /* 0x0000000119198824 */ /* 0x000fe200078e0a05 */
[----:B------:R-:W-:Y:S01]  /*8050*/  IABS R13, R45 ;  /* 0x0000002d000d7213 */ /* 0x000fe20000000000 */
[C---:B------:R-:W-:Y:S02]  /*8060*/  IMAD R38, R5.reuse, R22, R38 ;  /* 0x0000001605267224 */ /* 0x040fe400078e0226 */
[----:B------:R-:W-:Y:S01]  /*8070*/  IMAD.HI.U32 R22, R4, R55, RZ ;  /* 0x0000003704167227 */ /* 0x000fe200078e00ff */
[----:B------:R-:W-:-:S03]  /*8080*/  ISETP.GT.U32.AND P0, PT, R5, R25, PT ;  /* 0x000000190500720c */ /* 0x000fc60003f04070 */
[----:B------:R-:W-:Y:S01]  /*8090*/  IMAD.HI.U32 R31, R4, R13, RZ ;  /* 0x0000000d041f7227 */ /* 0x000fe200078e00ff */
[----:B------:R-:W-:-:S03]  /*80a0*/  IADD3 R22, -R22, RZ, RZ ;  /* 0x000000ff16167210 */ /* 0x000fc60007ffe1ff */
[----:B------:R-:W-:-:S04]  /*80b0*/  IMAD.HI.U32 R30, R4, R41, RZ ;  /* 0x00000029041e7227 */ /* 0x000fc800078e00ff */
[----:B------:R-:W-:Y:S02]  /*80c0*/  IMAD.MOV R31, RZ, RZ, -R31 ;  /* 0x000000ffff1f7224 */ /* 0x000fe400078e0a1f */
[----:B------:R-:W-:Y:S02]  /*80d0*/  IMAD.MOV R30, RZ, RZ, -R30 ;  /* 0x000000ffff1e7224 */ /* 0x000fe400078e0a1e */
[C---:B------:R-:W-:Y:S02]  /*80e0*/  IMAD R13, R5.reuse, R31, R13 ;  /* 0x0000001f050d7224 */ /* 0x040fe400078e020d */
[C---:B------:R-:W-:Y:S02]  /*80f0*/  IMAD R55, R5.reuse, R22, R55 ;  /* 0x0000001605377224 */ /* 0x040fe400078e0237 */
[C---:B------:R-:W-:Y:S01]  /*8100*/  IMAD R41, R5.reuse, R30, R41 ;  /* 0x0000001e05297224 */ /* 0x040fe200078e0229 */
[----:B------:R-:W-:Y:S01]  /*8110*/  ISETP.GT.U32.AND P4, PT, R5, R13, PT ;  /* 0x0000000d0500720c */ /* 0x000fe20003f84070 */
[----:B------:R-:W-:Y:S01]  /*8120*/  @!P0 IMAD.IADD R25, R25, 0x1, -R5 ;  /* 0x0000000119198824 */ /* 0x000fe200078e0a05 */
[----:B------:R-:W-:-:S02]  /*8130*/  ISETP.GT.U32.AND P5, PT, R5, R55, PT ;  /* 0x000000370500720c */ /* 0x000fc40003fa4070 */
[----:B------:R-:W-:Y:S02]  /*8140*/  ISETP.GT.U32.AND P0, PT, R5, R41, PT ;  /* 0x000000290500720c */ /* 0x000fe40003f04070 */
[----:B------:R-:W-:Y:S02]  /*8150*/  ISETP.GE.AND P2, PT, R59, RZ, PT ;  /* 0x000000ff3b00720c */ /* 0x000fe40003f46270 */
[----:B------:R-:W-:Y:S02]  /*8160*/  IABS R59, R49 ;  /* 0x00000031003b7213 */ /* 0x000fe40000000000 */
[----:B------:R-:W-:Y:S02]  /*8170*/  IABS R28, R61 ;  /* 0x0000003d001c7213 */ /* 0x000fe40000000000 */
[----:B------:R-:W-:Y:S01]  /*8180*/  ISETP.GT.U32.AND P6, PT, R5, R38, PT ;  /* 0x000000260500720c */ /* 0x000fe20003fc4070 */
[----:B------:R-:W-:-:S04]  /*8190*/  IMAD.HI.U32 R52, R4, R59, RZ ;  /* 0x0000003b04347227 */ /* 0x000fc800078e00ff */
[----:B------:R-:W-:Y:S02]  /*81a0*/  @!P4 IMAD.IADD R13, R13, 0x1, -R5 ;  /* 0x000000010d0dc824 */ /* 0x000fe400078e0a05 */
[----:B------:R-:W-:-:S04]  /*81b0*/  IMAD.HI.U32 R30, R4, R28, RZ ;  /* 0x0000001c041e7227 */ /* 0x000fc800078e00ff */
[--C-:B------:R-:W-:Y:S01]  /*81c0*/  @!P5 IMAD.IADD R55, R55, 0x1, -R5.reuse ;  /* 0x000000013737d824 */ /* 0x100fe200078e0a05 */
[----:B------:R-:W-:Y:S01]  /*81d0*/  ISETP.GT.U32.AND P4, PT, R5, R13, PT ;  /* 0x0000000d0500720c */ /* 0x000fe20003f84070 */
[----:B------:R-:W-:Y:S01]  /*81e0*/  IMAD.MOV R22, RZ, RZ, -R52 ;  /* 0x000000ffff167224 */ /* 0x000fe200078e0a34 */
[----:B------:R-:W-:Y:S01]  /*81f0*/  IABS R52, R60 ;  /* 0x0000003c00347213 */ /* 0x000fe20000000000 */
[----:B------:R-:W-:Y:S02]  /*8200*/  @!P0 IMAD.IADD R41, R41, 0x1, -R5 ;  /* 0x0000000129298824 */ /* 0x000fe400078e0a05 */
[----:B------:R-:W-:Y:S02]  /*8210*/  IMAD.MOV R30, RZ, RZ, -R30 ;  /* 0x000000ffff1e7224 */ /* 0x000fe400078e0a1e */
[----:B------:R-:W-:Y:S01]  /*8220*/  @!P3 IMAD.MOV R14, RZ, RZ, -R14 ;  /* 0x000000ffff0eb224 */ /* 0x000fe200078e0a0e */
[C---:B------:R-:W-:Y:S01]  /*8230*/  ISETP.GT.U32.AND P3, PT, R5.reuse, R55, PT ;  /* 0x000000370500720c */ /* 0x040fe20003f64070 */
[----:B------:R-:W-:Y:S01]  /*8240*/  @!P1 IMAD.MOV R25, RZ, RZ, -R25 ;  /* 0x000000ffff199224 */ /* 0x000fe200078e0a19 */
[C---:B------:R-:W-:Y:S01]  /*8250*/  ISETP.GT.U32.AND P1, PT, R5.reuse, R41, PT ;  /* 0x000000290500720c */ /* 0x040fe20003f24070 */
[----:B------:R-:W-:-:S02]  /*8260*/  IMAD R28, R5, R30, R28 ;  /* 0x0000001e051c7224 */ /* 0x000fc400078e021c */
[----:B------:R-:W-:Y:S01]  /*8270*/  IMAD.HI.U32 R30, R4, R52, RZ ;  /* 0x00000034041e7227 */ /* 0x000fe200078e00ff */
[----:B------:R-:W-:Y:S02]  /*8280*/  @!P6 IADD3 R38, R38, -R5, RZ ;  /* 0x800000052626e210 */ /* 0x000fe40007ffe0ff */
[----:B------:R-:W-:Y:S01]  /*8290*/  ISETP.GE.AND P6, PT, R54, RZ, PT ;  /* 0x000000ff3600720c */ /* 0x000fe20003fc6270 */
[----:B------:R-:W-:Y:S02]  /*82a0*/  IMAD.MOV R30, RZ, RZ, -R30 ;  /* 0x000000ffff1e7224 */ /* 0x000fe400078e0a1e */
[--C-:B------:R-:W-:Y:S01]  /*82b0*/  @!P4 IMAD.IADD R13, R13, 0x1, -R5.reuse ;  /* 0x000000010d0dc824 */ /* 0x100fe200078e0a05 */
[----:B------:R-:W-:Y:S01]  /*82c0*/  ISETP.GE.AND P4, PT, R61, RZ, PT ;  /* 0x000000ff3d00720c */ /* 0x000fe20003f86270 */
[----:B------:R-:W-:Y:S01]  /*82d0*/  IMAD R52, R5, R30, R52 ;  /* 0x0000001e05347224 */ /* 0x000fe200078e0234 */
[----:B------:R-:W1:Y:S01]  /*82e0*/  S2R R61, SR_TID.X ;  /* 0x00000000003d7919 */ /* 0x000e620000002100 */
[----:B------:R-:W-:-:S02]  /*82f0*/  @!P3 IMAD.IADD R55, R55, 0x1, -R5 ;  /* 0x000000013737b824 */ /* 0x000fc400078e0a05 */
[----:B------:R-:W-:Y:S01]  /*8300*/  @!P1 IMAD.IADD R41, R41, 0x1, -R5 ;  /* 0x0000000129299824 */ /* 0x000fe200078e0a05 */
[----:B------:R-:W-:-:S03]  /*8310*/  ISETP.GT.U32.AND P1, PT, R5, R52, PT ;  /* 0x000000340500720c */ /* 0x000fc60003f24070 */
[----:B------:R-:W-:Y:S02]  /*8320*/  @!P6 IADD3 R55, -R55, RZ, RZ ;  /* 0x000000ff3737e210 */ /* 0x000fe40007ffe1ff */
[----:B------:R-:W-:Y:S02]  /*8330*/  ISETP.GE.AND P6, PT, R45, RZ, PT ;  /* 0x000000ff2d00720c */ /* 0x000fe40003fc6270 */
[----:B------:R-:W2:Y:S01]  /*8340*/  LDC R45, c[0x0][0x230] ;  /* 0x00008c00ff2d7b82 */ /* 0x000ea20000000800 */
[----:B------:R-:W-:Y:S01]  /*8350*/  IMAD R59, R5, R22, R59 ;  /* 0x00000016053b7224 */ /* 0x000fe200078e023b */
[----:B------:R-:W-:-:S04]  /*8360*/  IABS R22, R47 ;  /* 0x0000002f00167213 */ /* 0x000fc80000000000 */
[----:B------:R-:W-:Y:S01]  /*8370*/  @!P1 IMAD.IADD R52, R52, 0x1, -R5 ;  /* 0x0000000134349824 */ /* 0x000fe200078e0a05 */
[----:B------:R-:W-:Y:S02]  /*8380*/  ISETP.GE.AND P1, PT, R60, RZ, PT ;  /* 0x000000ff3c00720c */ /* 0x000fe40003f26270 */
[----:B------:R-:W3:Y:S01]  /*8390*/  S2R R60, SR_TID.X ;  /* 0x00000000003c7919 */ /* 0x000ee20000002100 */
[----:B------:R-:W-:Y:S01]  /*83a0*/  ISETP.GT.U32.AND P5, PT, R5, R59, PT ;  /* 0x0000003b0500720c */ /* 0x000fe20003fa4070 */
[----:B------:R-:W-:-:S05]  /*83b0*/  IMAD.HI.U32 R4, R4, R22, RZ ;  /* 0x0000001604047227 */ /* 0x000fca00078e00ff */
[----:B------:R-:W-:-:S05]  /*83c0*/  IADD3 R4, -R4, RZ, RZ ;  /* 0x000000ff04047210 */ /* 0x000fca0007ffe1ff */
[----:B------:R-:W-:Y:S01]  /*83d0*/  IMAD R22, R5, R4, R22 ;  /* 0x0000000405167224 */ /* 0x000fe200078e0216 */
[----:B-1----:R-:W-:Y:S01]  /*83e0*/  LOP3.LUT R4, R61, 0x7, RZ, 0xc0, !PT ;  /* 0x000000073d047812 */ /* 0x002fe200078ec0ff */
[----:B------:R-:W-:Y:S02]  /*83f0*/  @!P5 IMAD.IADD R59, R59, 0x1, -R5 ;  /* 0x000000013b3bd824 */ /* 0x000fe400078e0a05 */
[----:B--2---:R-:W-:Y:S01]  /*8400*/  VIADD R45, R45, 0x3f ;  /* 0x0000003f2d2d7836 */ /* 0x004fe20000000000 */
[----:B------:R-:W-:Y:S01]  /*8410*/  ISETP.GT.U32.AND P0, PT, R5, R38, PT ;  /* 0x000000260500720c */ /* 0x000fe20003f04070 */
[----:B------:R-:W-:Y:S01]  /*8420*/  IMAD.SHL.U32 R31, R61, 0x2, RZ ;  /* 0x000000023d1f7824 */ /* 0x000fe200078e00ff */
[----:B------:R-:W-:Y:S01]  /*8430*/  ISETP.GT.U32.AND P5, PT, R5, R59, PT ;  /* 0x0000003b0500720c */ /* 0x000fe20003fa4070 */
[----:B------:R-:W-:Y:S01]  /*8440*/  IMAD R4, R4, 0x90, RZ ;  /* 0x0000009004047824 */ /* 0x000fe200078e02ff */
[----:B------:R-:W-:-:S04]  /*8450*/  SHF.R.S32.HI R30, RZ, 0x1f, R45 ;  /* 0x0000001fff1e7819 */ /* 0x000fc8000001142d */
[----:B------:R-:W-:Y:S02]  /*8460*/  LEA.HI R2, R30, R45, RZ, 0x6 ;  /* 0x0000002d1e027211 */ /* 0x000fe400078f30ff */
[C-C-:B------:R-:W-:Y:S02]  /*8470*/  LOP3.LUT R30, R4.reuse, 0x10, R31.reuse, 0x78, !PT ;  /* 0x00000010041e7812 */ /* 0x140fe400078e781f */
[----:B------:R-:W-:Y:S02]  /*8480*/  SHF.L.U32 R2, R61, 0x6, RZ ;  /* 0x000000063d027819 */ /* 0x000fe400000006ff */
[----:B------:R-:W-:Y:S02]  /*8490*/  LOP3.LUT R4, R4, 0x30, R31, 0x78, !PT ;  /* 0x0000003004047812 */ /* 0x000fe400078e781f */
[----:B------:R-:W-:Y:S01]  /*84a0*/  LOP3.LUT R2, R30, 0x400, R2, 0xf8, !PT ;  /* 0x000004001e027812 */ /* 0x000fe200078ef802 */
[--C-:B------:R-:W-:Y:S01]  /*84b0*/  @!P0 IMAD.IADD R38, R38, 0x1, -R5.reuse ;  /* 0x0000000126268824 */ /* 0x100fe200078e0a05 */
[----:B---3--:R-:W-:Y:S01]  /*84c0*/  LOP3.LUT R60, R60, 0x1f, RZ, 0xc0, !PT ;  /* 0x0000001f3c3c7812 */ /* 0x008fe200078ec0ff */
[----:B------:R-:W-:Y:S01]  /*84d0*/  @!P5 IMAD.IADD R59, R59, 0x1, -R5 ;  /* 0x000000013b3bd824 */ /* 0x000fe200078e0a05 */
[----:B------:R-:W-:Y:S01]  /*84e0*/  STL [R1+0x574], R4 ;  /* 0x0005740401007387 */ /* 0x000fe20000100800 */
[----:B------:R-:W-:-:S02]  /*84f0*/  ISETP.GT.U32.AND P0, PT, R5, R28, PT ;  /* 0x0000001c0500720c */ /* 0x000fc40003f04070 */
[----:B------:R-:W-:Y:S01]  /*8500*/  ISETP.GT.U32.AND P5, PT, R5, R22, PT ;  /* 0x000000160500720c */ /* 0x000fe20003fa4070 */
[----:B------:R1:W-:Y:S01]  /*8510*/  STL [R1+0x760], R2 ;  /* 0x0007600201007387 */ /* 0x0003e20000100800 */
[----:B------:R-:W-:-:S03]  /*8520*/  ISETP.GE.AND P3, PT, R51, RZ, PT ;  /* 0x000000ff3300720c */ /* 0x000fc60003f66270 */
[----:B------:R-:W2:Y:S01]  /*8530*/  LDL.LU R11, [R1+0xc0] ;  /* 0x0000c000010b7983 */ /* 0x000ea20000300800 */
[----:B0-----:R-:W-:-:S03]  /*8540*/  IMAD R0, R60, R7, RZ ;  /* 0x000000073c007224 */ /* 0x001fc600078e02ff */
[----:B------:R-:W3:Y:S01]  /*8550*/  LDL.LU R10, [R1+0xb8] ;  /* 0x0000b800010a7983 */ /* 0x000ee20000300800 */
[----:B------:R-:W-:-:S03]  /*8560*/  IMAD R31, R7, 0x20, R0 ;  /* 0x00000020071f7824 */ /* 0x000fc600078e0200 */
[----:B------:R-:W4:Y:S04]  /*8570*/  LDL.LU R9, [R1+0xb0] ;  /* 0x0000b00001097983 */ /* 0x000f280000300800 */
[----:B------:R-:W4:Y:S04]  /*8580*/  LDL.LU R27, [R1+0xa4] ;  /* 0x0000a400011b7983 */ /* 0x000f280000300800 */
[----:B------:R-:W4:Y:S01]  /*8590*/  LDL.LU R7, [R1+0x9c] ;  /* 0x00009c0001077983 */ /* 0x000f220000300800 */
[----:B------:R-:W-:-:S03]  /*85a0*/  @!P0 IMAD.IADD R28, R28, 0x1, -R5 ;  /* 0x000000011c1c8824 */ /* 0x000fc600078e0a05 */
[----:B-1----:R-:W4:Y:S01]  /*85b0*/  LDL.LU R2, [R1+0x98] ;  /* 0x0000980001027983 */ /* 0x002f220000300800 */
[----:B------:R-:W-:Y:S01]  /*85c0*/  @!P5 IMAD.IADD R22, R22, 0x1, -R5 ;  /* 0x000000011616d824 */ /* 0x000fe200078e0a05 */
[----:B------:R-:W-:Y:S02]  /*85d0*/  ISETP.GT.U32.AND P5, PT, R5, R52, PT ;  /* 0x000000340500720c */ /* 0x000fe40003fa4070 */
[----:B------:R-:W4:Y:S01]  /*85e0*/  LDL.LU R43, [R1+0x94] ;  /* 0x00009400012b7983 */ /* 0x000f220000300800 */
[----:B------:R-:W-:-:S03]  /*85f0*/  @!P2 IMAD.MOV R38, RZ, RZ, -R38 ;  /* 0x000000ffff26a224 */ /* 0x000fc600078e0a26 */
[----:B------:R-:W4:Y:S01]  /*8600*/  LDL.LU R17, [R1+0x90] ;  /* 0x0000900001117983 */ /* 0x000f220000300800 */
[----:B------:R-:W-:Y:S01]  /*8610*/  @!P3 IMAD.MOV R41, RZ, RZ, -R41 ;  /* 0x000000ffff29b224 */ /* 0x000fe200078e0a29 */
[C---:B------:R-:W-:Y:S02]  /*8620*/  ISETP.GT.U32.AND P2, PT, R5.reuse, R28, PT ;  /* 0x0000001c0500720c */ /* 0x040fe40003f44070 */
[----:B------:R-:W4:Y:S01]  /*8630*/  LDL.LU R56, [R1+0x84] ;  /* 0x0000840001387983 */ /* 0x000f220000300800 */
[----:B------:R-:W-:-:S03]  /*8640*/  ISETP.GT.U32.AND P3, PT, R5, R22, PT ;  /* 0x000000160500720c */ /* 0x000fc60003f64070 */
[----:B------:R-:W4:Y:S04]  /*8650*/  LDL.LU R46, [R1+0x80] ;  /* 0x00008000012e7983 */ /* 0x000f280000300800 */
[----:B------:R-:W4:Y:S04]  /*8660*/  LDL.LU R39, [R1+0x74] ;  /* 0x0000740001277983 */ /* 0x000f280000300800 */
[----:B------:R-:W4:Y:S01]  /*8670*/  LDL.LU R29, [R1+0x70] ;  /* 0x00007000011d7983 */ /* 0x000f220000300800 */
[----:B------:R-:W-:-:S03]  /*8680*/  @!P5 IMAD.IADD R52, R52, 0x1, -R5 ;  /* 0x000000013434d824 */ /* 0x000fc600078e0a05 */
[----:B------:R-:W4:Y:S01]  /*8690*/  LDL.LU R26, [R1+0x6c] ;  /* 0x00006c00011a7983 */ /* 0x000f220000300800 */
[----:B------:R-:W-:-:S03]  /*86a0*/  LEA R4, P5, R0, UR8, 0x1 ;  /* 0x0000000800047c11 */ /* 0x000fc6000f8a08ff */
[----:B------:R-:W4:Y:S01]  /*86b0*/  LDL.LU R20, [R1+0x68] ;  /* 0x0000680001147983 */ /* 0x000f220000300800 */
[----:B------:R-:W-:-:S03]  /*86c0*/  @!P2 IMAD.IADD R28, R28, 0x1, -R5 ;  /* 0x000000011c1ca824 */ /* 0x000fc600078e0a05 */
[----:B------:R-:W4:Y:S01]  /*86d0*/  LDL.LU R15, [R1+0x5c] ;  /* 0x00005c00010f7983 */ /* 0x000f220000300800 */
[----:B------:R-:W-:Y:S01]  /*86e0*/  @!P3 IMAD.IADD R22, R22, 0x1, -R5 ;  /* 0x000000011616b824 */ /* 0x000fe200078e0a05 */
[----:B------:R-:W-:Y:S02]  /*86f0*/  LEA.HI.X.SX32 R5, R0, UR9, 0x1, P5 ;  /* 0x0000000900057c11 */ /* 0x000fe4000a8f0eff */
[----:B------:R-:W4:Y:S04]  /*8700*/  LDL.LU R8, [R1+0x50] ;  /* 0x0000500001087983 */ /* 0x000f280000300800 */
[----:B------:R-:W4:Y:S04]  /*8710*/  LDL.LU R0, [R1+0x4c] ;  /* 0x00004c0001007983 */ /* 0x000f280000300800 */
[----:B------:R-:W4:Y:S01]  /*8720*/  LDL.LU R57, [R1+0x44] ;  /* 0x0000440001397983 */ /* 0x000f220000300800 */
[----:B------:R-:W-:-:S03]  /*8730*/  ISETP.GE.AND P0, PT, R49, RZ, PT ;  /* 0x000000ff3100720c */ /* 0x000fc60003f06270 */
[----:B------:R-:W4:Y:S01]  /*8740*/  LDL.LU R54, [R1+0x38] ;  /* 0x0000380001367983 */ /* 0x000f220000300800 */
[----:B------:R-:W-:-:S03]  /*8750*/  ISETP.GE.AND P2, PT, R47, RZ, PT ;  /* 0x000000ff2f00720c */ /* 0x000fc60003f46270 */
[----:B------:R-:W4:Y:S04]  /*8760*/  LDL.LU R51, [R1+0x34] ;  /* 0x0000340001337983 */ /* 0x000f280000300800 */
[----:B------:R-:W4:Y:S04]  /*8770*/  LDL.LU R49, [R1+0x30] ;  /* 0x0000300001317983 */ /* 0x000f280000300800 */
[----:B------:R-:W4:Y:S04]  /*8780*/  LDL.LU R47, [R1+0x1c] ;  /* 0x00001c00012f7983 */ /* 0x000f280000300800 */
[----:B------:R-:W4:Y:S04]  /*8790*/  LDL.LU R45, [R1+0x18] ;  /* 0x00001800012d7983 */ /* 0x000f280000300800 */
[----:B------:R-:W4:Y:S04]  /*87a0*/  LDL.LU R60, [R1+0x14] ;  /* 0x00001400013c7983 */ /* 0x000f280000300800 */
[----:B------:R-:W4:Y:S01]  /*87b0*/  LDL.LU R61, [R1+0x10] ;  /* 0x00001000013d7983 */ /* 0x000f220000300800 */
[----:B------:R-:W-:-:S02]  /*87c0*/  LEA R30, P3, R31, UR8, 0x1 ;  /* 0x000000081f1e7c11 */ /* 0x000fc4000f8608ff */
[----:B------:R-:W-:Y:S01]  /*87d0*/  ISETP.NE.AND P5, PT, R3, RZ, PT ;  /* 0x000000ff0300720c */ /* 0x000fe20003fa5270 */
[----:B------:R0:W-:Y:S01]  /*87e0*/  STL [R1+0x1454], R4 ;  /* 0x0014540401007387 */ /* 0x0001e20000100800 */
[----:B------:R-:W-:Y:S02]  /*87f0*/  LOP3.LUT R3, RZ, R3, RZ, 0x33, !PT ;  /* 0x00000003ff037212 */ /* 0x000fe400078e33ff */
[----:B------:R-:W-:Y:S01]  /*8800*/  LEA.HI.X.SX32 R31, R31, UR9, 0x1, P3 ;  /* 0x000000091f1f7c11 */ /* 0x000fe200098f0eff */
[----:B------:R-:W-:Y:S01]  /*8810*/  @!P0 IMAD.MOV R59, RZ, RZ, -R59 ;  /* 0x000000ffff3b8224 */ /* 0x000fe200078e0a3b */
[----:B0-----:R-:W4:Y:S01]  /*8820*/  LDL.LU R4, [R1] ;  /* 0x0000000001047983 */ /* 0x001f220000300800 */
[C---:B------:R-:W-:Y:S01]  /*8830*/  SEL R24, R3.reuse, R24, !P5 ;  /* 0x0000001803187207 */ /* 0x040fe20006800000 */
[----:B------:R-:W-:Y:S01]  /*8840*/  @!P6 IMAD.MOV R13, RZ, RZ, -R13 ;  /* 0x000000ffff0de224 */ /* 0x000fe200078e0a0d */
[C---:B------:R-:W-:Y:S01]  /*8850*/  SEL R37, R3.reuse, R37, !P5 ;  /* 0x0000002503257207 */ /* 0x040fe20006800000 */
[----:B------:R0:W-:Y:S01]  /*8860*/  STL [R1+0x1450], R5 ;  /* 0x0014500501007387 */ /* 0x0001e20000100800 */
[C---:B------:R-:W-:Y:S01]  /*8870*/  SEL R53, R3.reuse, R53, !P5 ;  /* 0x0000003503357207 */ /* 0x040fe20006800000 */
[----:B------:R-:W-:Y:S01]  /*8880*/  @!P4 IMAD.MOV R28, RZ, RZ, -R28 ;  /* 0x000000ffff1cc224 */ /* 0x000fe200078e0a1c */
[C---:B------:R-:W-:Y:S01]  /*8890*/  SEL R34, R3.reuse, R34, !P5 ;  /* 0x0000002203227207 */ /* 0x040fe20006800000 */
[----:B------:R-:W-:Y:S01]  /*88a0*/  @!P1 IMAD.MOV R52, RZ, RZ, -R52 ;  /* 0x000000ffff349224 */ /* 0x000fe200078e0a34 */
[C---:B------:R-:W-:Y:S01]  /*88b0*/  SEL R33, R3.reuse, R33, !P5 ;  /* 0x0000002103217207 */ /* 0x040fe20006800000 */
[----:B------:R-:W-:Y:S01]  /*88c0*/  ULDC.64 UR8, c[0x0][0x210] ;  /* 0x0000840000087ab9 */ /* 0x000fe20000000a00 */
[----:B0-----:R-:W4:Y:S04]  /*88d0*/  LDL.LU R5, [R1+0x4] ;  /* 0x0000040001057983 */ /* 0x001f280000300800 */
[----:B------:R0:W-:Y:S04]  /*88e0*/  STL [R1+0x145c], R30 ;  /* 0x00145c1e01007387 */ /* 0x0001e80000100800 */
[----:B0-----:R-:W4:Y:S04]  /*88f0*/  LDL.LU R30, [R1+0x8] ;  /* 0x00000800011e7983 */ /* 0x001f280000300800 */
[----:B------:R0:W-:Y:S04]  /*8900*/  STL [R1+0x1458], R31 ;  /* 0x0014581f01007387 */ /* 0x0001e80000100800 */
[----:B0-----:R-:W4:Y:S01]  /*8910*/  LDL.LU R31, [R1+0xc] ;  /* 0x00000c00011f7983 */ /* 0x001f220000300800 */
[----:B--2---:R-:W-:-:S02]  /*8920*/  SEL R11, R3, R11, !P5 ;  /* 0x0000000b030b7207 */ /* 0x004fc40006800000 */
[----:B---3--:R-:W-:-:S03]  /*8930*/  SEL R10, R3, R10, !P5 ;  /* 0x0000000a030a7207 */ /* 0x008fc60006800000 */
[----:B------:R0:W-:Y:S01]  /*8940*/  STL [R1+0x17c], R11 ;  /* 0x00017c0b01007387 */ /* 0x0001e20000100800 */
[C---:B----4-:R-:W-:Y:S02]  /*8950*/  SEL R9, R3.reuse, R9, !P5 ;  /* 0x0000000903097207 */ /* 0x050fe40006800000 */
[C---:B------:R-:W-:Y:S01]  /*8960*/  SEL R27, R3.reuse, R27, !P5 ;  /* 0x0000001b031b7207 */ /* 0x040fe20006800000 */
[----:B0-----:R-:W2:Y:S01]  /*8970*/  LDL.LU R11, [R1+0x1538] ;  /* 0x00153800010b7983 */ /* 0x001ea20000300800 */
[----:B------:R-:W-:-:S03]  /*8980*/  SEL R7, R3, R7, !P5 ;  /* 0x0000000703077207 */ /* 0x000fc60006800000 */
[----:B------:R0:W-:Y:S01]  /*8990*/  STL [R1+0x1c8], R10 ;  /* 0x0001c80a01007387 */ /* 0x0001e20000100800 */
[C---:B------:R-:W-:Y:S02]  /*89a0*/  SEL R2, R3.reuse, R2, !P5 ;  /* 0x0000000203027207 */ /* 0x040fe40006800000 */
[C---:B------:R-:W-:Y:S01]  /*89b0*/  SEL R43, R3.reuse, R43, !P5 ;  /* 0x0000002b032b7207 */ /* 0x040fe20006800000 */
[----:B0-----:R-:W3:Y:S04]  /*89c0*/  LDL.LU R10, [R1+0x1534] ;  /* 0x00153400010a7983 */ /* 0x001ee80000300800 */
[----:B------:R0:W-:Y:S01]  /*89d0*/  STL [R1+0x1c4], R9 ;  /* 0x0001c40901007387 */ /* 0x0001e20000100800 */
[C---:B------:R-:W-:Y:S02]  /*89e0*/  SEL R17, R3.reuse, R17, !P5 ;  /* 0x0000001103117207 */ /* 0x040fe40006800000 */
[C---:B------:R-:W-:Y:S01]  /*89f0*/  SEL R56, R3.reuse, R56, !P5 ;  /* 0x0000003803387207 */ /* 0x040fe20006800000 */
[----:B0-----:R-:W4:Y:S04]  /*8a00*/  LDL.LU R9, [R1+0x1530] ;  /* 0x0015300001097983 */ /* 0x001f280000300800 */
[----:B------:R0:W-:Y:S01]  /*8a10*/  STL [R1+0x1c0], R27 ;  /* 0x0001c01b01007387 */ /* 0x0001e20000100800 */
[----:B------:R-:W-:-:S03]  /*8a20*/  SEL R46, R3, R46, !P5 ;  /* 0x0000002e032e7207 */ /* 0x000fc60006800000 */
[----:B0-----:R-:W2:Y:S04]  /*8a30*/  LDL.LU R27, [R1+0x152c] ;  /* 0x00152c00011b7983 */ /* 0x001ea80000300800 */
[----:B------:R0:W-:Y:S01]  /*8a40*/  STL [R1+0x1bc], R7 ;  /* 0x0001bc0701007387 */ /* 0x0001e20000100800 */
[----:B------:R-:W-:-:S03]  /*8a50*/  SEL R39, R3, R39, !P5 ;  /* 0x0000002703277207 */ /* 0x000fc60006800000 */
[----:B0-----:R-:W3:Y:S04]  /*8a60*/  LDL.LU R7, [R1+0x1528] ;  /* 0x0015280001077983 */ /* 0x001ee80000300800 */
[----:B------:R0:W-:Y:S01]  /*8a70*/  STL [R1+0x1b4], R2 ;  /* 0x0001b40201007387 */ /* 0x0001e20000100800 */
[----:B------:R-:W-:-:S03]  /*8a80*/  SEL R29, R3, R29, !P5 ;  /* 0x0000001d031d7207 */ /* 0x000fc60006800000 */
        /* <DEDUP_REMOVED lines=40> */
[----:B------:R0:W-:Y:S04]  /*8d10*/  STL [R1+0x15c], R51 ;  /* 0x00015c3301007387 */ /* 0x0001e80000100800 */
[----:B0-----:R-:W3:Y:S04]  /*8d20*/  LDL.LU R51, [R1+0x14ec] ;  /* 0x0014ec0001337983 */ /* 0x001ee80000300800 */
[----:B------:R0:W-:Y:S04]  /*8d30*/  STL [R1+0x158], R49 ;  /* 0x0001583101007387 */ /* 0x0001e80000100800 */
[----:B0-----:R-:W4:Y:S04]  /*8d40*/  LDL.LU R49, [R1+0x14e8] ;  /* 0x0014e80001317983 */ /* 0x001f280000300800 */
[----:B------:R0:W-:Y:S04]  /*8d50*/  STL [R1+0x154], R47 ;  /* 0x0001542f01007387 */ /* 0x0001e80000100800 */
[----:B0-----:R-:W2:Y:S04]  /*8d60*/  LDL.LU R47, [R1+0x14e4] ;  /* 0x0014e400012f7983 */ /* 0x001ea80000300800 */
[----:B------:R0:W-:Y:S04]  /*8d70*/  STL [R1+0x14c], R45 ;  /* 0x00014c2d01007387 */ /* 0x0001e80000100800 */
[----:B0-----:R-:W3:Y:S04]  /*8d80*/  LDL.LU R45, [R1+0x14e0] ;  /* 0x0014e000012d7983 */ /* 0x001ee80000300800 */
[----:B------:R0:W-:Y:S04]  /*8d90*/  STL [R1+0x13c], R60 ;  /* 0x00013c3c01007387 */ /* 0x0001e80000100800 */
[----:B0-----:R-:W4:Y:S04]  /*8da0*/  LDL.LU R60, [R1+0x14dc] ;  /* 0x0014dc00013c7983 */ /* 0x001f280000300800 */
[----:B------:R0:W-:Y:S04]  /*8db0*/  STL [R1+0x130], R61 ;  /* 0x0001303d01007387 */ /* 0x0001e80000100800 */
[----:B0-----:R-:W2:Y:S01]  /*8dc0*/  LDL.LU R61, [R1+0x14d8] ;  /* 0x0014d800013d7983 */ /* 0x001ea20000300800 */
[----:B------:R-:W-:-:S05]  /*8dd0*/  SEL R31, R3, R31, !P5 ;  /* 0x0000001f031f7207 */ /* 0x000fca0006800000 */
[----:B------:R0:W-:Y:S02]  /*8de0*/  STL [R1+0x12c], R31 ;  /* 0x00012c1f01007387 */ /* 0x0001e40000100800 */
[C---:B0-----:R-:W-:Y:S02]  /*8df0*/  SEL R31, R3.reuse, R30, !P5 ;  /* 0x0000001e031f7207 */ /* 0x041fe40006800000 */
[C---:B------:R-:W-:Y:S02]  /*8e00*/  SEL R30, R3.reuse, R5, !P5 ;  /* 0x00000005031e7207 */ /* 0x040fe40006800000 */
[C---:B------:R-:W-:Y:S01]  /*8e10*/  SEL R5, R3.reuse, R4, !P5 ;  /* 0x0000000403057207 */ /* 0x040fe20006800000 */
[----:B------:R-:W-:Y:S04]  /*8e20*/  STL [R1+0x128], R31 ;  /* 0x0001281f01007387 */ /* 0x000fe80000100800 */
[----:B------:R-:W-:Y:S04]  /*8e30*/  STL [R1+0x124], R30 ;  /* 0x0001241e01007387 */ /* 0x000fe80000100800 */
[----:B------:R3:W-:Y:S02]  /*8e40*/  STL [R1+0x114], R5 ;  /* 0x0001140501007387 */ /* 0x0007e40000100800 */
[----:B---3--:R-:W-:-:S02]  /*8e50*/  SEL R5, R3, R45, !P5 ;  /* 0x0000002d03057207 */ /* 0x008fc40006800000 */
[C---:B----4-:R-:W-:Y:S02]  /*8e60*/  SEL R30, R3.reuse, R60, !P5 ;  /* 0x0000003c031e7207 */ /* 0x050fe40006800000 */
[----:B--2---:R-:W-:-:S05]  /*8e70*/  SEL R4, R3, R61, !P5 ;  /* 0x0000003d03047207 */ /* 0x004fca0006800000 */
[----:B------:R0:W-:Y:S04]  /*8e80*/  STL [R1+0x10c], R4 ;  /* 0x00010c0401007387 */ /* 0x0001e80000100800 */
[----:B------:R1:W-:Y:S01]  /*8e90*/  STL [R1+0x104], R30 ;  /* 0x0001041e01007387 */ /* 0x0003e20000100800 */
[----:B0-----:R-:W-:-:S03]  /*8ea0*/  SEL R4, R3, R47, !P5 ;  /* 0x0000002f03047207 */ /* 0x001fc60006800000 */
[----:B------:R0:W-:Y:S01]  /*8eb0*/  STL [R1+0x100], R5 ;  /* 0x0001000501007387 */ /* 0x0001e20000100800 */
[----:B-1----:R-:W-:-:S03]  /*8ec0*/  SEL R30, R3, R49, !P5 ;  /* 0x00000031031e7207 */ /* 0x002fc60006800000 */
[----:B------:R1:W-:Y:S01]  /*8ed0*/  STL [R1+0xfc], R4 ;  /* 0x0000fc0401007387 */ /* 0x0003e20000100800 */
[----:B0-----:R-:W-:-:S03]  /*8ee0*/  SEL R5, R3, R51, !P5 ;  /* 0x0000003303057207 */ /* 0x001fc60006800000 */
[----:B------:R0:W-:Y:S01]  /*8ef0*/  STL [R1+0xf8], R30 ;  /* 0x0000f81e01007387 */ /* 0x0001e20000100800 */
[----:B-1----:R-:W-:-:S03]  /*8f00*/  SEL R4, R3, R54, !P5 ;  /* 0x0000003603047207 */ /* 0x002fc60006800000 */
[----:B------:R1:W-:Y:S04]  /*8f10*/  STL [R1+0xf4], R5 ;  /* 0x0000f40501007387 */ /* 0x0003e80000100800 */
[----:B------:R2:W-:Y:S01]  /*8f20*/  STL [R1+0xf0], R4 ;  /* 0x0000f00401007387 */ /* 0x0005e20000100800 */
[C---:B0-----:R-:W-:Y:S02]  /*8f30*/  SEL R30, R3.reuse, R57, !P5 ;  /* 0x00000039031e7207 */ /* 0x041fe40006800000 */
[----:B-1----:R-:W-:-:S03]  /*8f40*/  SEL R5, R3, R0, !P5 ;  /* 0x0000000003057207 */ /* 0x002fc60006800000 */
[----:B------:R-:W-:Y:S01]  /*8f50*/  STL [R1+0xec], R30 ;  /* 0x0000ec1e01007387 */ /* 0x000fe20000100800 */
[C---:B------:R-:W-:Y:S02]  /*8f60*/  SEL R0, R3.reuse, R15, !P5 ;  /* 0x0000000f03007207 */ /* 0x040fe40006800000 */
[C---:B--2---:R-:W-:Y:S01]  /*8f70*/  SEL R4, R3.reuse, R8, !P5 ;  /* 0x0000000803047207 */ /* 0x044fe20006800000 */
[----:B------:R0:W-:Y:S04]  /*8f80*/  STL [R1+0xe8], R5 ;  /* 0x0000e80501007387 */ /* 0x0001e80000100800 */
[----:B------:R-:W2:Y:S04]  /*8f90*/  LDL.LU R60, [R1+0x1b8] ;  /* 0x0001b800013c7983 */ /* 0x000ea80000300800 */
[----:B------:R1:W-:Y:S01]  /*8fa0*/  STL [R1+0xd4], R4 ;  /* 0x0000d40401007387 */ /* 0x0003e20000100800 */
[----:B0-----:R-:W-:-:S03]  /*8fb0*/  SEL R5, R3, R20, !P5 ;  /* 0x0000001403057207 */ /* 0x001fc60006800000 */
[----:B------:R0:W-:Y:S01]  /*8fc0*/  STL [R1+0xd0], R0 ;  /* 0x0000d00001007387 */ /* 0x0001e20000100800 */
[----:B-1----:R-:W-:-:S03]  /*8fd0*/  SEL R4, R3, R26, !P5 ;  /* 0x0000001a03047207 */ /* 0x002fc60006800000 */
[----:B------:R1:W-:Y:S01]  /*8fe0*/  STL [R1+0xc8], R5 ;  /* 0x0000c80501007387 */ /* 0x0003e20000100800 */
[----:B0-----:R-:W-:-:S03]  /*8ff0*/  SEL R0, R3, R29, !P5 ;  /* 0x0000001d03007207 */ /* 0x001fc60006800000 */
[----:B------:R-:W3:Y:S04]  /*9000*/  LDL.LU R57, [R1+0x134] ;  /* 0x0001340001397983 */ /* 0x000ee80000300800 */
[----:B------:R0:W-:Y:S01]  /*9010*/  STL [R1+0xc4], R4 ;  /* 0x0000c40401007387 */ /* 0x0001e20000100800 */
[----:B-1----:R-:W-:-:S03]  /*9020*/  SEL R5, R3, R39, !P5 ;  /* 0x0000002703057207 */ /* 0x002fc60006800000 */
[----:B------:R1:W-:Y:S01]  /*9030*/  STL [R1+0xc0], R0 ;  /* 0x0000c00001007387 */ /* 0x0003e20000100800 */
[----:B0-----:R-:W-:-:S03]  /*9040*/  SEL R4, R3, R46, !P5 ;  /* 0x0000002e03047207 */ /* 0x001fc60006800000 */
[----:B-1----:R-:W4:Y:S04]  /*9050*/  LDL.LU R0, [R1+0x174] ;  /* 0x0001740001007983 */ /* 0x002f280000300800 */
[----:B------:R0:W-:Y:S04]  /*9060*/  STL [R1+0xb8], R5 ;  /* 0x0000b80501007387 */ /* 0x0001e80000100800 */
[----:B------:R-:W4:Y:S04]  /*9070*/  LDL.LU R54, [R1+0x178] ;  /* 0x0001780001367983 */ /* 0x000f280000300800 */
[----:B------:R1:W-:Y:S01]  /*9080*/  STL [R1+0xb0], R4 ;  /* 0x0000b00401007387 */ /* 0x0003e20000100800 */
[----:B0-----:R-:W-:-:S03]  /*9090*/  SEL R5, R3, R56, !P5 ;  /* 0x0000003803057207 */ /* 0x001fc60006800000 */
[----:B------:R-:W4:Y:S01]  /*90a0*/  LDL.LU R51, [R1+0x180] ;  /* 0x0001800001337983 */ /* 0x000f220000300800 */
[----:B-1----:R-:W-:-:S03]  /*90b0*/  SEL R4, R3, R17, !P5 ;  /* 0x0000001103047207 */ /* 0x002fc60006800000 */
[----:B------:R0:W-:Y:S04]  /*90c0*/  STL [R1+0xa4], R5 ;  /* 0x0000a40501007387 */ /* 0x0001e80000100800 */
[----:B------:R-:W4:Y:S04]  /*90d0*/  LDL.LU R49, [R1+0x184] ;  /* 0x0001840001317983 */ /* 0x000f280000300800 */
[----:B------:R1:W-:Y:S01]  /*90e0*/  STL [R1+0x9c], R4 ;  /* 0x00009c0401007387 */ /* 0x0003e20000100800 */
[----:B0-----:R-:W-:-:S03]  /*90f0*/  SEL R5, R3, R43, !P5 ;  /* 0x0000002b03057207 */ /* 0x001fc60006800000 */
[----:B------:R-:W4:Y:S01]  /*9100*/  LDL.LU R47, [R1+0x18c] ;  /* 0x00018c00012f7983 */ /* 0x000f220000300800 */
[----:B-1----:R-:W-:-:S03]  /*9110*/  SEL R4, R3, R2, !P5 ;  /* 0x0000000203047207 */ /* 0x002fc60006800000 */
[----:B------:R0:W-:Y:S01]  /*9120*/  STL [R1+0x98], R5 ;  /* 0x0000980501007387 */ /* 0x0001e20000100800 */
[----:B------:R-:W-:-:S03]  /*9130*/  SEL R2, R3, R7, !P5 ;  /* 0x0000000703027207 */ /* 0x000fc60006800000 */
[----:B------:R-:W4:Y:S04]  /*9140*/  LDL.LU R45, [R1+0x160] ;  /* 0x00016000012d7983 */ /* 0x000f280000300800 */
[----:B------:R1:W-:Y:S01]  /*9150*/  STL [R1+0x94], R4 ;  /* 0x0000940401007387 */ /* 0x0003e20000100800 */
[----:B0-----:R-:W-:-:S03]  /*9160*/  SEL R5, R3, R27, !P5 ;  /* 0x0000001b03057207 */ /* 0x001fc60006800000 */
[----:B------:R-:W4:Y:S04]  /*9170*/  LDL.LU R30, [R1+0x164] ;  /* 0x00016400011e7983 */ /* 0x000f280000300800 */
[----:B------:R0:W-:Y:S01]  /*9180*/  STL [R1+0x90], R2 ;  /* 0x0000900201007387 */ /* 0x0001e20000100800 */
[----:B-1----:R-:W-:-:S03]  /*9190*/  SEL R4, R3, R9, !P5 ;  /* 0x0000000903047207 */ /* 0x002fc60006800000 */
[----:B------:R1:W-:Y:S04]  /*91a0*/  STL [R1+0x84], R5 ;  /* 0x0000840501007387 */ /* 0x0003e80000100800 */
[----:B------:R-:W4:Y:S01]  /*91b0*/  LDL.LU R31, [R1+0x150] ;  /* 0x00015000011f7983 */ /* 0x000f220000300800 */
[----:B0-----:R-:W-:-:S03]  /*91c0*/  SEL R2, R3, R10, !P5 ;  /* 0x0000000a03027207 */ /* 0x001fc60006800000 */
[----:B------:R0:W-:Y:S04]  /*91d0*/  STL [R1+0x80], R4 ;  /* 0x0000800401007387 */ /* 0x0001e80000100800 */
[----:B------:R0:W-:Y:S04]  /*91e0*/  STL [R1+0x74], R2 ;  /* 0x0000740201007387 */ /* 0x0001e80000100800 */
[----:B-1----:R-:W4:Y:S01]  /*91f0*/  LDL.LU R5, [R1+0x148] ;  /* 0x0001480001057983 */ /* 0x002f220000300800 */
[C---:B0-----:R-:W-:Y:S02]  /*9200*/  SEL R4, R3.reuse, R11, !P5 ;  /* 0x0000000b03047207 */ /* 0x041fe40006800000 */
[----:B------:R-:W-:-:S03]  /*9210*/  SEL R2, R3, R12, !P5 ;  /* 0x0000000c03027207 */ /* 0x000fc60006800000 */
[----:B------:R0:W-:Y:S04]  /*9220*/  STL [R1+0x70], R4 ;  /* 0x0000700401007387 */ /* 0x0001e80000100800 */
[----:B------:R1:W-:Y:S04]  /*9230*/  STL [R1+0x6c], R2 ;  /* 0x00006c0201007387 */ /* 0x0003e80000100800 */
[----:B0-----:R-:W4:Y:S01]  /*9240*/  LDL.LU R4, [R1+0x144] ;  /* 0x0001440001047983 */ /* 0x001f220000300800 */
[C---:B------:R-:W-:Y:S02]  /*9250*/  SEL R7, R3.reuse, R23, !P5 ;  /* 0x0000001703077207 */ /* 0x040fe40006800000 */
[----:B-1----:R-:W-:-:S03]  /*9260*/  SEL R2, R3, R35, !P5 ;  /* 0x0000002303027207 */ /* 0x002fc60006800000 */
[----:B------:R0:W-:Y:S04]  /*9270*/  STL [R1+0x68], R7 ;  /* 0x0000680701007387 */ /* 0x0001e80000100800 */
[----:B------:R-:W-:Y:S04]  /*9280*/  STL [R1+0x5c], R2 ;  /* 0x00005c0201007387 */ /* 0x000fe80000100800 */
[----:B------:R-:W4:Y:S01]  /*9290*/  LDL.LU R61, [R1+0x140] ;  /* 0x00014000013d7983 */ /* 0x000f220000300800 */
[----:B0-----:R-:W-:-:S05]  /*92a0*/  SEL R7, R3, R50, !P5 ;  /* 0x0000003203077207 */ /* 0x001fca0006800000 */
[----:B------:R0:W-:Y:S02]  /*92b0*/  STL [R1+0x50], R7 ;  /* 0x0000500701007387 */ /* 0x0001e40000100800 */
[C---:B0-----:R-:W-:Y:S02]  /*92c0*/  SEL R7, R3.reuse, R18, !P5 ;  /* 0x0000001203077207 */ /* 0x041fe40006800000 */
[C---:B--2---:R-:W-:Y:S02]  /*92d0*/  SEL R2, R3.reuse, R60, !P5 ;  /* 0x0000003c03027207 */ /* 0x044fe40006800000 */
[----:B------:R-:W2:Y:S04]  /*92e0*/  LDL.LU R60, [R1+0x138] ;  /* 0x00013800013c7983 */ /* 0x000ea80000300800 */
[----:B------:R0:W-:Y:S04]  /*92f0*/  STL [R1+0x4c], R2 ;  /* 0x00004c0201007387 */ /* 0x0001e80000100800 */
[----:B------:R3:W-:Y:S01]  /*9300*/  STL [R1+0x44], R7 ;  /* 0x0000440701007387 */ /* 0x0007e20000100800 */
[----:B0-----:R-:W-:-:S02]  /*9310*/  SEL R2, R3, R19, !P5 ;  /* 0x0000001303027207 */ /* 0x001fc40006800000 */
[C---:B---3--:R-:W-:Y:S02]  /*9320*/  SEL R7, R3.reuse, R57, !P5 ;  /* 0x0000003903077207 */ /* 0x048fe40006800000 */
[----:B------:R-:W3:Y:S04]  /*9330*/  LDL.LU R57, [R1+0x108] ;  /* 0x0001080001397983 */ /* 0x000ee80000300800 */
[----:B------:R4:W-:Y:S04]  /*9340*/  STL [R1+0x38], R2 ;  /* 0x0000380201007387 */ /* 0x0009e80000100800 */
[----:B------:R-:W-:Y:S04]  /*9350*/  STL [R1+0x34], R7 ;  /* 0x0000340701007387 */ /* 0x000fe80000100800 */
[----:B------:R-:W3:Y:S01]  /*9360*/  LDL.LU R39, [R1+0x110] ;  /* 0x0001100001277983 */ /* 0x000ee20000300800 */
[----:B----4-:R-:W-:-:S05]  /*9370*/  SEL R2, R3, R0, !P5 ;  /* 0x0000000003027207 */ /* 0x010fca0006800000 */
[----:B------:R0:W-:Y:S01]  /*9380*/  STL [R1+0x30], R2 ;  /* 0x0000300201007387 */ /* 0x0001e20000100800 */
[----:B------:R-:W-:-:S03]  /*9390*/  SEL R0, R3, R54, !P5 ;  /* 0x0000003603007207 */ /* 0x000fc60006800000 */
[----:B------:R-:W4:Y:S04]  /*93a0*/  LDL.LU R54, [R1+0x118] ;  /* 0x0001180001367983 */ /* 0x000f280000300800 */
[----:B------:R1:W-:Y:S01]  /*93b0*/  STL [R1+0x28], R0 ;  /* 0x0000280001007387 */ /* 0x0003e20000100800 */
[----:B0-----:R-:W-:-:S03]  /*93c0*/  SEL R2, R3, R51, !P5 ;  /* 0x0000003303027207 */ /* 0x001fc60006800000 */
[----:B------:R-:W4:Y:S04]  /*93d0*/  LDL.LU R29, [R1+0x11c] ;  /* 0x00011c00011d7983 */ /* 0x000f280000300800 */
[----:B------:R0:W-:Y:S04]  /*93e0*/  STL [R1+0x1c], R2 ;  /* 0x00001c0201007387 */ /* 0x0001e80000100800 */
[----:B------:R-:W4:Y:S01]  /*93f0*/  LDL.LU R8, [R1+0x120] ;  /* 0x0001200001087983 */ /* 0x000f220000300800 */
[----:B-1----:R-:W-:-:S05]  /*9400*/  SEL R0, R3, R49, !P5 ;  /* 0x0000003103007207 */ /* 0x002fca0006800000 */
[----:B------:R1:W-:Y:S01]  /*9410*/  STL [R1+0x18], R0 ;  /* 0x0000180001007387 */ /* 0x0003e20000100800 */
[----:B0-----:R-:W-:-:S03]  /*9420*/  SEL R2, R3, R47, !P5 ;  /* 0x0000002f03027207 */ /* 0x001fc60006800000 */
[----:B------:R-:W4:Y:S04]  /*9430*/  LDL.LU R26, [R1+0xe4] ;  /* 0x0000e400011a7983 */ /* 0x000f280000300800 */
[----:B------:R-:W-:Y:S04]  /*9440*/  STL [R1+0x14], R2 ;  /* 0x0000140201007387 */ /* 0x000fe80000100800 */
[----:B------:R-:W4:Y:S01]  /*9450*/  LDL.LU R20, [R1+0xe0] ;  /* 0x0000e00001147983 */ /* 0x000f220000300800 */
[----:B-1----:R-:W-:-:S05]  /*9460*/  SEL R0, R3, R45, !P5 ;  /* 0x0000002d03007207 */ /* 0x002fca0006800000 */
[----:B------:R0:W-:Y:S01]  /*9470*/  STL [R1+0x10], R0 ;  /* 0x0000100001007387 */ /* 0x0001e20000100800 */
[----:B------:R-:W-:-:S03]  /*9480*/  SEL R30, R3, R30, !P5 ;  /* 0x0000001e031e7207 */ /* 0x000fc60006800000 */
[----:B------:R-:W4:Y:S04]  /*9490*/  LDL.LU R15, [R1+0xdc] ;  /* 0x0000dc00010f7983 */ /* 0x000f280000300800 */
[----:B0-----:R-:W4:Y:S01]  /*94a0*/  LDL.LU R0, [R1+0xd8] ;  /* 0x0000d80001007983 */ /* 0x001f220000300800 */
[----:B------:R-:W-:-:S03]  /*94b0*/  SEL R31, R3, R31, !P5 ;  /* 0x0000001f031f7207 */ /* 0x000fc60006800000 */
[----:B------:R0:W-:Y:S04]  /*94c0*/  STL [R1+0x1460], R30 ;  /* 0x0014601e01007387 */ /* 0x0001e80000100800 */
[----:B------:R-:W4:Y:S04]  /*94d0*/  LDL.LU R51, [R1+0xcc] ;  /* 0x0000cc0001337983 */ /* 0x000f280000300800 */
[----:B------:R-:W-:Y:S01]  /*94e0*/  STL [R1+0x1464], R31 ;  /* 0x0014641f01007387 */ /* 0x000fe20000100800 */
[----:B------:R-:W-:-:S03]  /*94f0*/  SEL R5, R3, R5, !P5 ;  /* 0x0000000503057207 */ /* 0x000fc60006800000 */
[----:B------:R-:W4:Y:S04]  /*9500*/  LDL.LU R49, [R1+0xbc] ;  /* 0x0000bc0001317983 */ /* 0x000f280000300800 */
[----:B------:R-:W-:Y:S01]  /*9510*/  STL [R1+0x1468], R5 ;  /* 0x0014680501007387 */ /* 0x000fe20000100800 */
[----:B------:R-:W-:-:S05]  /*9520*/  SEL R4, R3, R4, !P5 ;  /* 0x0000000403047207 */ /* 0x000fca0006800000 */
[----:B------:R-:W-:Y:S04]  /*9530*/  STL [R1+0x146c], R4 ;  /* 0x00146c0401007387 */ /* 0x000fe80000100800 */
[----:B------:R-:W4:Y:S01]  /*9540*/  LDL.LU R47, [R1+0xb4] ;  /* 0x0000b400012f7983 */ /* 0x000f220000300800 */
[----:B------:R-:W-:-:S05]  /*9550*/  SEL R61, R3, R61, !P5 ;  /* 0x0000003d033d7207 */ /* 0x000fca0006800000 */
[----:B------:R-:W-:Y:S04]  /*9560*/  STL [R1+0x1470], R61 ;  /* 0x0014703d01007387 */ /* 0x000fe80000100800 */
[----:B------:R-:W4:Y:S01]  /*9570*/  LDL.LU R45, [R1+0xac] ;  /* 0x0000ac00012d7983 */ /* 0x000f220000300800 */
[----:B--2---:R-:W-:-:S05]  /*9580*/  SEL R60, R3, R60, !P5 ;  /* 0x0000003c033c7207 */ /* 0x004fca0006800000 */
[----:B------:R1:W-:Y:S01]  /*9590*/  STL [R1+0x1474], R60 ;  /* 0x0014743c01007387 */ /* 0x0003e20000100800 */
[----:B---3--:R-:W-:-:S05]  /*95a0*/  SEL R57, R3, R57, !P5 ;  /* 0x0000003903397207 */ /* 0x008fca0006800000 */
[----:B------:R-:W-:Y:S01]  /*95b0*/  STL [R1+0x1478], R57 ;  /* 0x0014783901007387 */ /* 0x000fe20000100800 */
[----:B------:R-:W-:-:S05]  /*95c0*/  SEL R56, R3, R39, !P5 ;  /* 0x0000002703387207 */ /* 0x000fca0006800000 */
[----:B------:R-:W-:Y:S01]  /*95d0*/  STL [R1+0x147c], R56 ;  /* 0x00147c3801007387 */ /* 0x000fe20000100800 */
[C---:B----4-:R-:W-:Y:S02]  /*95e0*/  SEL R54, R3.reuse, R54, !P5 ;  /* 0x0000003603367207 */ /* 0x050fe40006800000 */
[----:B------:R-:W-:-:S03]  /*95f0*/  SEL R7, R3, R29, !P5 ;  /* 0x0000001d03077207 */ /* 0x000fc60006800000 */
[----:B------:R-:W-:Y:S01]  /*9600*/  STL [R1+0x1480], R54 ;  /* 0x0014803601007387 */ /* 0x000fe20000100800 */
[----:B------:R-:W-:-:S03]  /*9610*/  SEL R8, R3, R8, !P5 ;  /* 0x0000000803087207 */ /* 0x000fc60006800000 */
[----:B------:R2:W-:Y:S04]  /*9620*/  STL [R1+0x1484], R7 ;  /* 0x0014840701007387 */ /* 0x0005e80000100800 */
[----:B------:R-:W-:Y:S01]  /*9630*/  STL [R1+0x1488], R8 ;  /* 0x0014880801007387 */ /* 0x000fe20000100800 */
[C---:B------:R-:W-:Y:S02]  /*9640*/  SEL R9, R3.reuse, R26, !P5 ;  /* 0x0000001a03097207 */ /* 0x040fe40006800000 */
[----:B------:R-:W-:-:S03]  /*9650*/  SEL R10, R3, R20, !P5 ;  /* 0x00000014030a7207 */ /* 0x000fc60006800000 */
[----:B------:R-:W-:Y:S04]  /*9660*/  STL [R1+0x148c], R9 ;  /* 0x00148c0901007387 */ /* 0x000fe80000100800 */
[----:B------:R-:W-:Y:S01]  /*9670*/  STL [R1+0x1490], R10 ;  /* 0x0014900a01007387 */ /* 0x000fe20000100800 */
[C---:B------:R-:W-:Y:S02]  /*9680*/  SEL R11, R3.reuse, R15, !P5 ;  /* 0x0000000f030b7207 */ /* 0x040fe40006800000 */
[----:B------:R-:W-:-:S03]  /*9690*/  SEL R12, R3, R0, !P5 ;  /* 0x00000000030c7207 */ /* 0x000fc60006800000 */
[----:B------:R-:W-:Y:S04]  /*96a0*/  STL [R1+0x1494], R11 ;  /* 0x0014940b01007387 */ /* 0x000fe80000100800 */
[----:B------:R-:W-:Y:S04]  /*96b0*/  STL [R1+0x1498], R12 ;  /* 0x0014980c01007387 */ /* 0x000fe80000100800 */
[----:B------:R-:W3:Y:S01]  /*96c0*/  LDL.LU R18, [R1+0xa8] ;  /* 0x0000a80001127983 */ /* 0x000ee20000300800 */
[----:B------:R-:W-:-:S03]  /*96d0*/  SEL R15, R3, R51, !P5 ;  /* 0x00000033030f7207 */ /* 0x000fc60006800000 */
[----:B------:R-:W4:Y:S01]  /*96e0*/  LDL.LU R23, [R1+0x78] ;  /* 0x0000780001177983 */ /* 0x000f220000300800 */
[----:B------:R-:W-:-:S03]  /*96f0*/  SEL R17, R3, R49, !P5 ;  /* 0x0000003103117207 */ /* 0x000fc60006800000 */
[----:B------:R-:W-:Y:S04]  /*9700*/  STL [R1+0x149c], R15 ;  /* 0x00149c0f01007387 */ /* 0x000fe80000100800 */
[----:B------:R-:W2:Y:S04]  /*9710*/  LDL.LU R20, [R1+0xa0] ;  /* 0x0000a00001147983 */ /* 0x000ea80000300800 */
[----:B------:R-:W2:Y:S04]  /*9720*/  LDL.LU R27, [R1+0x7c] ;  /* 0x00007c00011b7983 */ /* 0x000ea80000300800 */
[----:B------:R-:W-:Y:S04]  /*9730*/  STL [R1+0x14a0], R17 ;  /* 0x0014a01101007387 */ /* 0x000fe80000100800 */
[----:B------:R-:W2:Y:S01]  /*9740*/  LDL.LU R26, [R1+0x8c] ;  /* 0x00008c00011a7983 */ /* 0x000ea20000300800 */
[----:B------:R-:W-:-:S03]  /*9750*/  SEL R0, R3, R47, !P5 ;  /* 0x0000002f03007207 */ /* 0x000fc60006800000 */
[----:B------:R-:W2:Y:S04]  /*9760*/  LDL.LU R47, [R1+0x88] ;  /* 0x00008800012f7983 */ /* 0x000ea80000300800 */
[----:B------:R-:W-:Y:S04]  /*9770*/  STL [R1+0x14a4], R0 ;  /* 0x0014a40001007387 */ /* 0x000fe80000100800 */
[----:B------:R-:W2:Y:S04]  /*9780*/  LDL.LU R50, [R1+0x54] ;  /* 0x0000540001327983 */ /* 0x000ea80000300800 */
[----:B------:R-:W2:Y:S04]  /*9790*/  LDL.LU R29, [R1+0x64] ;  /* 0x00006400011d7983 */ /* 0x000ea80000300800 */
[----:B------:R-:W2:Y:S04]  /*97a0*/  LDL.LU R35, [R1+0x60] ;  /* 0x0000600001237983 */ /* 0x000ea80000300800 */
[----:B0-----:R-:W2:Y:S01]  /*97b0*/  LDL.LU R30, [R1+0x58] ;  /* 0x00005800011e7983 */ /* 0x001ea20000300800 */
[----:B------:R-:W-:-:S03]  /*97c0*/  SEL R2, R3, R45, !P5 ;  /* 0x0000002d03027207 */ /* 0x000fc60006800000 */
[----:B------:R-:W2:Y:S04]  /*97d0*/  LDL.LU R39, [R1+0x2c] ;  /* 0x00002c0001277983 */ /* 0x000ea80000300800 */
[----:B------:R-:W2:Y:S04]  /*97e0*/  LDL.LU R43, [R1+0x48] ;  /* 0x00004800012b7983 */ /* 0x000ea80000300800 */
[----:B------:R-:W2:Y:S04]  /*97f0*/  LDL.LU R45, [R1+0x40] ;  /* 0x00004000012d7983 */ /* 0x000ea80000300800 */
[----:B------:R-:W2:Y:S04]  /*9800*/  LDL.LU R46, [R1+0x3c] ;  /* 0x00003c00012e7983 */ /* 0x000ea80000300800 */
[----:B------:R-:W2:Y:S04]  /*9810*/  LDL.LU R49, [R1+0x20] ;  /* 0x0000200001317983 */ /* 0x000ea80000300800 */
[----:B------:R-:W2:Y:S04]  /*9820*/  LDL.LU R51, [R1+0x24] ;  /* 0x0000240001337983 */ /* 0x000ea80000300800 */
[----:B------:R0:W-:Y:S04]  /*9830*/  STL [R1+0x14a8], R2 ;  /* 0x0014a80201007387 */ /* 0x0001e80000100800 */
[----:B------:R-:W-:Y:S04]  /*9840*/  STL [R1+0x14ac], R24 ;  /* 0x0014ac1801007387 */ /* 0x000fe80000100800 */
[----:B------:R-:W-:Y:S04]  /*9850*/  STL [R1+0x14b0], R37 ;  /* 0x0014b02501007387 */ /* 0x000fe80000100800 */
[----:B------:R-:W-:Y:S04]  /*9860*/  STL [R1+0x14b4], R53 ;  /* 0x0014b43501007387 */ /* 0x000fe80000100800 */
[----:B------:R-:W-:Y:S01]  /*9870*/  STL [R1+0x14b8], R34 ;  /* 0x0014b82201007387 */ /* 0x000fe20000100800 */
[----:B---3--:R-:W-:-:S02]  /*9880*/  SEL R18, R3, R18, !P5 ;  /* 0x0000001203127207 */ /* 0x008fc40006800000 */
[----:B----4-:R-:W-:-:S03]  /*9890*/  SEL R19, R3, R23, !P5 ;  /* 0x0000001703137207 */ /* 0x010fc60006800000 */
[----:B------:R-:W-:Y:S04]  /*98a0*/  STL [R1+0x14bc], R18 ;  /* 0x0014bc1201007387 */ /* 0x000fe80000100800 */
[----:B------:R-:W-:Y:S01]  /*98b0*/  STL [R1+0x14c0], R19 ;  /* 0x0014c01301007387 */ /* 0x000fe20000100800 */
[C---:B--2---:R-:W-:Y:S02]  /*98c0*/  SEL R20, R3.reuse, R20, !P5 ;  /* 0x0000001403147207 */ /* 0x044fe40006800000 */
[----:B------:R-:W-:-:S03]  /*98d0*/  SEL R27, R3, R27, !P5 ;  /* 0x0000001b031b7207 */ /* 0x000fc60006800000 */
[----:B------:R-:W-:Y:S01]  /*98e0*/  STL [R1+0x14c4], R20 ;  /* 0x0014c41401007387 */ /* 0x000fe20000100800 */
[----:B------:R-:W-:-:S03]  /*98f0*/  SEL R23, R3, R26, !P5 ;  /* 0x0000001a03177207 */ /* 0x000fc60006800000 */
[----:B------:R-:W-:Y:S04]  /*9900*/  STL [R1+0x14c8], R27 ;  /* 0x0014c81b01007387 */ /* 0x000fe80000100800 */
[----:B------:R-:W-:Y:S01]  /*9910*/  STL [R1+0x14cc], R23 ;  /* 0x0014cc1701007387 */ /* 0x000fe20000100800 */
[----:B------:R-:W-:-:S05]  /*9920*/  SEL R26, R3, R47, !P5 ;  /* 0x0000002f031a7207 */ /* 0x000fca0006800000 */
[----:B------:R-:W-:Y:S04]  /*9930*/  STL [R1+0x14d0], R26 ;  /* 0x0014d01a01007387 */ /* 0x000fe80000100800 */
[----:B------:R-:W-:Y:S04]  /*9940*/  STL [R1+0x14d4], R33 ;  /* 0x0014d42101007387 */ /* 0x000fe80000100800 */
[----:B-1----:R-:W2:Y:S04]  /*9950*/  LDL.LU R60, [R1+0x17c] ;  /* 0x00017c00013c7983 */ /* 0x002ea80000300800 */
[----:B------:R-:W0:Y:S04]  /*9960*/  LDL.LU R61, [R1+0x1c8] ;  /* 0x0001c800013d7983 */ /* 0x000e280000300800 */
[----:B------:R-:W3:Y:S04]  /*9970*/  LDL.LU R4, [R1+0x1c4] ;  /* 0x0001c40001047983 */ /* 0x000ee80000300800 */
[----:B------:R-:W4:Y:S01]  /*9980*/  LDL.LU R5, [R1+0x1c0] ;  /* 0x0001c00001057983 */ /* 0x000f220000300800 */
[----:B------:R-:W-:-:S03]  /*9990*/  SEL R47, R3, R36, !P5 ;  /* 0x00000024032f7207 */ /* 0x000fc60006800000 */
[----:B------:R-:W4:Y:S01]  /*99a0*/  LDL.LU R31, [R1+0x1bc] ;  /* 0x0001bc00011f7983 */ /* 0x000f220000300800 */
[----:B------:R-:W-:-:S03]  /*99b0*/  SEL R36, R3, R30, !P5 ;  /* 0x0000001e03247207 */ /* 0x000fc60006800000 */
[----:B------:R-:W4:Y:S01]  /*99c0*/  LDL.LU R30, [R1+0x1b4] ;  /* 0x0001b400011e7983 */ /* 0x000f220000300800 */
[----:B------:R-:W-:Y:S02]  /*99d0*/  @!P2 IADD3 R22, -R22, RZ, RZ ;  /* 0x000000ff1616a210 */ /* 0x000fe40007ffe1ff */
[C---:B------:R-:W-:Y:S02]  /*99e0*/  SEL R50, R3.reuse, R50, !P5 ;  /* 0x0000003203327207 */ /* 0x040fe40006800000 */
[C---:B------:R-:W-:Y:S02]  /*99f0*/  SEL R29, R3.reuse, R29, !P5 ;  /* 0x0000001d031d7207 */ /* 0x040fe40006800000 */
[C---:B------:R-:W-:Y:S02]  /*9a00*/  SEL R35, R3.reuse, R35, !P5 ;  /* 0x0000002303237207 */ /* 0x040fe40006800000 */
[C---:B------:R-:W-:Y:S02]  /*9a10*/  SEL R39, R3.reuse, R39, !P5 ;  /* 0x0000002703277207 */ /* 0x040fe40006800000 */
[----:B------:R-:W-:-:S02]  /*9a20*/  SEL R43, R3, R43, !P5 ;  /* 0x0000002b032b7207 */ /* 0x000fc40006800000 */
[C---:B------:R-:W-:Y:S02]  /*9a30*/  SEL R45, R3.reuse, R45, !P5 ;  /* 0x0000002d032d7207 */ /* 0x040fe40006800000 */
        /* <DEDUP_REMOVED lines=21> */
[----:B------:R-:W-:Y:S01]  /*9b90*/  SEL R3, R3, R22, !P5 ;  /* 0x0000001603037207 */ /* 0x000fe20006800000 */
[----:B--2---:R-:W-:Y:S02]  /*9ba0*/  IMAD R7, R60, UR5, RZ ;  /* 0x000000053c077c24 */ /* 0x004fe4000f8e02ff */
[----:B0-----:R-:W-:-:S03]  /*9bb0*/  IMAD R2, R61, UR5, RZ ;  /* 0x000000053d027c24 */ /* 0x001fc6000f8e02ff */
[----:B------:R-:W-:Y:S01]  /*9bc0*/  STL [R1+0x570], R7 ;  /* 0x0005700701007387 */ /* 0x000fe20000100800 */
[----:B---3--:R-:W-:-:S03]  /*9bd0*/  IMAD R0, R4, UR5, RZ ;  /* 0x0000000504007c24 */ /* 0x008fc6000f8e02ff */
[----:B------:R0:W-:Y:S01]  /*9be0*/  STL [R1+0xb4], R2 ;  /* 0x0000b40201007387 */ /* 0x0001e20000100800 */
[----:B----4-:R-:W-:-:S03]  /*9bf0*/  IMAD R4, R5, UR5, RZ ;  /* 0x0000000505047c24 */ /* 0x010fc6000f8e02ff */
[----:B------:R1:W-:Y:S04]  /*9c00*/  STL [R1+0xd8], R0 ;  /* 0x0000d80001007387 */ /* 0x0003e80000100800 */
[----:B------:R-:W-:Y:S01]  /*9c10*/  STL [R1+0xdc], R4 ;  /* 0x0000dc0401007387 */ /* 0x000fe20000100800 */
[----:B0-----:R-:W-:-:S03]  /*9c20*/  IMAD R2, R31, UR5, RZ ;  /* 0x000000051f027c24 */ /* 0x001fc6000f8e02ff */
[----:B------:R-:W2:Y:S01]  /*9c30*/  LDL.LU R22, [R1+0x1b0] ;  /* 0x0001b00001167983 */ /* 0x000ea20000300800 */
[----:B-1----:R-:W-:-:S03]  /*9c40*/  IMAD R0, R30, UR5, RZ ;  /* 0x000000051e007c24 */ /* 0x002fc6000f8e02ff */
[----:B------:R0:W-:Y:S04]  /*9c50*/  STL [R1+0x118], R2 ;  /* 0x0001180201007387 */ /* 0x0001e80000100800 */
[----:B------:R-:W3:Y:S04]  /*9c60*/  LDL.LU R33, [R1+0x1ac] ;  /* 0x0001ac0001217983 */ /* 0x000ee80000300800 */
[----:B------:R1:W-:Y:S04]  /*9c70*/  STL [R1+0x11c], R0 ;  /* 0x00011c0001007387 */ /* 0x0003e80000100800 */
        /* <DEDUP_REMOVED lines=10> */
[----:B0-----:R-:W4:Y:S04]  /*9d20*/  LDL.LU R2, [R1+0x168] ;  /* 0x0001680001027983 */ /* 0x001f280000300800 */
[----:B-1----:R-:W4:Y:S04]  /*9d30*/  LDL.LU R0, [R1+0x15c] ;  /* 0x00015c0001007983 */ /* 0x002f280000300800 */
        /* <DEDUP_REMOVED lines=16> */
[----:B------:R-:W4:Y:S01]  /*9e40*/  LDL.LU R30, [R1+0xec] ;  /* 0x0000ec00011e7983 */ /* 0x000f220000300800 */
[----:B--2---:R-:W-:-:S05]  /*9e50*/  IMAD R22, R22, UR5, RZ ;  /* 0x0000000516167c24 */ /* 0x004fca000f8e02ff */
[----:B------:R3:W-:Y:S02]  /*9e60*/  STL [R1+0x140], R22 ;  /* 0x0001401601007387 */ /* 0x0007e40000100800 */
[----:B---3--:R-:W-:Y:S02]  /*9e70*/  IMAD R22, R33, UR5, RZ ;  /* 0x0000000521167c24 */ /* 0x008fe4000f8e02ff */
[----:B----4-:R-:W-:Y:S02]  /*9e80*/  IMAD R26, R26, UR5, RZ ;  /* 0x000000051a1a7c24 */ /* 0x010fe4000f8e02ff */
[----:B------:R-:W-:Y:S01]  /*9e90*/  IMAD R23, R23, UR5, RZ ;  /* 0x0000000517177c24 */ /* 0x000fe2000f8e02ff */
[----:B------:R0:W-:Y:S04]  /*9ea0*/  STL [R1+0x144], R22 ;  /* 0x0001441601007387 */ /* 0x0001e80000100800 */
[----:B------:R-:W-:Y:S01]  /*9eb0*/  STL [R1+0x150], R26 ;  /* 0x0001501a01007387 */ /* 0x000fe20000100800 */
[----:B------:R-:W-:-:S02]  /*9ec0*/  IMAD R20, R20, UR5, RZ ;  /* 0x0000000514147c24 */ /* 0x000fc4000f8e02ff */
[----:B0-----:R-:W-:Y:S02]  /*9ed0*/  IMAD R22, R27, UR5, RZ ;  /* 0x000000051b167c24 */ /* 0x001fe4000f8e02ff */
[----:B------:R-:W-:Y:S01]  /*9ee0*/  IMAD R19, R19, UR5, RZ ;  /* 0x0000000513137c24 */ /* 0x000fe2000f8e02ff */
[----:B------:R-:W-:Y:S01]  /*9ef0*/  STL [R1+0x178], R23 ;  /* 0x0001781701007387 */ /* 0x000fe20000100800 */
[----:B------:R-:W-:-:S03]  /*9f00*/  IMAD R18, R18, UR5, RZ ;  /* 0x0000000512127c24 */ /* 0x000fc6000f8e02ff */
[----:B------:R-:W-:Y:S04]  /*9f10*/  STL [R1+0x17c], R22 ;  /* 0x00017c1601007387 */ /* 0x000fe80000100800 */
[----:B------:R0:W-:Y:S04]  /*9f20*/  STL [R1+0x1a0], R20 ;  /* 0x0001a01401007387 */ /* 0x0001e80000100800 */
[----:B------:R1:W-:Y:S04]  /*9f30*/  STL [R1+0x1a4], R19 ;  /* 0x0001a41301007387 */ /* 0x0003e80000100800 */
[----:B------:R2:W-:Y:S01]  /*9f40*/  STL [R1+0x194], R18 ;  /* 0x0001941201007387 */ /* 0x0005e20000100800 */
[----:B0-----:R-:W-:-:S02]  /*9f50*/  IMAD R20, R34, UR5, RZ ;  /* 0x0000000522147c24 */ /* 0x001fc4000f8e02ff */
[----:B-1----:R-:W-:-:S03]  /*9f60*/  IMAD R19, R53, UR5, RZ ;  /* 0x0000000535137c24 */ /* 0x002fc6000f8e02ff */
[----:B------:R0:W-:Y:S01]  /*9f70*/  STL [R1+0x190], R20 ;  /* 0x0001901401007387 */ /* 0x0001e20000100800 */
[----:B--2---:R-:W-:-:S03]  /*9f80*/  IMAD R18, R37, UR5, RZ ;  /* 0x0000000525127c24 */ /* 0x004fc6000f8e02ff */
[----:B------:R1:W-:Y:S04]  /*9f90*/  STL [R1+0x1b8], R19 ;  /* 0x0001b81301007387 */ /* 0x0003e80000100800 */
[----:B------:R2:W-:Y:S01]  /*9fa0*/  STL [R1+0x1bc], R18 ;  /* 0x0001bc1201007387 */ /* 0x0005e20000100800 */
[----:B0-----:R-:W-:Y:S02]  /*9fb0*/  IMAD R20, R24, UR5, RZ ;  /* 0x0000000518147c24 */ /* 0x001fe4000f8e02ff */
[----:B-1----:R-:W-:Y:S02]  /*9fc0*/  IMAD R19, R2, UR5, RZ ;  /* 0x0000000502137c24 */ /* 0x002fe4000f8e02ff */
[----:B------:R-:W-:Y:S02]  /*9fd0*/  IMAD R2, R17, UR5, RZ ;  /* 0x0000000511027c24 */ /* 0x000fe4000f8e02ff */
[----:B--2---:R-:W-:Y:S01]  /*9fe0*/  IMAD R18, R0, UR5, RZ ;  /* 0x0000000500127c24 */ /* 0x004fe2000f8e02ff */
[----:B------:R-:W-:Y:S01]  /*9ff0*/  STL [R1+0x16c], R20 ;  /* 0x00016c1401007387 */ /* 0x000fe20000100800 */
[----:B------:R-:W-:-:S03]  /*a000*/  IMAD R0, R15, UR5, RZ ;  /* 0x000000050f007c24 */ /* 0x000fc6000f8e02ff */
[----:B------:R-:W-:Y:S01]  /*a010*/  STL [R1+0x168], R19 ;  /* 0x0001681301007387 */ /* 0x000fe20000100800 */
[----:B------:R-:W-:-:S03]  /*a020*/  IMAD R12, R12, UR5, RZ ;  /* 0x000000050c0c7c24 */ /* 0x000fc6000f8e02ff */
[----:B------:R-:W-:Y:S04]  /*a030*/  STL [R1+0x1d0], R18 ;  /* 0x0001d01201007387 */ /* 0x000fe80000100800 */
[----:B------:R0:W-:Y:S04]  /*a040*/  STL [R1+0x1d4], R2 ;  /* 0x0001d40201007387 */ /* 0x0001e80000100800 */
[----:B------:R1:W-:Y:S01]  /*a050*/  STL [R1+0x154], R0 ;  /* 0x0001540001007387 */ /* 0x0003e20000100800 */
[----:B------:R-:W-:Y:S02]  /*a060*/  IMAD R9, R9, UR5, RZ ;  /* 0x0000000509097c24 */ /* 0x000fe4000f8e02ff */
[----:B0-----:R-:W-:Y:S01]  /*a070*/  IMAD R2, R11, UR5, RZ ;  /* 0x000000050b027c24 */ /* 0x001fe2000f8e02ff */
[----:B------:R-:W-:Y:S01]  /*a080*/  STL [R1+0x1e0], R12 ;  /* 0x0001e00c01007387 */ /* 0x000fe20000100800 */
[----:B-1----:R-:W-:-:S03]  /*a090*/  IMAD R0, R10, UR5, RZ ;  /* 0x000000050a007c24 */ /* 0x002fc6000f8e02ff */
[----:B------:R0:W-:Y:S04]  /*a0a0*/  STL [R1+0x1e4], R2 ;  /* 0x0001e40201007387 */ /* 0x0001e80000100800 */
[----:B------:R1:W-:Y:S01]  /*a0b0*/  STL [R1+0x1f8], R0 ;  /* 0x0001f80001007387 */ /* 0x0003e20000100800 */
[----:B0-----:R-:W-:-:S03]  /*a0c0*/  IMAD R2, R8, UR5, RZ ;  /* 0x0000000508027c24 */ /* 0x001fc6000f8e02ff */
[----:B------:R-:W-:Y:S01]  /*a0d0*/  STL [R1+0x12c], R9 ;  /* 0x00012c0901007387 */ /* 0x000fe20000100800 */
[----:B-1----:R-:W-:-:S03]  /*a0e0*/  IMAD R0, R7, UR5, RZ ;  /* 0x0000000507007c24 */ /* 0x002fc6000f8e02ff */
[----:B------:R0:W-:Y:S01]  /*a0f0*/  STL [R1+0x128], R2 ;  /* 0x0001280201007387 */ /* 0x0001e20000100800 */
[----:B------:R-:W-:-:S03]  /*a100*/  IMAD R7, R54, UR5, RZ ;  /* 0x0000000536077c24 */ /* 0x000fc6000f8e02ff */
[----:B------:R1:W-:Y:S01]  /*a110*/  STL [R1+0x1fc], R0 ;  /* 0x0001fc0001007387 */ /* 0x0003e20000100800 */
[----:B0-----:R-:W-:-:S03]  /*a120*/  IMAD R2, R56, UR5, RZ ;  /* 0x0000000538027c24 */ /* 0x001fc6000f8e02ff */
[----:B------:R0:W-:Y:S01]  /*a130*/  STL [R1+0x208], R7 ;  /* 0x0002080701007387 */ /* 0x0001e20000100800 */
[----:B-1----:R-:W-:-:S03]  /*a140*/  IMAD R0, R57, UR5, RZ ;  /* 0x0000000539007c24 */ /* 0x002fc6000f8e02ff */
[----:B------:R1:W-:Y:S04]  /*a150*/  STL [R1+0x20c], R2 ;  /* 0x00020c0201007387 */ /* 0x0003e80000100800 */
[----:B------:R2:W-:Y:S01]  /*a160*/  STL [R1+0x218], R0 ;  /* 0x0002180001007387 */ /* 0x0005e20000100800 */
[----:B0-----:R-:W-:Y:S02]  /*a170*/  IMAD R7, R60, UR5, RZ ;  /* 0x000000053c077c24 */ /* 0x001fe4000f8e02ff */
[----:B-1----:R-:W-:-:S03]  /*a180*/  IMAD R2, R61, UR5, RZ ;  /* 0x000000053d027c24 */ /* 0x002fc6000f8e02ff */
[----:B------:R-:W-:Y:S01]  /*a190*/  STL [R1+0x21c], R7 ;  /* 0x00021c0701007387 */ /* 0x000fe20000100800 */
[----:B--2---:R-:W-:-:S03]  /*a1a0*/  IMAD R0, R4, UR5, RZ ;  /* 0x0000000504007c24 */ /* 0x004fc6000f8e02ff */
[----:B------:R0:W-:Y:S01]  /*a1b0*/  STL [R1+0x228], R2 ;  /* 0x0002280201007387 */ /* 0x0001e20000100800 */
[----:B------:R-:W-:-:S03]  /*a1c0*/  IMAD R4, R5, UR5, RZ ;  /* 0x0000000505047c24 */ /* 0x000fc6000f8e02ff */
[----:B------:R1:W-:Y:S01]  /*a1d0*/  STL [R1+0x22c], R0 ;  /* 0x00022c0001007387 */ /* 0x0003e20000100800 */
[----:B0-----:R-:W-:-:S03]  /*a1e0*/  IMAD R2, R31, UR5, RZ ;  /* 0x000000051f027c24 */ /* 0x001fc6000f8e02ff */
[----:B------:R-:W-:Y:S01]  /*a1f0*/  STL [R1+0x238], R4 ;  /* 0x0002380401007387 */ /* 0x000fe20000100800 */
[----:B-1----:R-:W-:-:S03]  /*a200*/  IMAD R0, R30, UR5, RZ ;  /* 0x000000051e007c24 */ /* 0x002fc6000f8e02ff */
[----:B------:R-:W2:Y:S04]  /*a210*/  LDL.LU R33, [R1+0xe8] ;  /* 0x0000e80001217983 */ /* 0x000ea80000300800 */
        /* <DEDUP_REMOVED lines=33> */
[----:B------:R0:W-:Y:S01]  /*a430*/  STL [R1+0x244], R33 ;  /* 0x0002442101007387 */ /* 0x0001e20000100800 */
[----:B---3--:R-:W-:-:S03]  /*a440*/  IMAD R26, R26, UR5, RZ ;  /* 0x000000051a1a7c24 */ /* 0x008fc6000f8e02ff */
[----:B0-----:R-:W2:Y:S01]  /*a450*/  LDL.LU R33, [R1+0x14d4] ;  /* 0x0014d40001217983 */ /* 0x001ea20000300800 */
[----:B----4-:R-:W-:-:S03]  /*a460*/  IMAD R23, R23, UR5, RZ ;  /* 0x0000000517177c24 */ /* 0x010fc6000f8e02ff */
[----:B------:R0:W-:Y:S01]  /*a470*/  STL [R1+0x250], R26 ;  /* 0x0002501a01007387 */ /* 0x0001e20000100800 */
[----:B------:R-:W-:Y:S02]  /*a480*/  IMAD R27, R27, UR5, RZ ;  /* 0x000000051b1b7c24 */ /* 0x000fe4000f8e02ff */
[----:B------:R-:W-:Y:S01]  /*a490*/  IMAD R20, R20, UR5, RZ ;  /* 0x0000000514147c24 */ /* 0x000fe2000f8e02ff */
[----:B0-----:R-:W3:Y:S01]  /*a4a0*/  LDL.LU R26, [R1+0x14d0] ;  /* 0x0014d000011a7983 */ /* 0x001ee20000300800 */
[----:B------:R-:W-:-:S03]  /*a4b0*/  IMAD R19, R19, UR5, RZ ;  /* 0x0000000513137c24 */ /* 0x000fc6000f8e02ff */
[----:B------:R0:W-:Y:S01]  /*a4c0*/  STL [R1+0x254], R23 ;  /* 0x0002541701007387 */ /* 0x0001e20000100800 */
[----:B------:R-:W-:Y:S02]  /*a4d0*/  IMAD R18, R18, UR5, RZ ;  /* 0x0000000512127c24 */ /* 0x000fe4000f8e02ff */
[----:B------:R-:W-:Y:S01]  /*a4e0*/  IMAD R34, R34, UR5, RZ ;  /* 0x0000000522227c24 */ /* 0x000fe2000f8e02ff */
[----:B0-----:R-:W4:Y:S04]  /*a4f0*/  LDL.LU R23, [R1+0x14cc] ;  /* 0x0014cc0001177983 */ /* 0x001f280000300800 */
[----:B------:R0:W-:Y:S01]  /*a500*/  STL [R1+0x258], R27 ;  /* 0x0002581b01007387 */ /* 0x0001e20000100800 */
[----:B------:R-:W-:Y:S02]  /*a510*/  IMAD R53, R53, UR5, RZ ;  /* 0x0000000535357c24 */ /* 0x000fe4000f8e02ff */
[----:B------:R-:W-:Y:S01]  /*a520*/  IMAD R37, R37, UR5, RZ ;  /* 0x0000000525257c24 */ /* 0x000fe2000f8e02ff */
[----:B0-----:R-:W2:Y:S04]  /*a530*/  LDL.LU R27, [R1+0x14c8] ;  /* 0x0014c800011b7983 */ /* 0x001ea80000300800 */
[----:B------:R0:W-:Y:S01]  /*a540*/  STL [R1+0x25c], R20 ;  /* 0x00025c1401007387 */ /* 0x0001e20000100800 */
[----:B------:R-:W-:-:S03]  /*a550*/  IMAD R24, R24, UR5, RZ ;  /* 0x0000000518187c24 */ /* 0x000fc6000f8e02ff */
[----:B0-----:R-:W3:Y:S04]  /*a560*/  LDL.LU R20, [R1+0x14c4] ;  /* 0x0014c40001147983 */ /* 0x001ee80000300800 */
[----:B------:R0:W-:Y:S01]  /*a570*/  STL [R1+0x268], R19 ;  /* 0x0002681301007387 */ /* 0x0001e20000100800 */
[----:B------:R-:W-:-:S03]  /*a580*/  IMAD R2, R2, UR5, RZ ;  /* 0x0000000502027c24 */ /* 0x000fc6000f8e02ff */
[----:B0-----:R-:W4:Y:S04]  /*a590*/  LDL.LU R19, [R1+0x14c0] ;  /* 0x0014c00001137983 */ /* 0x001f280000300800 */
[----:B------:R0:W-:Y:S01]  /*a5a0*/  STL [R1+0x26c], R18 ;  /* 0x00026c1201007387 */ /* 0x0001e20000100800 */
[----:B------:R-:W-:-:S03]  /*a5b0*/  IMAD R0, R0, UR5, RZ ;  /* 0x0000000500007c24 */ /* 0x000fc6000f8e02ff */
        /* <DEDUP_REMOVED lines=52> */
[----:B------:R0:W-:Y:S04]  /*a900*/  STL [R1+0x328], R60 ;  /* 0x0003283c01007387 */ /* 0x0001e80000100800 */
[----:B0-----:R-:W4:Y:S04]  /*a910*/  LDL.LU R60, [R1+0x1474] ;  /* 0x00147400013c7983 */ /* 0x001f280000300800 */
[----:B------:R0:W-:Y:S04]  /*a920*/  STL [R1+0x338], R61 ;  /* 0x0003383d01007387 */ /* 0x0001e80000100800 */
[----:B0-----:R-:W3:Y:S04]  /*a930*/  LDL.LU R61, [R1+0x1470] ;  /* 0x00147000013d7983 */ /* 0x001ee80000300800 */
[----:B------:R0:W-:Y:S04]  /*a940*/  STL [R1+0x340], R4 ;  /* 0x0003400401007387 */ /* 0x0001e80000100800 */
[----:B0-----:R-:W4:Y:S04]  /*a950*/  LDL.LU R4, [R1+0x146c] ;  /* 0x00146c0001047983 */ /* 0x001f280000300800 */
[----:B------:R0:W-:Y:S04]  /*a960*/  STL [R1+0x350], R5 ;  /* 0x0003500501007387 */ /* 0x0001e80000100800 */
[----:B0-----:R-:W3:Y:S04]  /*a970*/  LDL.LU R5, [R1+0x1468] ;  /* 0x0014680001057983 */ /* 0x001ee80000300800 */
[----:B------:R0:W-:Y:S04]  /*a980*/  STL [R1+0x358], R31 ;  /* 0x0003581f01007387 */ /* 0x0001e80000100800 */
[----:B0-----:R-:W3:Y:S04]  /*a990*/  LDL.LU R31, [R1+0x1464] ;  /* 0x00146400011f7983 */ /* 0x001ee80000300800 */
[----:B------:R0:W-:Y:S04]  /*a9a0*/  STL [R1+0x368], R30 ;  /* 0x0003681e01007387 */ /* 0x0001e80000100800 */
[----:B0-----:R-:W3:Y:S01]  /*a9b0*/  LDL.LU R30, [R1+0x1460] ;  /* 0x00146000011e7983 */ /* 0x001ee20000300800 */
[----:B------:R-:W-:-:S05]  /*a9c0*/  IMAD R22, R22, UR5, RZ ;  /* 0x0000000516167c24 */ /* 0x000fca000f8e02ff */
[----:B------:R3:W-:Y:S01]  /*a9d0*/  STL [R1+0x370], R22 ;  /* 0x0003701601007387 */ /* 0x0007e20000100800 */
[----:B--2---:R-:W-:Y:S02]  /*a9e0*/  IMAD R0, R0, UR5, RZ ;  /* 0x0000000500007c24 */ /* 0x004fe4000f8e02ff */
[----:B----4-:R-:W-:Y:S02]  /*a9f0*/  IMAD R4, R4, UR5, RZ ;  /* 0x0000000504047c24 */ /* 0x010fe4000f8e02ff */
[----:B---3--:R-:W-:Y:S02]  /*aa00*/  IMAD R22, R30, UR5, RZ ;  /* 0x000000051e167c24 */ /* 0x008fe4000f8e02ff */
[----:B------:R-:W2:Y:S04]  /*aa10*/  LDL.LU R30, [R1+0x145c] ;  /* 0x00145c00011e7983 */ /* 0x000ea80000300800 */
[----:B------:R0:W-:Y:S02]  /*aa20*/  STL [R1+0x380], R22 ;  /* 0x0003801601007387 */ /* 0x0001e40000100800 */
[----:B0-----:R-:W-:-:S02]  /*aa30*/  IMAD R22, R31, UR5, RZ ;  /* 0x000000051f167c24 */ /* 0x001fc4000f8e02ff */
[----:B------:R-:W2:Y:S04]  /*aa40*/  LDL.LU R31, [R1+0x1458] ;  /* 0x00145800011f7983 */ /* 0x000ea80000300800 */
[----:B------:R0:W-:Y:S02]  /*aa50*/  STL [R1+0x388], R22 ;  /* 0x0003881601007387 */ /* 0x0001e40000100800 */
[----:B0-----:R-:W-:Y:S02]  /*aa60*/  IMAD R22, R5, UR5, RZ ;  /* 0x0000000505167c24 */ /* 0x001fe4000f8e02ff */
[----:B------:R-:W-:-:S03]  /*aa70*/  IMAD R5, R61, UR5, RZ ;  /* 0x000000053d057c24 */ /* 0x000fc6000f8e02ff */
[----:B------:R0:W-:Y:S04]  /*aa80*/  STL [R1+0x398], R22 ;  /* 0x0003981601007387 */ /* 0x0001e80000100800 */
[----:B------:R1:W-:Y:S04]  /*aa90*/  STL [R1+0x3a0], R4 ;  /* 0x0003a00401007387 */ /* 0x0003e80000100800 */
[----:B------:R3:W-:Y:S01]  /*aaa0*/  STL [R1+0x3b0], R5 ;  /* 0x0003b00501007387 */ /* 0x0007e20000100800 */
[----:B0-----:R-:W-:Y:S02]  /*aab0*/  IMAD R22, R60, UR5, RZ ;  /* 0x000000053c167c24 */ /* 0x001fe4000f8e02ff */
[----:B-1----:R-:W-:-:S03]  /*aac0*/  IMAD R4, R57, UR5, RZ ;  /* 0x0000000539047c24 */ /* 0x002fc6000f8e02ff */
[----:B------:R0:W-:Y:S01]  /*aad0*/  STL [R1+0x3c0], R22 ;  /* 0x0003c01601007387 */ /* 0x0001e20000100800 */
[----:B---3--:R-:W-:-:S03]  /*aae0*/  IMAD R5, R56, UR5, RZ ;  /* 0x0000000538057c24 */ /* 0x008fc6000f8e02ff */
[----:B------:R1:W-:Y:S04]  /*aaf0*/  STL [R1+0x3c8], R4 ;  /* 0x0003c80401007387 */ /* 0x0003e80000100800 */
[----:B------:R3:W-:Y:S01]  /*ab00*/  STL [R1+0x3d8], R5 ;  /* 0x0003d80501007387 */ /* 0x0007e20000100800 */
[----:B0-----:R-:W-:Y:S02]  /*ab10*/  IMAD R22, R54, UR5, RZ ;  /* 0x0000000536167c24 */ /* 0x001fe4000f8e02ff */
[----:B-1----:R-:W-:-:S03]  /*ab20*/  IMAD R4, R7, UR5, RZ ;  /* 0x0000000507047c24 */ /* 0x002fc6000f8e02ff */
[----:B------:R-:W-:Y:S01]  /*ab30*/  STL [R1+0x3e0], R22 ;  /* 0x0003e01601007387 */ /* 0x000fe20000100800 */
[----:B---3--:R-:W-:-:S03]  /*ab40*/  IMAD R5, R8, UR5, RZ ;  /* 0x0000000508057c24 */ /* 0x008fc6000f8e02ff */
        /* <DEDUP_REMOVED lines=11> */
[----:B---3--:R-:W-:-:S03]  /*ac00*/  IMAD R5, R17, UR5, RZ ;  /* 0x0000000511057c24 */ /* 0x008fc6000f8e02ff */
[----:B------:R0:W-:Y:S04]  /*ac10*/  STL [R1+0x438], R4 ;  /* 0x0004380401007387 */ /* 0x0001e80000100800 */
[----:B------:R-:W-:Y:S04]  /*ac20*/  STL [R1+0x440], R5 ;  /* 0x0004400501007387 */ /* 0x000fe80000100800 */
[----:B------:R1:W-:Y:S01]  /*ac30*/  STL [R1+0x450], R0 ;  /* 0x0004500001007387 */ /* 0x0003e20000100800 */
[----:B0-----:R-:W-:Y:S02]  /*ac40*/  IMAD R4, R2, UR5, RZ ;  /* 0x0000000502047c24 */ /* 0x001fe4000f8e02ff */
[----:B------:R-:W-:-:S03]  /*ac50*/  IMAD R2, R24, UR5, RZ ;  /* 0x0000000518027c24 */ /* 0x000fc6000f8e02ff */
[----:B------:R0:W-:Y:S01]  /*ac60*/  STL [R1+0x458], R4 ;  /* 0x0004580401007387 */ /* 0x0001e20000100800 */
[----:B-1----:R-:W-:-:S03]  /*ac70*/  IMAD R0, R37, UR5, RZ ;  /* 0x0000000525007c24 */ /* 0x002fc6000f8e02ff */
        /* <DEDUP_REMOVED lines=39> */
[----:B-1----:R-:W-:Y:S02]  /*aef0*/  IMAD R2, R51, UR5, RZ ;  /* 0x0000000533027c24 */ /* 0x002fe4000f8e02ff */
[----:B---3--:R-:W-:-:S03]  /*af00*/  IMAD R0, R58, UR5, RZ ;  /* 0x000000053a007c24 */ /* 0x008fc6000f8e02ff */
[----:B------:R0:W-:Y:S01]  /*af10*/  STL [R1+0xa0], R2 ;  /* 0x0000a00201007387 */ /* 0x0001e20000100800 */
[----:B------:R-:W-:-:S03]  /*af20*/  IMAD R5, R21, UR5, RZ ;  /* 0x0000000515057c24 */ /* 0x000fc6000f8e02ff */
[----:B------:R-:W-:Y:S04]  /*af30*/  STL [R1+0xa4], R4 ;  /* 0x0000a40401007387 */ /* 0x000fe80000100800 */
[----:B------:R1:W-:Y:S01]  /*af40*/  STL [R1+0x9c], R0 ;  /* 0x00009c0001007387 */ /* 0x0003e20000100800 */
[----:B0-----:R-:W-:Y:S02]  /*af50*/  IMAD R2, R48, UR5, RZ ;  /* 0x0000000530027c24 */ /* 0x001fe4000f8e02ff */
[----:B------:R-:W-:-:S03]  /*af60*/  IMAD R48, R16, UR5, RZ ;  /* 0x0000000510307c24 */ /* 0x000fc6000f8e02ff */
[----:B------:R0:W-:Y:S01]  /*af70*/  STL [R1+0x94], R2 ;  /* 0x0000940201007387 */ /* 0x0001e20000100800 */
[----:B-1----:R-:W-:-:S03]  /*af80*/  IMAD R0, R6, UR5, RZ ;  /* 0x0000000506007c24 */ /* 0x002fc6000f8e02ff */
[----:B------:R-:W-:Y:S04]  /*af90*/  STL [R1+0x98], R5 ;  /* 0x0000980501007387 */ /* 0x000fe80000100800 */
[----:B------:R1:W-:Y:S01]  /*afa0*/  STL [R1+0x90], R0 ;  /* 0x0000900001007387 */ /* 0x0003e20000100800 */
[----:B0-----:R-:W-:-:S03]  /*afb0*/  IMAD R2, R40, UR5, RZ ;  /* 0x0000000528027c24 */ /* 0x001fc6000f8e02ff */
[----:B------:R-:W2:Y:S01]  /*afc0*/  LDL.LU R58, [R1+0xb4] ;  /* 0x0000b400013a7983 */ /* 0x000ea20000300800 */
[----:B-1----:R-:W-:-:S03]  /*afd0*/  IMAD R0, R32, UR5, RZ ;  /* 0x0000000520007c24 */ /* 0x002fc6000f8e02ff */
[----:B------:R-:W-:Y:S04]  /*afe0*/  STL [R1+0x88], R2 ;  /* 0x0000880201007387 */ /* 0x000fe80000100800 */
[----:B------:R-:W-:Y:S04]  /*aff0*/  STL [R1+0x8c], R48 ;  /* 0x00008c3001007387 */ /* 0x000fe80000100800 */
[----:B------:R0:W-:Y:S04]  /*b000*/  STL [R1+0x84], R0 ;  /* 0x0000840001007387 */ /* 0x0001e80000100800 */
[----:B------:R-:W3:Y:S04]  /*b010*/  LDL.LU R51, [R1+0xd8] ;  /* 0x0000d80001337983 */ /* 0x000ee80000300800 */
[----:B------:R-:W4:Y:S04]  /*b020*/  LDL.LU R49, [R1+0xdc] ;  /* 0x0000dc0001317983 */ /* 0x000f280000300800 */
[----:B------:R-:W4:Y:S04]  /*b030*/  LDL.LU R60, [R1+0x118] ;  /* 0x00011800013c7983 */ /* 0x000f280000300800 */
[----:B------:R-:W4:Y:S04]  /*b040*/  LDL.LU R61, [R1+0x11c] ;  /* 0x00011c00013d7983 */ /* 0x000f280000300800 */
[----:B------:R-:W4:Y:S04]  /*b050*/  LDL.LU R36, [R1+0x140] ;  /* 0x0001400001247983 */ /* 0x000f280000300800 */
[----:B------:R-:W4:Y:S01]  /*b060*/  LDL.LU R35, [R1+0x144] ;  /* 0x0001440001237983 */ /* 0x000f220000300800 */
[----:B------:R-:W-:-:S02]  /*b070*/  IMAD R44, R44, UR5, RZ ;  /* 0x000000052c2c7c24 */ /* 0x000fc4000f8e02ff */
[----:B0-----:R-:W-:Y:S01]  /*b080*/  IMAD R0, R14, UR5, RZ ;  /* 0x000000050e007c24 */ /* 0x001fe2000f8e02ff */
[----:B------:R-:W4:Y:S01]  /*b090*/  LDL.LU R33, [R1+0x150] ;  /* 0x0001500001217983 */ /* 0x000f220000300800 */
[----:B------:R-:W-:-:S03]  /*b0a0*/  IMAD R40, R42, UR5, RZ ;  /* 0x000000052a287c24 */ /* 0x000fc6000f8e02ff */
[----:B------:R-:W4:Y:S04]  /*b0b0*/  LDL.LU R34, [R1+0x178] ;  /* 0x0001780001227983 */ /* 0x000f280000300800 */
[----:B------:R-:W4:Y:S04]  /*b0c0*/  LDL.LU R37, [R1+0x17c] ;  /* 0x00017c0001257983 */ /* 0x000f280000300800 */
[----:B------:R-:W-:Y:S04]  /*b0d0*/  STL [R1+0x80], R44 ;  /* 0x0000802c01007387 */ /* 0x000fe80000100800 */
[----:B------:R0:W-:Y:S04]  /*b0e0*/  STL [R1+0x78], R0 ;  /* 0x0000780001007387 */ /* 0x0001e80000100800 */
[----:B------:R-:W-:Y:S04]  /*b0f0*/  STL [R1+0x7c], R40 ;  /* 0x00007c2801007387 */ /* 0x000fe80000100800 */
[----:B------:R-:W4:Y:S01]  /*b100*/  LDL.LU R39, [R1+0x1a0] ;  /* 0x0001a00001277983 */ /* 0x000f220000300800 */
[----:B0-----:R-:W-:-:S02]  /*b110*/  IMAD R0, R25, UR5, RZ ;  /* 0x0000000519007c24 */ /* 0x001fc4000f8e02ff */
[----:B------:R-:W-:-:S03]  /*b120*/  IMAD R38, R38, UR5, RZ ;  /* 0x0000000526267c24 */ /* 0x000fc6000f8e02ff */
[----:B------:R0:W-:Y:S01]  /*b130*/  STL [R1+0x74], R0 ;  /* 0x0000740001007387 */ /* 0x0001e20000100800 */
[----:B------:R-:W-:-:S03]  /*b140*/  IMAD R32, R55, UR5, RZ ;  /* 0x0000000537207c24 */ /* 0x000fc6000f8e02ff */
[----:B------:R-:W4:Y:S04]  /*b150*/  LDL.LU R46, [R1+0x1a4] ;  /* 0x0001a400012e7983 */ /* 0x000f280000300800 */
[----:B------:R-:W4:Y:S01]  /*b160*/  LDL.LU R43, [R1+0x194] ;  /* 0x00019400012b7983 */ /* 0x000f220000300800 */
[----:B0-----:R-:W-:-:S03]  /*b170*/  IMAD R0, R41, UR5, RZ ;  /* 0x0000000529007c24 */ /* 0x001fc6000f8e02ff */
[----:B------:R-:W4:Y:S04]  /*b180*/  LDL.LU R45, [R1+0x190] ;  /* 0x00019000012d7983 */ /* 0x000f280000300800 */
[----:B------:R-:W-:Y:S04]  /*b190*/  STL [R1+0x70], R38 ;  /* 0x0000702601007387 */ /* 0x000fe80000100800 */
[----:B------:R0:W-:Y:S04]  /*b1a0*/  STL [R1+0x68], R0 ;  /* 0x0000680001007387 */ /* 0x0001e80000100800 */
[----:B------:R-:W-:Y:S04]  /*b1b0*/  STL [R1+0x6c], R32 ;  /* 0x00006c2001007387 */ /* 0x000fe80000100800 */
[----:B------:R-:W4:Y:S01]  /*b1c0*/  LDL.LU R47, [R1+0x1b8] ;  /* 0x0001b800012f7983 */ /* 0x000f220000300800 */
[----:B0-----:R-:W-:-:S05]  /*b1d0*/  IMAD R0, R59, UR5, RZ ;  /* 0x000000053b007c24 */ /* 0x001fca000f8e02ff */
[----:B------:R0:W-:Y:S01]  /*b1e0*/  STL [R1+0x64], R0 ;  /* 0x0000640001007387 */ /* 0x0001e20000100800 */
[----:B------:R-:W-:-:S03]  /*b1f0*/  IMAD R2, R28, UR5, RZ ;  /* 0x000000051c027c24 */ /* 0x000fc6000f8e02ff */
[----:B------:R-:W4:Y:S01]  /*b200*/  LDL.LU R50, [R1+0x1bc] ;  /* 0x0001bc0001327983 */ /* 0x000f220000300800 */
[----:B0-----:R-:W-:-:S05]  /*b210*/  IMAD R0, R13, UR5, RZ ;  /* 0x000000050d007c24 */ /* 0x001fca000f8e02ff */
[----:B------:R0:W-:Y:S04]  /*b220*/  STL [R1+0x60], R0 ;  /* 0x0000600001007387 */ /* 0x0001e80000100800 */
[----:B------:R-:W4:Y:S04]  /*b230*/  LDL.LU R53, [R1+0x16c] ;  /* 0x00016c0001357983 */ /* 0x000f280000300800 */
[----:B------:R-:W-:Y:S01]  /*b240*/  STL [R1+0x5c], R2 ;  /* 0x00005c0201007387 */ /* 0x000fe20000100800 */
[----:B0-----:R-:W-:-:S03]  /*b250*/  IMAD R0, R52, UR5, RZ ;  /* 0x0000000534007c24 */ /* 0x001fc6000f8e02ff */
[----:B------:R-:W4:Y:S04]  /*b260*/  LDL.LU R54, [R1+0x168] ;  /* 0x0001680001367983 */ /* 0x000f280000300800 */
[----:B------:R-:W4:Y:S04]  /*b270*/  LDL.LU R56, [R1+0x1d0] ;  /* 0x0001d00001387983 */ /* 0x000f280000300800 */
[----:B------:R0:W-:Y:S04]  /*b280*/  STL [R1+0x58], R0 ;  /* 0x0000580001007387 */ /* 0x0001e80000100800 */
[----:B------:R-:W4:Y:S01]  /*b290*/  LDL.LU R57, [R1+0x1d4] ;  /* 0x0001d40001397983 */ /* 0x000f220000300800 */
[----:B0-----:R-:W-:Y:S01]  /*b2a0*/  IMAD R0, R3, UR5, RZ ;  /* 0x0000000503007c24 */ /* 0x001fe2000f8e02ff */
[----:B------:R-:W-:Y:S01]  /*b2b0*/  ULDC UR5, c[0x0][0x234] ;  /* 0x00008d0000057ab9 */ /* 0x000fe20000000800 */
[----:B--2---:R-:W-:-:S05]  /*b2c0*/  IMAD.WIDE R2, R58, 0x2, R30 ;  /* 0x000000023a027825 */ /* 0x004fca00078e021e */
[----:B------:R0:W-:Y:S01]  /*b2d0*/  STL.64 [R1+0x50], R2 ;  /* 0x0000500201007387 */ /* 0x0001e20000100a00 */
[----:B---3--:R-:W-:-:S04]  /*b2e0*/  IMAD.WIDE R8, R51, 0x2, R30 ;  /* 0x0000000233087825 */ /* 0x008fc800078e021e */
[--C-:B----4-:R-:W-:Y:S01]  /*b2f0*/  IMAD.WIDE R6, R49, 0x2, R30.reuse ;  /* 0x0000000231067825 */ /* 0x110fe200078e021e */
[----:B------:R1:W-:Y:S03]  /*b300*/  STL.64 [R1+0x48], R8 ;  /* 0x0000480801007387 */ /* 0x0003e60000100a00 */
[--C-:B0-----:R-:W-:Y:S01]  /*b310*/  IMAD.WIDE R2, R60, 0x2, R30.reuse ;  /* 0x000000023c027825 */ /* 0x101fe200078e021e */
[----:B------:R0:W-:Y:S04]  /*b320*/  STL.64 [R1+0x40], R6 ;  /* 0x0000400601007387 */ /* 0x0001e80000100a00 */
[----:B------:R2:W-:Y:S01]  /*b330*/  STL.64 [R1+0x38], R2 ;  /* 0x0000380201007387 */ /* 0x0005e20000100a00 */
[----:B-1----:R-:W-:-:S05]  /*b340*/  IMAD.WIDE R8, R61, 0x2, R30 ;  /* 0x000000023d087825 */ /* 0x002fca00078e021e */
[----:B------:R1:W-:Y:S04]  /*b350*/  STL.64 [R1+0x30], R8 ;  /* 0x0000300801007387 */ /* 0x0003e80000100a00 */
[----:B------:R-:W3:Y:S01]  /*b360*/  LDL R42, [R1+0x154] ;  /* 0x00015400012a7983 */ /* 0x000ee20000100800 */
[----:B0-----:R-:W-:-:S04]  /*b370*/  IMAD.WIDE R6, R36, 0x2, R30 ;  /* 0x0000000224067825 */ /* 0x001fc800078e021e */
[--C-:B--2---:R-:W-:Y:S01]  /*b380*/  IMAD.WIDE R2, R35, 0x2, R30.reuse ;  /* 0x0000000223027825 */ /* 0x104fe200078e021e */
[----:B------:R0:W-:Y:S04]  /*b390*/  STL.64 [R1+0x28], R6 ;  /* 0x0000280601007387 */ /* 0x0001e80000100a00 */
[----:B------:R-:W2:Y:S04]  /*b3a0*/  LDL R52, [R1+0x20c] ;  /* 0x00020c0001347983 */ /* 0x000ea80000100800 */
[----:B------:R4:W-:Y:S01]  /*b3b0*/  STL.64 [R1+0x20], R2 ;  /* 0x0000200201007387 */ /* 0x0009e20000100a00 */
[----:B-1----:R-:W-:-:S03]  /*b3c0*/  IMAD.WIDE R8, R37, 0x2, R30 ;  /* 0x0000000225087825 */ /* 0x002fc600078e021e */
[----:B------:R-:W2:Y:S01]  /*b3d0*/  LDL R59, [R1+0x218] ;  /* 0x00021800013b7983 */ /* 0x000ea20000100800 */
[----:B0-----:R-:W-:-:S03]  /*b3e0*/  IMAD.WIDE R6, R34, 0x2, R30 ;  /* 0x0000000222067825 */ /* 0x001fc600078e021e */
[----:B------:R-:W2:Y:S01]  /*b3f0*/  LDL R41, [R1+0x21c] ;  /* 0x00021c0001297983 */ /* 0x000ea20000100800 */
[----:B----4-:R-:W-:-:S03]  /*b400*/  IMAD.WIDE R2, R33, 0x2, R30 ;  /* 0x0000000221027825 */ /* 0x010fc600078e021e */
[----:B------:R-:W4:Y:S01]  /*b410*/  LDL R55, [R1+0x228] ;  /* 0x0002280001377983 */ /* 0x000f220000100800 */
[----:B------:R-:W-:-:S03]  /*b420*/  IMAD.WIDE R10, R39, 0x2, R30 ;  /* 0x00000002270a7825 */ /* 0x000fc600078e021e */
[----:B------:R0:W-:Y:S04]  /*b430*/  STL.64 [R1+0x1380], R2 ;  /* 0x0013800201007387 */ /* 0x0001e80000100a00 */
[----:B0-----:R-:W4:Y:S04]  /*b440*/  LDL R2, [R1+0x1fc] ;  /* 0x0001fc0001027983 */ /* 0x001f280000100800 */
[----:B------:R-:W4:Y:S04]  /*b450*/  LDL R3, [R1+0x208] ;  /* 0x0002080001037983 */ /* 0x000f280000100800 */
[----:B------:R0:W-:Y:S04]  /*b460*/  STL.64 [R1+0x1388], R6 ;  /* 0x0013880601007387 */ /* 0x0001e80000100a00 */
[----:B0-----:R-:W4:Y:S04]  /*b470*/  LDL R6, [R1+0x12c] ;  /* 0x00012c0001067983 */ /* 0x001f280000100800 */
[----:B------:R-:W4:Y:S04]  /*b480*/  LDL R7, [R1+0x128] ;  /* 0x0001280001077983 */ /* 0x000f280000100800 */
[----:B------:R0:W-:Y:S04]  /*b490*/  STL.64 [R1+0x1390], R8 ;  /* 0x0013900801007387 */ /* 0x0001e80000100a00 */
[----:B0-----:R-:W4:Y:S04]  /*b4a0*/  LDL R8, [R1+0x1f8] ;  /* 0x0001f80001087983 */ /* 0x001f280000100800 */
[----:B------:R0:W-:Y:S04]  /*b4b0*/  STL.64 [R1+0x1398], R10 ;  /* 0x0013980a01007387 */ /* 0x0001e80000100a00 */
[----:B0-----:R-:W4:Y:S04]  /*b4c0*/  LDL R10, [R1+0x1e0] ;  /* 0x0001e000010a7983 */ /* 0x001f280000100800 */
[----:B------:R-:W4:Y:S01]  /*b4d0*/  LDL R11, [R1+0x1e4] ;  /* 0x0001e400010b7983 */ /* 0x000f220000100800 */
[----:B------:R-:W-:-:S04]  /*b4e0*/  IMAD.WIDE R12, R46, 0x2, R30 ;  /* 0x000000022e0c7825 */ /* 0x000fc800078e021e */
[--C-:B------:R-:W-:Y:S01]  /*b4f0*/  IMAD.WIDE R14, R43, 0x2, R30.reuse ;  /* 0x000000022b0e7825 */ /* 0x100fe200078e021e */
[----:B------:R3:W-:Y:S03]  /*b500*/  STL.64 [R1+0x13a0], R12 ;  /* 0x0013a00c01007387 */ /* 0x0007e60000100a00 */
[--C-:B------:R-:W-:Y:S01]  /*b510*/  IMAD.WIDE R16, R45, 0x2, R30.reuse ;  /* 0x000000022d107825 */ /* 0x100fe200078e021e */
[----:B------:R-:W-:Y:S03]  /*b520*/  STL.64 [R1+0x13a8], R14 ;  /* 0x0013a80e01007387 */ /* 0x000fe60000100a00 */
[--C-:B------:R-:W-:Y:S01]  /*b530*/  IMAD.WIDE R18, R47, 0x2, R30.reuse ;  /* 0x000000022f127825 */ /* 0x100fe200078e021e */
[----:B------:R-:W-:Y:S03]  /*b540*/  STL.64 [R1+0x13b0], R16 ;  /* 0x0013b01001007387 */ /* 0x000fe60000100a00 */
[--C-:B------:R-:W-:Y:S01]  /*b550*/  IMAD.WIDE R20, R50, 0x2, R30.reuse ;  /* 0x0000000232147825 */ /* 0x100fe200078e021e */
[----:B------:R-:W-:Y:S03]  /*b560*/  STL.64 [R1+0x13b8], R18 ;  /* 0x0013b81201007387 */ /* 0x000fe60000100a00 */
[--C-:B------:R-:W-:Y:S01]  /*b570*/  IMAD.WIDE R22, R53, 0x2, R30.reuse ;  /* 0x0000000235167825 */ /* 0x100fe200078e021e */
[----:B------:R-:W-:Y:S03]  /*b580*/  STL.64 [R1+0x13c0], R20 ;  /* 0x0013c01401007387 */ /* 0x000fe60000100a00 */
[--C-:B------:R-:W-:Y:S01]  /*b590*/  IMAD.WIDE R24, R54, 0x2, R30.reuse ;  /* 0x0000000236187825 */ /* 0x100fe200078e021e */
[----:B------:R2:W-:Y:S03]  /*b5a0*/  STL.64 [R1+0x13c8], R22 ;  /* 0x0013c81601007387 */ /* 0x0005e60000100a00 */
[--C-:B------:R-:W-:Y:S01]  /*b5b0*/  IMAD.WIDE R26, R56, 0x2, R30.reuse ;  /* 0x00000002381a7825 */ /* 0x100fe200078e021e */
[----:B------:R-:W-:Y:S03]  /*b5c0*/  STL.64 [R1+0x13d0], R24 ;  /* 0x0013d01801007387 */ /* 0x000fe60000100a00 */
[--C-:B------:R-:W-:Y:S01]  /*b5d0*/  IMAD.WIDE R28, R57, 0x2, R30.reuse ;  /* 0x00000002391c7825 */ /* 0x100fe200078e021e */
[----:B------:R-:W-:Y:S04]  /*b5e0*/  STL.64 [R1+0x13d8], R26 ;  /* 0x0013d81a01007387 */ /* 0x000fe80000100a00 */
[----:B------:R-:W-:Y:S04]  /*b5f0*/  STL.64 [R1+0x13e0], R28 ;  /* 0x0013e01c01007387 */ /* 0x000fe80000100a00 */
[----:B------:R-:W4:Y:S01]  /*b600*/  LDL R9, [R1+0x22c] ;  /* 0x00022c0001097983 */ /* 0x000f220000100800 */
[----:B---3--:R-:W-:-:S03]  /*b610*/  IMAD.WIDE R12, R42, 0x2, R30 ;  /* 0x000000022a0c7825 */ /* 0x008fc600078e021e */
[----:B------:R-:W3:Y:S04]  /*b620*/  LDL R42, [R1+0x238] ;  /* 0x00023800012a7983 */ /* 0x000ee80000100800 */
[----:B------:R4:W-:Y:S01]  /*b630*/  STL.64 [R1+0xa8], R12 ;  /* 0x0000a80c01007387 */ /* 0x0009e20000100a00 */
[----:B--2---:R-:W-:-:S04]  /*b640*/  IMAD.WIDE R22, R41, 0x2, R30 ;  /* 0x0000000229167825 */ /* 0x004fc800078e021e */
[----:B----4-:R-:W-:-:S04]  /*b650*/  IMAD.WIDE R12, R8, 0x2, R30 ;  /* 0x00000002080c7825 */ /* 0x010fc800078e021e */
[----:B------:R-:W-:-:S04]  /*b660*/  IMAD.WIDE R16, R10, 0x2, R30 ;  /* 0x000000020a107825 */ /* 0x000fc800078e021e */
[--C-:B------:R-:W-:Y:S01]  /*b670*/  IMAD.WIDE R14, R11, 0x2, R30.reuse ;  /* 0x000000020b0e7825 */ /* 0x100fe200078e021e */
[----:B------:R0:W-:Y:S03]  /*b680*/  STL.64 [R1+0xb8], R16 ;  /* 0x0000b81001007387 */ /* 0x0001e60000100a00 */
[--C-:B------:R-:W-:Y:S01]  /*b690*/  IMAD.WIDE R10, R6, 0x2, R30.reuse ;  /* 0x00000002060a7825 */ /* 0x100fe200078e021e */
[----:B------:R-:W-:Y:S03]  /*b6a0*/  STL.64 [R1+0xd0], R14 ;  /* 0x0000d00e01007387 */ /* 0x000fe60000100a00 */
[--C-:B------:R-:W-:Y:S01]  /*b6b0*/  IMAD.WIDE R6, R7, 0x2, R30.reuse ;  /* 0x0000000207067825 */ /* 0x100fe200078e021e */
[----:B------:R-:W-:Y:S04]  /*b6c0*/  STL.64 [R1+0xe0], R12 ;  /* 0x0000e00c01007387 */ /* 0x000fe80000100a00 */
[----:B------:R-:W2:Y:S04]  /*b6d0*/  LDL R20, [R1+0x23c] ;  /* 0x00023c0001147983 */ /* 0x000ea80000100800 */
[----:B------:R1:W-:Y:S04]  /*b6e0*/  STL.64 [R1+0xf8], R10 ;  /* 0x0000f80a01007387 */ /* 0x0003e80000100a00 */
[----:B------:R-:W4:Y:S04]  /*b6f0*/  LDL R21, [R1+0x240] ;  /* 0x0002400001157983 */ /* 0x000f280000100800 */
[----:B------:R1:W-:Y:S04]  /*b700*/  STL.64 [R1+0x110], R6 ;  /* 0x0001100601007387 */ /* 0x0003e80000100a00 */
[----:B------:R-:W4:Y:S04]  /*b710*/  LDL R18, [R1+0x244] ;  /* 0x0002440001127983 */ /* 0x000f280000100800 */
[----:B------:R-:W4:Y:S04]  /*b720*/  LDL R19, [R1+0x250] ;  /* 0x0002500001137983 */ /* 0x000f280000100800 */
[----:B0-----:R-:W4:Y:S04]  /*b730*/  LDL R16, [R1+0x254] ;  /* 0x0002540001107983 */ /* 0x001f280000100800 */
[----:B------:R-:W4:Y:S01]  /*b740*/  LDL R17, [R1+0x258] ;  /* 0x0002580001117983 */ /* 0x000f220000100800 */
[----:B-1----:R-:W-:-:S03]  /*b750*/  IMAD.WIDE R10, R2, 0x2, R30 ;  /* 0x00000002020a7825 */ /* 0x002fc600078e021e */
[----:B------:R-:W4:Y:S04]  /*b760*/  LDL R6, [R1+0x25c] ;  /* 0x00025c0001067983 */ /* 0x000f280000100800 */
[----:B------:R-:W4:Y:S04]  /*b770*/  LDL R14, [R1+0x268] ;  /* 0x00026800010e7983 */ /* 0x000f280000100800 */
[----:B------:R-:W4:Y:S04]  /*b780*/  LDL R15, [R1+0x26c] ;  /* 0x00026c00010f7983 */ /* 0x000f280000100800 */
[----:B------:R0:W-:Y:S04]  /*b790*/  STL.64 [R1+0x120], R10 ;  /* 0x0001200a01007387 */ /* 0x0001e80000100a00 */
[----:B------:R-:W4:Y:S04]  /*b7a0*/  LDL R7, [R1+0x270] ;  /* 0x0002700001077983 */ /* 0x000f280000100800 */
[----:B------:R-:W4:Y:S01]  /*b7b0*/  LDL R12, [R1+0x274] ;  /* 0x00027400010c7983 */ /* 0x000f220000100800 */
[----:B0-----:R-:W-:-:S03]  /*b7c0*/  IMAD.WIDE R10, R3, 0x2, R30 ;  /* 0x00000002030a7825 */ /* 0x001fc600078e021e */
[----:B------:R-:W4:Y:S04]  /*b7d0*/  LDL R2, [R1+0x280] ;  /* 0x0002800001027983 */ /* 0x000f280000100800 */
[----:B------:R0:W-:Y:S04]  /*b7e0*/  STL.64 [R1+0x138], R10 ;  /* 0x0001380a01007387 */ /* 0x0001e80000100a00 */
[----:B------:R-:W4:Y:S04]  /*b7f0*/  LDL R13, [R1+0x284] ;  /* 0x00028400010d7983 */ /* 0x000f280000100800 */
[----:B------:R-:W4:Y:S01]  /*b800*/  LDL R3, [R1+0x288] ;  /* 0x0002880001037983 */ /* 0x000f220000100800 */
[----:B0-----:R-:W-:-:S05]  /*b810*/  IMAD.WIDE R10, R52, 0x2, R30 ;  /* 0x00000002340a7825 */ /* 0x001fca00078e021e */
[----:B------:R0:W-:Y:S04]  /*b820*/  STL.64 [R1+0x148], R10 ;  /* 0x0001480a01007387 */ /* 0x0001e80000100a00 */
[----:B------:R-:W4:Y:S01]  /*b830*/  LDL R52, [R1+0x298] ;  /* 0x0002980001347983 */ /* 0x000f220000100800 */
[----:B0-----:R-:W-:-:S03]  /*b840*/  IMAD.WIDE R10, R59, 0x2, R30 ;  /* 0x000000023b0a7825 */ /* 0x001fc600078e021e */
[----:B------:R-:W4:Y:S04]  /*b850*/  LDL R59, [R1+0x2a0] ;  /* 0x0002a000013b7983 */ /* 0x000f280000100800 */
[----:B------:R0:W-:Y:S04]  /*b860*/  STL.64 [R1+0x160], R10 ;  /* 0x0001600a01007387 */ /* 0x0001e80000100a00 */
[----:B------:R-:W4:Y:S04]  /*b870*/  LDL R41, [R1+0x2b0] ;  /* 0x0002b00001297983 */ /* 0x000f280000100800 */
[----:B------:R1:W-:Y:S01]  /*b880*/  STL.64 [R1+0x170], R22 ;  /* 0x0001701601007387 */ /* 0x0003e20000100a00 */
[----:B0-----:R-:W-:-:S03]  /*b890*/  IMAD.WIDE R10, R55, 0x2, R30 ;  /* 0x00000002370a7825 */ /* 0x001fc600078e021e */
[----:B------:R-:W4:Y:S01]  /*b8a0*/  LDL R55, [R1+0x2c0] ;  /* 0x0002c00001377983 */ /* 0x000f220000100800 */
[----:B-1----:R-:W-:-:S03]  /*b8b0*/  IMAD.WIDE R22, R9, 0x2, R30 ;  /* 0x0000000209167825 */ /* 0x002fc600078e021e */
[----:B------:R0:W-:Y:S04]  /*b8c0*/  STL.64 [R1+0x188], R10 ;  /* 0x0001880a01007387 */ /* 0x0001e80000100a00 */
[----:B0-----:R-:W4:Y:S04]  /*b8d0*/  LDL R10, [R1+0x2c8] ;  /* 0x0002c800010a7983 */ /* 0x001f280000100800 */
[----:B------:R-:W-:Y:S04]  /*b8e0*/  STL.64 [R1+0x198], R22 ;  /* 0x0001981601007387 */ /* 0x000fe80000100a00 */
[----:B------:R-:W4:Y:S01]  /*b8f0*/  LDL R11, [R1+0x2d8] ;  /* 0x0002d800010b7983 */ /* 0x000f220000100800 */
[----:B---3--:R-:W-:-:S05]  /*b900*/  IMAD.WIDE R8, R42, 0x2, R30 ;  /* 0x000000022a087825 */ /* 0x008fca00078e021e */
[----:B------:R0:W-:Y:S04]  /*b910*/  STL.64 [R1+0x1b0], R8 ;  /* 0x0001b00801007387 */ /* 0x0001e80000100a00 */
[----:B------:R-:W3:Y:S04]  /*b920*/  LDL R42, [R1+0x2f8] ;  /* 0x0002f800012a7983 */ /* 0x000ee80000100800 */
[----:B0-----:R-:W3:Y:S04]  /*b930*/  LDL R8, [R1+0x2e0] ;  /* 0x0002e00001087983 */ /* 0x001ee80000100800 */
[----:B------:R-:W3:Y:S01]  /*b940*/  LDL R9, [R1+0x2f0] ;  /* 0x0002f00001097983 */ /* 0x000ee20000100800 */
[----:B--2---:R-:W-:-:S04]  /*b950*/  IMAD.WIDE R22, R20, 0x2, R30 ;  /* 0x0000000214167825 */ /* 0x004fc800078e021e */
[--C-:B----4-:R-:W-:Y:S01]  /*b960*/  IMAD.WIDE R20, R21, 0x2, R30.reuse ;  /* 0x0000000215147825 */ /* 0x110fe200078e021e */
[----:B------:R0:W-:Y:S04]  /*b970*/  STL.64 [R1+0x1c8], R22 ;  /* 0x0001c81601007387 */ /* 0x0001e80000100a00 */
[----:B------:R1:W-:Y:S01]  /*b980*/  STL.64 [R1+0x1d8], R20 ;  /* 0x0001d81401007387 */ /* 0x0003e20000100a00 */
[----:B------:R-:W-:-:S04]  /*b990*/  IMAD.WIDE R24, R18, 0x2, R30 ;  /* 0x0000000212187825 */ /* 0x000fc800078e021e */
[--C-:B0-----:R-:W-:Y:S01]  /*b9a0*/  IMAD.WIDE R22, R19, 0x2, R30.reuse ;  /* 0x0000000213167825 */ /* 0x101fe200078e021e */
[----:B------:R-:W-:Y:S03]  /*b9b0*/  STL.64 [R1+0x1f0], R24 ;  /* 0x0001f01801007387 */ /* 0x000fe60000100a00 */
[--C-:B-1----:R-:W-:Y:S01]  /*b9c0*/  IMAD.WIDE R20, R16, 0x2, R30.reuse ;  /* 0x0000000210147825 */ /* 0x102fe200078e021e */
[----:B------:R-:W-:Y:S03]  /*b9d0*/  STL.64 [R1+0x200], R22 ;  /* 0x0002001601007387 */ /* 0x000fe60000100a00 */
[--C-:B------:R-:W-:Y:S01]  /*b9e0*/  IMAD.WIDE R18, R17, 0x2, R30.reuse ;  /* 0x0000000211127825 */ /* 0x100fe200078e021e */
[----:B------:R-:W-:Y:S03]  /*b9f0*/  STL.64 [R1+0x210], R20 ;  /* 0x0002101401007387 */ /* 0x000fe60000100a00 */
[----:B------:R-:W-:-:S02]  /*ba00*/  IMAD.WIDE R16, R6, 0x2, R30 ;  /* 0x0000000206107825 */ /* 0x000fc400078e021e */
[----:B------:R-:W2:Y:S04]  /*ba10*/  LDL R6, [R1+0x308] ;  /* 0x0003080001067983 */ /* 0x000ea80000100800 */
[----:B------:R0:W-:Y:S04]  /*ba20*/  STL.64 [R1+0x220], R18 ;  /* 0x0002201201007387 */ /* 0x0001e80000100a00 */
[----:B------:R1:W-:Y:S01]  /*ba30*/  STL.64 [R1+0x230], R16 ;  /* 0x0002301001007387 */ /* 0x0003e20000100a00 */
[----:B0-----:R-:W-:-:S04]  /*ba40*/  IMAD.WIDE R18, R14, 0x2, R30 ;  /* 0x000000020e127825 */ /* 0x001fc800078e021e */
[--C-:B------:R-:W-:Y:S01]  /*ba50*/  IMAD.WIDE R14, R15, 0x2, R30.reuse ;  /* 0x000000020f0e7825 */ /* 0x100fe200078e021e */
[----:B------:R-:W-:Y:S03]  /*ba60*/  STL.64 [R1+0x248], R18 ;  /* 0x0002481201007387 */ /* 0x000fe60000100a00 */
[--C-:B-1----:R-:W-:Y:S02]  /*ba70*/  IMAD.WIDE R16, R7, 0x2, R30.reuse ;  /* 0x0000000207107825 */ /* 0x102fe400078e021e */
[----:B------:R-:W4:Y:S04]  /*ba80*/  LDL R7, [R1+0x310] ;  /* 0x0003100001077983 */ /* 0x000f280000100800 */
[----:B------:R0:W-:Y:S04]  /*ba90*/  STL.64 [R1+0x260], R14 ;  /* 0x0002600e01007387 */ /* 0x0001e80000100a00 */
[----:B------:R1:W-:Y:S01]  /*baa0*/  STL.64 [R1+0x278], R16 ;  /* 0x0002781001007387 */ /* 0x0003e20000100a00 */
[----:B0-----:R-:W-:-:S04]  /*bab0*/  IMAD.WIDE R14, R12, 0x2, R30 ;  /* 0x000000020c0e7825 */ /* 0x001fc800078e021e */
[--C-:B-1----:R-:W-:Y:S02]  /*bac0*/  IMAD.WIDE R16, R2, 0x2, R30.reuse ;  /* 0x0000000202107825 */ /* 0x102fe400078e021e */
[----:B------:R-:W4:Y:S04]  /*bad0*/  LDL R2, [R1+0x320] ;  /* 0x0003200001027983 */ /* 0x000f280000100800 */
[----:B------:R0:W-:Y:S04]  /*bae0*/  STL.64 [R1+0x290], R14 ;  /* 0x0002900e01007387 */ /* 0x0001e80000100a00 */
[----:B------:R-:W-:Y:S01]  /*baf0*/  STL.64 [R1+0x2a8], R16 ;  /* 0x0002a81001007387 */ /* 0x000fe20000100a00 */
[----:B0-----:R-:W-:-:S04]  /*bb00*/  IMAD.WIDE R14, R13, 0x2, R30 ;  /* 0x000000020d0e7825 */ /* 0x001fc800078e021e */
[--C-:B------:R-:W-:Y:S02]  /*bb10*/  IMAD.WIDE R12, R3, 0x2, R30.reuse ;  /* 0x00000002030c7825 */ /* 0x100fe400078e021e */
[----:B------:R-:W4:Y:S04]  /*bb20*/  LDL R3, [R1+0x328] ;  /* 0x0003280001037983 */ /* 0x000f280000100800 */
[----:B------:R0:W-:Y:S04]  /*bb30*/  STL.64 [R1+0x2b8], R14 ;  /* 0x0002b80e01007387 */ /* 0x0001e80000100a00 */
[----:B------:R1:W-:Y:S01]  /*bb40*/  STL.64 [R1+0x2d0], R12 ;  /* 0x0002d00c01007387 */ /* 0x0003e20000100a00 */
[----:B0-----:R-:W-:-:S03]  /*bb50*/  IMAD.WIDE R14, R52, 0x2, R30 ;  /* 0x00000002340e7825 */ /* 0x001fc600078e021e */
[----:B------:R-:W4:Y:S01]  /*bb60*/  LDL R52, [R1+0x338] ;  /* 0x0003380001347983 */ /* 0x000f220000100800 */
[----:B-1----:R-:W-:-:S03]  /*bb70*/  IMAD.WIDE R12, R59, 0x2, R30 ;  /* 0x000000023b0c7825 */ /* 0x002fc600078e021e */
[----:B------:R0:W-:Y:S04]  /*bb80*/  STL.64 [R1+0x2e8], R14 ;  /* 0x0002e80e01007387 */ /* 0x0001e80000100a00 */
[----:B------:R-:W4:Y:S04]  /*bb90*/  LDL R59, [R1+0x340] ;  /* 0x00034000013b7983 */ /* 0x000f280000100800 */
[----:B------:R1:W-:Y:S01]  /*bba0*/  STL.64 [R1+0x300], R12 ;  /* 0x0003000c01007387 */ /* 0x0003e20000100a00 */
[----:B0-----:R-:W-:-:S03]  /*bbb0*/  IMAD.WIDE R14, R41, 0x2, R30 ;  /* 0x00000002290e7825 */ /* 0x001fc600078e021e */
[----:B------:R-:W4:Y:S04]  /*bbc0*/  LDL R41, [R1+0x350] ;  /* 0x0003500001297983 */ /* 0x000f280000100800 */
[----:B------:R0:W-:Y:S01]  /*bbd0*/  STL.64 [R1+0x318], R14 ;  /* 0x0003180e01007387 */ /* 0x0001e20000100a00 */
[----:B-1----:R-:W-:-:S03]  /*bbe0*/  IMAD.WIDE R12, R55, 0x2, R30 ;  /* 0x00000002370c7825 */ /* 0x002fc600078e021e */
[----:B------:R-:W4:Y:S01]  /*bbf0*/  LDL R55, [R1+0x358] ;  /* 0x0003580001377983 */ /* 0x000f220000100800 */
[----:B------:R-:W-:-:S03]  /*bc00*/  IMAD.WIDE R16, R10, 0x2, R30 ;  /* 0x000000020a107825 */ /* 0x000fc600078e021e */
[----:B------:R3:W-:Y:S01]  /*bc10*/  STL.64 [R1+0x330], R12 ;  /* 0x0003300c01007387 */ /* 0x0007e20000100a00 */
[----:B0-----:R-:W-:-:S03]  /*bc20*/  IMAD.WIDE R14, R11, 0x2, R30 ;  /* 0x000000020b0e7825 */ /* 0x001fc600078e021e */
[----:B------:R0:W-:Y:S04]  /*bc30*/  STL.64 [R1+0x348], R16 ;  /* 0x0003481001007387 */ /* 0x0001e80000100a00 */
[----:B------:R1:W-:Y:S01]  /*bc40*/  STL.64 [R1+0x360], R14 ;  /* 0x0003600e01007387 */ /* 0x0003e20000100a00 */
[----:B---3--:R-:W-:-:S04]  /*bc50*/  IMAD.WIDE R12, R8, 0x2, R30 ;  /* 0x00000002080c7825 */ /* 0x008fc800078e021e */
[--C-:B------:R-:W-:Y:S01]  /*bc60*/  IMAD.WIDE R10, R9, 0x2, R30.reuse ;  /* 0x00000002090a7825 */ /* 0x100fe200078e021e */
[----:B------:R-:W-:Y:S03]  /*bc70*/  STL.64 [R1+0x378], R12 ;  /* 0x0003780c01007387 */ /* 0x000fe60000100a00 */
[--C-:B------:R-:W-:Y:S01]  /*bc80*/  IMAD.WIDE R8, R42, 0x2, R30.reuse ;  /* 0x000000022a087825 */ /* 0x100fe200078e021e */
[----:B------:R-:W3:Y:S04]  /*bc90*/  LDL R20, [R1+0x368] ;  /* 0x0003680001147983 */ /* 0x000ee80000100800 */
[----:B------:R-:W-:Y:S04]  /*bca0*/  STL.64 [R1+0x390], R10 ;  /* 0x0003900a01007387 */ /* 0x000fe80000100a00 */
[----:B------:R-:W3:Y:S04]  /*bcb0*/  LDL R21, [R1+0x370] ;  /* 0x0003700001157983 */ /* 0x000ee80000100800 */
[----:B------:R2:W-:Y:S04]  /*bcc0*/  STL.64 [R1+0x3a8], R8 ;  /* 0x0003a80801007387 */ /* 0x0005e80000100a00 */
[----:B------:R-:W3:Y:S04]  /*bcd0*/  LDL R18, [R1+0x380] ;  /* 0x0003800001127983 */ /* 0x000ee80000100800 */
[----:B------:R-:W3:Y:S04]  /*bce0*/  LDL R19, [R1+0x388] ;  /* 0x0003880001137983 */ /* 0x000ee80000100800 */
[----:B0-----:R-:W3:Y:S04]  /*bcf0*/  LDL R16, [R1+0x398] ;  /* 0x0003980001107983 */ /* 0x001ee80000100800 */
[----:B------:R-:W3:Y:S04]  /*bd00*/  LDL R17, [R1+0x3a0] ;  /* 0x0003a00001117983 */ /* 0x000ee80000100800 */
[----:B------:R-:W3:Y:S04]  /*bd10*/  LDL R42, [R1+0x3b0] ;  /* 0x0003b000012a7983 */ /* 0x000ee80000100800 */
[----:B-1----:R-:W3:Y:S04]  /*bd20*/  LDL R14, [R1+0x3c0] ;  /* 0x0003c000010e7983 */ /* 0x002ee80000100800 */
[----:B------:R-:W3:Y:S01]  /*bd30*/  LDL R15, [R1+0x3c8] ;  /* 0x0003c800010f7983 */ /* 0x000ee20000100800 */
[----:B--2---:R-:W-:-:S05]  /*bd40*/  IMAD.WIDE R8, R6, 0x2, R30 ;  /* 0x0000000206087825 */ /* 0x004fca00078e021e */
[----:B------:R4:W-:Y:S04]  /*bd50*/  STL.64 [R1+0x3b8], R8 ;  /* 0x0003b80801007387 */ /* 0x0009e80000100a00 */
[----:B------:R-:W2:Y:S04]  /*bd60*/  LDL R11, [R1+0x3d8] ;  /* 0x0003d800010b7983 */ /* 0x000ea80000100800 */
[----:B------:R-:W2:Y:S04]  /*bd70*/  LDL R12, [R1+0x3e0] ;  /* 0x0003e000010c7983 */ /* 0x000ea80000100800 */
[----:B------:R-:W2:Y:S01]  /*bd80*/  LDL R6, [R1+0x3f0] ;  /* 0x0003f00001067983 */ /* 0x000ea20000100800 */
[----:B----4-:R-:W-:-:S05]  /*bd90*/  IMAD.WIDE R8, R7, 0x2, R30 ;  /* 0x0000000207087825 */ /* 0x010fca00078e021e */
        /* <DEDUP_REMOVED lines=9> */
[----:B------:R-:W4:Y:S01]  /*be30*/  LDL R10, [R1+0x428] ;  /* 0x00042800010a7983 */ /* 0x000f220000100800 */
[----:B0-----:R-:W-:-:S05]  /*be40*/  IMAD.WIDE R8, R52, 0x2, R30 ;  /* 0x0000000234087825 */ /* 0x001fca00078e021e */
[----:B------:R0:W-:Y:S01]  /*be50*/  STL.64 [R1+0x418], R8 ;  /* 0x0004180801007387 */ /* 0x0001e20000100a00 */
[----:B------:R-:W-:-:S03]  /*be60*/  IMAD.WIDE R22, R59, 0x2, R30 ;  /* 0x000000023b167825 */ /* 0x000fc600078e021e */
[----:B0-----:R-:W4:Y:S01]  /*be70*/  LDL R8, [R1+0x438] ;  /* 0x0004380001087983 */ /* 0x001f220000100800 */
[----:B------:R-:W-:-:S03]  /*be80*/  IMAD.WIDE R24, R41, 0x2, R30 ;  /* 0x0000000229187825 */ /* 0x000fc600078e021e */
[----:B------:R0:W-:Y:S04]  /*be90*/  STL.64 [R1+0x430], R22 ;  /* 0x0004301601007387 */ /* 0x0001e80000100a00 */
[----:B------:R-:W4:Y:S04]  /*bea0*/  LDL R9, [R1+0x440] ;  /* 0x0004400001097983 */ /* 0x000f280000100800 */
[----:B------:R-:W-:Y:S01]  /*beb0*/  STL.64 [R1+0x448], R24 ;  /* 0x0004481801007387 */ /* 0x000fe20000100a00 */
[----:B0-----:R-:W-:-:S03]  /*bec0*/  IMAD.WIDE R22, R55, 0x2, R30 ;  /* 0x0000000237167825 */ /* 0x001fc600078e021e */
[----:B------:R-:W4:Y:S04]  /*bed0*/  LDL R52, [R1+0x450] ;  /* 0x0004500001347983 */ /* 0x000f280000100800 */
[----:B------:R3:W-:Y:S04]  /*bee0*/  STL.64 [R1+0x460], R22 ;  /* 0x0004601601007387 */ /* 0x0007e80000100a00 */
[----:B------:R-:W4:Y:S04]  /*bef0*/  LDL R59, [R1+0x458] ;  /* 0x00045800013b7983 */ /* 0x000f280000100800 */
[----:B------:R-:W4:Y:S04]  /*bf00*/  LDL R41, [R1+0x468] ;  /* 0x0004680001297983 */ /* 0x000f280000100800 */
[----:B------:R-:W4:Y:S01]  /*bf10*/  LDL R55, [R1+0x470] ;  /* 0x0004700001377983 */ /* 0x000f220000100800 */
[----:B---3--:R-:W-:-:S04]  /*bf20*/  IMAD.WIDE R22, R20, 0x2, R30 ;  /* 0x0000000214167825 */ /* 0x008fc800078e021e */
[--C-:B------:R-:W-:Y:S01]  /*bf30*/  IMAD.WIDE R20, R21, 0x2, R30.reuse ;  /* 0x0000000215147825 */ /* 0x100fe200078e021e */
        /* <DEDUP_REMOVED lines=10> */
[----:B------:R-:W3:Y:S04]  /*bfe0*/  LDL R42, [R1+0x1ec] ;  /* 0x0001ec00012a7983 */ /* 0x000ee80000100800 */
[----:B------:R0:W-:Y:S04]  /*bff0*/  STL.64 [R1+0x4b8], R18 ;  /* 0x0004b81201007387 */ /* 0x0001e80000100a00 */
[----:B------:R2:W-:Y:S01]  /*c000*/  STL.64 [R1+0x4c8], R16 ;  /* 0x0004c81001007387 */ /* 0x0005e20000100a00 */
[----:B0-----:R-:W-:-:S04]  /*c010*/  IMAD.WIDE R18, R14, 0x2, R30 ;  /* 0x000000020e127825 */ /* 0x001fc800078e021e */
[--C-:B------:R-:W-:Y:S01]  /*c020*/  IMAD.WIDE R14, R15, 0x2, R30.reuse ;  /* 0x000000020f0e7825 */ /* 0x100fe200078e021e */
[----:B------:R-:W-:Y:S03]  /*c030*/  STL.64 [R1+0x4d8], R18 ;  /* 0x0004d81201007387 */ /* 0x000fe60000100a00 */
[--C-:B--2---:R-:W-:Y:S02]  /*c040*/  IMAD.WIDE R16, R11, 0x2, R30.reuse ;  /* 0x000000020b107825 */ /* 0x104fe400078e021e */
[----:B------:R-:W2:Y:S04]  /*c050*/  LDL R11, [R1+0x1e8] ;  /* 0x0001e800010b7983 */ /* 0x000ea80000100800 */
[----:B------:R0:W-:Y:S04]  /*c060*/  STL.64 [R1+0x4e0], R14 ;  /* 0x0004e00e01007387 */ /* 0x0001e80000100a00 */
[----:B------:R1:W-:Y:S01]  /*c070*/  STL.64 [R1+0x4f0], R16 ;  /* 0x0004f01001007387 */ /* 0x0003e20000100a00 */
[----:B0-----:R-:W-:-:S04]  /*c080*/  IMAD.WIDE R14, R12, 0x2, R30 ;  /* 0x000000020c0e7825 */ /* 0x001fc800078e021e */
[--C-:B-1----:R-:W-:Y:S02]  /*c090*/  IMAD.WIDE R16, R6, 0x2, R30.reuse ;  /* 0x0000000206107825 */ /* 0x102fe400078e021e */
[----:B------:R-:W2:Y:S04]  /*c0a0*/  LDL R6, [R1+0x1c4] ;  /* 0x0001c40001067983 */ /* 0x000ea80000100800 */
[----:B------:R4:W-:Y:S04]  /*c0b0*/  STL.64 [R1+0x500], R14 ;  /* 0x0005000e01007387 */ /* 0x0009e80000100a00 */
[----:B------:R-:W-:Y:S01]  /*c0c0*/  STL.64 [R1+0x508], R16 ;  /* 0x0005081001007387 */ /* 0x000fe20000100a00 */
[----:B----4-:R-:W-:-:S04]  /*c0d0*/  IMAD.WIDE R14, R13, 0x2, R30 ;  /* 0x000000020d0e7825 */ /* 0x010fc800078e021e */
[--C-:B------:R-:W-:Y:S02]  /*c0e0*/  IMAD.WIDE R12, R7, 0x2, R30.reuse ;  /* 0x00000002070c7825 */ /* 0x100fe400078e021e */
[----:B------:R-:W4:Y:S04]  /*c0f0*/  LDL R7, [R1+0x1c0] ;  /* 0x0001c00001077983 */ /* 0x000f280000100800 */
[----:B------:R0:W-:Y:S04]  /*c100*/  STL.64 [R1+0x518], R14 ;  /* 0x0005180e01007387 */ /* 0x0001e80000100a00 */
[----:B------:R1:W-:Y:S01]  /*c110*/  STL.64 [R1+0x528], R12 ;  /* 0x0005280c01007387 */ /* 0x0003e20000100a00 */
[----:B0-----:R-:W-:-:S03]  /*c120*/  IMAD.WIDE R14, R2, 0x2, R30 ;  /* 0x00000002020e7825 */ /* 0x001fc600078e021e */
[----:B------:R-:W4:Y:S01]  /*c130*/  LDL R2, [R1+0x1ac] ;  /* 0x0001ac0001027983 */ /* 0x000f220000100800 */
[----:B-1----:R-:W-:-:S03]  /*c140*/  IMAD.WIDE R12, R3, 0x2, R30 ;  /* 0x00000002030c7825 */ /* 0x002fc600078e021e */
[----:B------:R-:W-:Y:S01]  /*c150*/  STL.64 [R1+0x530], R14 ;  /* 0x0005300e01007387 */ /* 0x000fe20000100a00 */
[----:B------:R-:W-:-:S03]  /*c160*/  IMAD.WIDE R16, R10, 0x2, R30 ;  /* 0x000000020a107825 */ /* 0x000fc600078e021e */
[----:B------:R-:W4:Y:S04]  /*c170*/  LDL R3, [R1+0x1a8] ;  /* 0x0001a80001037983 */ /* 0x000f280000100800 */
[----:B------:R0:W-:Y:S04]  /*c180*/  STL.64 [R1+0x540], R12 ;  /* 0x0005400c01007387 */ /* 0x0001e80000100a00 */
[----:B0-----:R-:W4:Y:S04]  /*c190*/  LDL R13, [R1+0x184] ;  /* 0x00018400010d7983 */ /* 0x001f280000100800 */
[----:B------:R0:W-:Y:S01]  /*c1a0*/  STL.64 [R1+0x550], R16 ;  /* 0x0005501001007387 */ /* 0x0001e20000100a00 */
[----:B------:R-:W-:-:S03]  /*c1b0*/  IMAD.WIDE R14, R8, 0x2, R30 ;  /* 0x00000002080e7825 */ /* 0x000fc600078e021e */
[----:B------:R-:W4:Y:S04]  /*c1c0*/  LDL R8, [R1+0x180] ;  /* 0x0001800001087983 */ /* 0x000f280000100800 */
[----:B------:R1:W-:Y:S01]  /*c1d0*/  STL.64 [R1+0x558], R14 ;  /* 0x0005580e01007387 */ /* 0x0003e20000100a00 */
[----:B0-----:R-:W-:-:S05]  /*c1e0*/  IMAD.WIDE R16, R9, 0x2, R30 ;  /* 0x0000000209107825 */ /* 0x001fca00078e021e */
[----:B------:R0:W-:Y:S01]  /*c1f0*/  STL.64 [R1+0x568], R16 ;  /* 0x0005681001007387 */ /* 0x0001e20000100a00 */
[----:B-1----:R-:W-:-:S04]  /*c200*/  IMAD.WIDE R14, R52, 0x2, R30 ;  /* 0x00000002340e7825 */ /* 0x002fc800078e021e */
[--C-:B------:R-:W-:Y:S01]  /*c210*/  IMAD.WIDE R18, R59, 0x2, R30.reuse ;  /* 0x000000023b127825 */ /* 0x100fe200078e021e */
[----:B------:R1:W-:Y:S03]  /*c220*/  STL.64 [R1+0x588], R14 ;  /* 0x0005880e01007387 */ /* 0x0003e60000100a00 */
[--C-:B0-----:R-:W-:Y:S01]  /*c230*/  IMAD.WIDE R16, R41, 0x2, R30.reuse ;  /* 0x0000000229107825 */ /* 0x101fe200078e021e */
[----:B------:R-:W-:Y:S04]  /*c240*/  STL.64 [R1+0x590], R18 ;  /* 0x0005901201007387 */ /* 0x000fe80000100a00 */
[----:B------:R-:W4:Y:S01]  /*c250*/  LDL R9, [R1+0x15c] ;  /* 0x00015c0001097983 */ /* 0x000f220000100800 */
[----:B-1----:R-:W-:-:S03]  /*c260*/  IMAD.WIDE R14, R55, 0x2, R30 ;  /* 0x00000002370e7825 */ /* 0x002fc600078e021e */
[----:B------:R-:W-:Y:S04]  /*c270*/  STL.64 [R1+0x5a0], R16 ;  /* 0x0005a01001007387 */ /* 0x000fe80000100a00 */
[----:B------:R-:W4:Y:S04]  /*c280*/  LDL R52, [R1+0x158] ;  /* 0x0001580001347983 */ /* 0x000f280000100800 */
[----:B------:R3:W-:Y:S04]  /*c290*/  STL.64 [R1+0x5b0], R14 ;  /* 0x0005b00e01007387 */ /* 0x0007e80000100a00 */
[----:B------:R-:W4:Y:S04]  /*c2a0*/  LDL R59, [R1+0x134] ;  /* 0x00013400013b7983 */ /* 0x000f280000100800 */
[----:B------:R-:W4:Y:S04]  /*c2b0*/  LDL R41, [R1+0x130] ;  /* 0x0001300001297983 */ /* 0x000f280000100800 */
[----:B------:R-:W4:Y:S04]  /*c2c0*/  LDL R55, [R1+0x10c] ;  /* 0x00010c0001377983 */ /* 0x000f280000100800 */
[----:B------:R-:W4:Y:S04]  /*c2d0*/  LDL.LU R22, [R1+0x108] ;  /* 0x0001080001167983 */ /* 0x000f280000300800 */
[----:B------:R-:W4:Y:S01]  /*c2e0*/  LDL.LU R23, [R1+0xf4] ;  /* 0x0000f40001177983 */ /* 0x000f220000300800 */
[----:B---3--:R-:W-:-:S03]  /*c2f0*/  IMAD.WIDE R14, R42, 0x2, R30 ;  /* 0x000000022a0e7825 */ /* 0x008fc600078e021e */
[----:B------:R-:W3:Y:S04]  /*c300*/  LDL R42, [R1+0xf0] ;  /* 0x0000f000012a7983 */ /* 0x000ee80000100800 */
[----:B------:R-:W3:Y:S04]  /*c310*/  LDL.LU R18, [R1+0xcc] ;  /* 0x0000cc0001127983 */ /* 0x000ee80000300800 */
[----:B------:R0:W-:Y:S04]  /*c320*/  STL.64 [R1+0x5b8], R14 ;  /* 0x0005b80e01007387 */ /* 0x0001e80000100a00 */
[----:B------:R-:W3:Y:S04]  /*c330*/  LDL.LU R19, [R1+0xc8] ;  /* 0x0000c80001137983 */ /* 0x000ee80000300800 */
[----:B0-----:R-:W3:Y:S04]  /*c340*/  LDL.LU R14, [R1+0xa0] ;  /* 0x0000a000010e7983 */ /* 0x001ee80000300800 */
[----:B------:R-:W3:Y:S01]  /*c350*/  LDL.LU R15, [R1+0x9c] ;  /* 0x00009c00010f7983 */ /* 0x000ee20000300800 */
[----:B--2---:R-:W-:-:S05]  /*c360*/  IMAD.WIDE R10, R11, 0x2, R30 ;  /* 0x000000020b0a7825 */ /* 0x004fca00078e021e */
[----:B------:R0:W-:Y:S04]  /*c370*/  STL.64 [R1+0x5c8], R10 ;  /* 0x0005c80a01007387 */ /* 0x0001e80000100a00 */
[----:B0-----:R-:W2:Y:S04]  /*c380*/  LDL.LU R10, [R1+0x94] ;  /* 0x00009400010a7983 */ /* 0x001ea80000300800 */
[----:B------:R-:W2:Y:S01]  /*c390*/  LDL.LU R11, [R1+0x90] ;  /* 0x00009000010b7983 */ /* 0x000ea20000300800 */
[----:B------:R-:W-:-:S05]  /*c3a0*/  IMAD.WIDE R16, R6, 0x2, R30 ;  /* 0x0000000206107825 */ /* 0x000fca00078e021e */
[----:B------:R4:W-:Y:S04]  /*c3b0*/  STL.64 [R1+0x5d8], R16 ;  /* 0x0005d81001007387 */ /* 0x0009e80000100a00 */
[----:B------:R-:W2:Y:S01]  /*c3c0*/  LDL.LU R6, [R1+0x88] ;  /* 0x0000880001067983 */ /* 0x000ea20000300800 */
[----:B----4-:R-:W-:-:S03]  /*c3d0*/  IMAD.WIDE R16, R7, 0x2, R30 ;  /* 0x0000000207107825 */ /* 0x010fc600078e021e */
[----:B------:R-:W4:Y:S04]  /*c3e0*/  LDL.LU R7, [R1+0x84] ;  /* 0x0000840001077983 */ /* 0x000f280000300800 */
[----:B------:R0:W-:Y:S01]  /*c3f0*/  STL.64 [R1+0x5e0], R16 ;  /* 0x0005e01001007387 */ /* 0x0001e20000100a00 */
[----:B------:R-:W-:-:S03]  /*c400*/  IMAD.WIDE R20, R2, 0x2, R30 ;  /* 0x0000000202147825 */ /* 0x000fc600078e021e */
[----:B------:R-:W4:Y:S01]  /*c410*/  LDL.LU R2, [R1+0x78] ;  /* 0x0000780001027983 */ /* 0x000f220000300800 */
[----:B0-----:R-:W-:-:S03]  /*c420*/  IMAD.WIDE R16, R3, 0x2, R30 ;  /* 0x0000000203107825 */ /* 0x001fc600078e021e */
[----:B------:R-:W-:Y:S04]  /*c430*/  STL.64 [R1+0x5f0], R20 ;  /* 0x0005f01401007387 */ /* 0x000fe80000100a00 */
[----:B------:R-:W4:Y:S04]  /*c440*/  LDL.LU R3, [R1+0x74] ;  /* 0x0000740001037983 */ /* 0x000f280000300800 */
[----:B------:R0:W-:Y:S04]  /*c450*/  STL.64 [R1+0x600], R16 ;  /* 0x0006001001007387 */ /* 0x0001e80000100a00 */
[----:B------:R-:W4:Y:S01]  /*c460*/  LDL.LU R28, [R1+0x68] ;  /* 0x00006800011c7983 */ /* 0x000f220000300800 */
[----:B0-----:R-:W-:-:S04]  /*c470*/  IMAD.WIDE R16, R13, 0x2, R30 ;  /* 0x000000020d107825 */ /* 0x001fc800078e021e */
[--C-:B------:R-:W-:Y:S01]  /*c480*/  IMAD.WIDE R12, R8, 0x2, R30.reuse ;  /* 0x00000002080c7825 */ /* 0x100fe200078e021e */
[----:B------:R0:W-:Y:S04]  /*c490*/  STL.64 [R1+0x608], R16 ;  /* 0x0006081001007387 */ /* 0x0001e80000100a00 */
[----:B------:R-:W4:Y:S04]  /*c4a0*/  LDL.LU R29, [R1+0x64] ;  /* 0x00006400011d7983 */ /* 0x000f280000300800 */
[----:B------:R1:W-:Y:S04]  /*c4b0*/  STL.64 [R1+0x610], R12 ;  /* 0x0006100c01007387 */ /* 0x0003e80000100a00 */
[----:B------:R-:W4:Y:S04]  /*c4c0*/  LDL.LU R26, [R1+0x60] ;  /* 0x00006000011a7983 */ /* 0x000f280000300800 */
[----:B------:R-:W4:Y:S04]  /*c4d0*/  LDL.LU R27, [R1+0x5c] ;  /* 0x00005c00011b7983 */ /* 0x000f280000300800 */
[----:B------:R-:W4:Y:S04]  /*c4e0*/  LDL.LU R24, [R1+0x58] ;  /* 0x0000580001187983 */ /* 0x000f280000300800 */
[----:B------:R-:W4:Y:S01]  /*c4f0*/  LDL.LU R25, [R1+0x570] ;  /* 0x0005700001197983 */ /* 0x000f220000300800 */
[----:B------:R-:W-:-:S05]  /*c500*/  IMAD.WIDE R8, R9, 0x2, R30 ;  /* 0x0000000209087825 */ /* 0x000fca00078e021e */
[----:B------:R1:W-:Y:S01]  /*c510*/  STL.64 [R1+0x618], R8 ;  /* 0x0006180801007387 */ /* 0x0003e20000100a00 */
[----:B0-----:R-:W-:-:S05]  /*c520*/  IMAD.WIDE R16, R52, 0x2, R30 ;  /* 0x0000000234107825 */ /* 0x001fca00078e021e */
[----:B------:R0:W-:Y:S01]  /*c530*/  STL.64 [R1+0x620], R16 ;  /* 0x0006201001007387 */ /* 0x0001e20000100a00 */
[----:B-1----:R-:W-:-:S04]  /*c540*/  IMAD.WIDE R12, R59, 0x2, R30 ;  /* 0x000000023b0c7825 */ /* 0x002fc800078e021e */
[--C-:B------:R-:W-:Y:S01]  /*c550*/  IMAD.WIDE R8, R41, 0x2, R30.reuse ;  /* 0x0000000229087825 */ /* 0x100fe200078e021e */
[----:B------:R1:W-:Y:S03]  /*c560*/  STL.64 [R1+0x630], R12 ;  /* 0x0006300c01007387 */ /* 0x0003e60000100a00 */
[--C-:B0-----:R-:W-:Y:S01]  /*c570*/  IMAD.WIDE R16, R55, 0x2, R30.reuse ;  /* 0x0000000237107825 */ /* 0x101fe200078e021e */
[----:B------:R0:W-:Y:S04]  /*c580*/  STL.64 [R1+0x638], R8 ;  /* 0x0006380801007387 */ /* 0x0001e80000100a00 */
[----:B------:R3:W-:Y:S01]  /*c590*/  STL.64 [R1+0x640], R16 ;  /* 0x0006401001007387 */ /* 0x0007e20000100a00 */
[----:B-1----:R-:W-:-:S03]  /*c5a0*/  IMAD.WIDE R12, R22, 0x2, R30 ;  /* 0x00000002160c7825 */ /* 0x002fc600078e021e */
[----:B------:R-:W-:Y:S01]  /*c5b0*/  STL [R1+0x1420], R23 ;  /* 0x0014201701007387 */ /* 0x000fe20000100800 */
[----:B0-----:R-:W-:-:S03]  /*c5c0*/  IMAD.WIDE R8, R23, 0x2, R30 ;  /* 0x0000000217087825 */ /* 0x001fc600078e021e */
[----:B------:R0:W-:Y:S04]  /*c5d0*/  STL.64 [R1+0x648], R12 ;  /* 0x0006480c01007387 */ /* 0x0001e80000100a00 */
[----:B------:R-:W-:Y:S04]  /*c5e0*/  STL [R1+0x1424], R22 ;  /* 0x0014241601007387 */ /* 0x000fe80000100800 */
[----:B------:R1:W-:Y:S01]  /*c5f0*/  STL.64 [R1+0x650], R8 ;  /* 0x0006500801007387 */ /* 0x0003e20000100a00 */
[----:B---3--:R-:W-:-:S04]  /*c600*/  IMAD.WIDE R16, R42, 0x2, R30 ;  /* 0x000000022a107825 */ /* 0x008fc800078e021e */
[--C-:B0-----:R-:W-:Y:S01]  /*c610*/  IMAD.WIDE R12, R18, 0x2, R30.reuse ;  /* 0x00000002120c7825 */ /* 0x101fe200078e021e */
[----:B------:R0:W-:Y:S03]  /*c620*/  STL.64 [R1+0x658], R16 ;  /* 0x0006581001007387 */ /* 0x0001e60000100a00 */
[--C-:B-1----:R-:W-:Y:S01]  /*c630*/  IMAD.WIDE R8, R19, 0x2, R30.reuse ;  /* 0x0000000213087825 */ /* 0x102fe200078e021e */
[----:B------:R-:W-:Y:S03]  /*c640*/  STL [R1+0x1418], R19 ;  /* 0x0014181301007387 */ /* 0x000fe60000100800 */
[--C-:B0-----:R-:W-:Y:S01]  /*c650*/  IMAD.WIDE R16, R4, 0x2, R30.reuse ;  /* 0x0000000204107825 */ /* 0x101fe200078e021e */
[----:B------:R0:W-:Y:S04]  /*c660*/  STL.64 [R1+0x660], R12 ;  /* 0x0006600c01007387 */ /* 0x0001e80000100a00 */
[----:B------:R-:W-:Y:S04]  /*c670*/  STL [R1+0x141c], R18 ;  /* 0x00141c1201007387 */ /* 0x000fe80000100800 */
[----:B------:R1:W-:Y:S01]  /*c680*/  STL.64 [R1+0x668], R8 ;  /* 0x0006680801007387 */ /* 0x0003e20000100a00 */
[----:B0-----:R-:W-:-:S03]  /*c690*/  IMAD.WIDE R12, R14, 0x2, R30 ;  /* 0x000000020e0c7825 */ /* 0x001fc600078e021e */
[----:B------:R-:W3:Y:S04]  /*c6a0*/  LDL.LU R4, [R1+0x1454] ;  /* 0x0014540001047983 */ /* 0x000ee80000300800 */
[----:B------:R-:W-:Y:S01]  /*c6b0*/  STL.64 [R1+0x670], R16 ;  /* 0x0006701001007387 */ /* 0x000fe20000100a00 */
[----:B-1----:R-:W-:-:S03]  /*c6c0*/  IMAD.WIDE R8, R15, 0x2, R30 ;  /* 0x000000020f087825 */ /* 0x002fc600078e021e */
[----:B------:R-:W-:Y:S04]  /*c6d0*/  STL [R1+0x1410], R15 ;  /* 0x0014100f01007387 */ /* 0x000fe80000100800 */
[----:B------:R-:W-:Y:S04]  /*c6e0*/  STL.64 [R1+0x678], R12 ;  /* 0x0006780c01007387 */ /* 0x000fe80000100a00 */
[----:B------:R0:W-:Y:S04]  /*c6f0*/  STL [R1+0x1414], R14 ;  /* 0x0014140e01007387 */ /* 0x0001e80000100800 */
[----:B------:R1:W-:Y:S01]  /*c700*/  STL.64 [R1+0x680], R8 ;  /* 0x0006800801007387 */ /* 0x0003e20000100a00 */
[----:B0-----:R-:W-:-:S03]  /*c710*/  IMAD.WIDE R14, R5, 0x2, R30 ;  /* 0x00000002050e7825 */ /* 0x001fc600078e021e */
[----:B------:R-:W3:Y:S04]  /*c720*/  LDL.LU R5, [R1+0x1450] ;  /* 0x0014500001057983 */ /* 0x000ee80000300800 */
[----:B------:R-:W-:Y:S01]  /*c730*/  STL.64 [R1+0x688], R14 ;  /* 0x0006880e01007387 */ /* 0x000fe20000100a00 */
[----:B--2---:R-:W-:-:S03]  /*c740*/  IMAD.WIDE R12, R10, 0x2, R30 ;  /* 0x000000020a0c7825 */ /* 0x004fc600078e021e */
[----:B------:R-:W-:Y:S01]  /*c750*/  STL [R1+0x1408], R11 ;  /* 0x0014080b01007387 */ /* 0x000fe20000100800 */
[----:B-1----:R-:W-:-:S03]  /*c760*/  IMAD.WIDE R8, R11, 0x2, R30 ;  /* 0x000000020b087825 */ /* 0x002fc600078e021e */
[----:B------:R0:W-:Y:S04]  /*c770*/  STL.64 [R1+0x690], R12 ;  /* 0x0006900c01007387 */ /* 0x0001e80000100a00 */
[----:B------:R1:W-:Y:S04]  /*c780*/  STL [R1+0x140c], R10 ;  /* 0x00140c0a01007387 */ /* 0x0003e80000100800 */
[----:B------:R2:W-:Y:S01]  /*c790*/  STL.64 [R1+0x698], R8 ;  /* 0x0006980801007387 */ /* 0x0005e20000100a00 */
[----:B0-----:R-:W-:-:S04]  /*c7a0*/  IMAD.WIDE R12, R48, 0x2, R30 ;  /* 0x00000002300c7825 */ /* 0x001fc800078e021e */
[--C-:B-1----:R-:W-:Y:S01]  /*c7b0*/  IMAD.WIDE R10, R6, 0x2, R30.reuse ;  /* 0x00000002060a7825 */ /* 0x102fe200078e021e */
[----:B------:R-:W-:Y:S04]  /*c7c0*/  STL.64 [R1+0x6a0], R12 ;  /* 0x0006a00c01007387 */ /* 0x000fe80000100a00 */
[----:B----4-:R-:W-:Y:S01]  /*c7d0*/  STL [R1+0x1400], R7 ;  /* 0x0014000701007387 */ /* 0x010fe20000100800 */
[----:B--2---:R-:W-:-:S03]  /*c7e0*/  IMAD.WIDE R8, R7, 0x2, R30 ;  /* 0x0000000207087825 */ /* 0x004fc600078e021e */
[----:B------:R0:W-:Y:S04]  /*c7f0*/  STL.64 [R1+0x6a8], R10 ;  /* 0x0006a80a01007387 */ /* 0x0001e80000100a00 */
[----:B------:R1:W-:Y:S04]  /*c800*/  STL [R1+0x1404], R6 ;  /* 0x0014040601007387 */ /* 0x0003e80000100800 */
[----:B------:R2:W-:Y:S01]  /*c810*/  STL.64 [R1+0x6b0], R8 ;  /* 0x0006b00801007387 */ /* 0x0005e20000100a00 */
[----:B0-----:R-:W-:-:S04]  /*c820*/  IMAD.WIDE R10, R40, 0x2, R30 ;  /* 0x00000002280a7825 */ /* 0x001fc800078e021e */
[----:B-1----:R-:W-:-:S04]  /*c830*/  IMAD.WIDE R6, R44, 0x2, R30 ;  /* 0x000000022c067825 */ /* 0x002fc800078e021e */
[--C-:B--2---:R-:W-:Y:S01]  /*c840*/  IMAD.WIDE R8, R2, 0x2, R30.reuse ;  /* 0x0000000202087825 */ /* 0x104fe200078e021e */
[----:B------:R0:W-:Y:S04]  /*c850*/  STL.64 [R1+0x6b8], R6 ;  /* 0x0006b80601007387 */ /* 0x0001e80000100a00 */
[----:B------:R-:W-:Y:S04]  /*c860*/  STL.64 [R1+0x6c0], R10 ;  /* 0x0006c00a01007387 */ /* 0x000fe80000100a00 */
[----:B------:R1:W-:Y:S01]  /*c870*/  STL.64 [R1+0x13f8], R2 ;  /* 0x0013f80201007387 */ /* 0x0003e20000100a00 */
[----:B0-----:R-:W-:-:S03]  /*c880*/  IMAD.WIDE R6, R3, 0x2, R30 ;  /* 0x0000000203067825 */ /* 0x001fc600078e021e */
[----:B------:R0:W-:Y:S04]  /*c890*/  STL.64 [R1+0x6c8], R8 ;  /* 0x0006c80801007387 */ /* 0x0001e80000100a00 */
[----:B------:R2:W-:Y:S01]  /*c8a0*/  STL.64 [R1+0x6d0], R6 ;  /* 0x0006d00601007387 */ /* 0x0005e20000100a00 */
[----:B-1----:R-:W-:-:S04]  /*c8b0*/  IMAD.WIDE R2, R38, 0x2, R30 ;  /* 0x0000000226027825 */ /* 0x002fc800078e021e */
[--C-:B0-----:R-:W-:Y:S01]  /*c8c0*/  IMAD.WIDE R8, R32, 0x2, R30.reuse ;  /* 0x0000000220087825 */ /* 0x101fe200078e021e */
[----:B------:R0:W-:Y:S03]  /*c8d0*/  STL.64 [R1+0x6d8], R2 ;  /* 0x0006d80201007387 */ /* 0x0001e60000100a00 */
[--C-:B--2---:R-:W-:Y:S01]  /*c8e0*/  IMAD.WIDE R6, R28, 0x2, R30.reuse ;  /* 0x000000021c067825 */ /* 0x104fe200078e021e */
[----:B------:R-:W-:Y:S04]  /*c8f0*/  STL.64 [R1+0x6e0], R8 ;  /* 0x0006e00801007387 */ /* 0x000fe80000100a00 */
[----:B------:R-:W-:Y:S01]  /*c900*/  STL [R1+0x13e8], R29 ;  /* 0x0013e81d01007387 */ /* 0x000fe20000100800 */
[----:B0-----:R-:W-:-:S03]  /*c910*/  IMAD.WIDE R2, R29, 0x2, R30 ;  /* 0x000000021d027825 */ /* 0x001fc600078e021e */
[----:B------:R0:W-:Y:S04]  /*c920*/  STL.64 [R1+0x6e8], R6 ;  /* 0x0006e80601007387 */ /* 0x0001e80000100a00 */
[----:B------:R-:W-:Y:S04]  /*c930*/  STL [R1+0x13ec], R28 ;  /* 0x0013ec1c01007387 */ /* 0x000fe80000100800 */
[----:B------:R1:W-:Y:S01]  /*c940*/  STL.64 [R1+0x6f0], R2 ;  /* 0x0006f00201007387 */ /* 0x0003e20000100a00 */
[----:B0-----:R-:W-:-:S03]  /*c950*/  IMAD.WIDE R6, R27, 0x2, R30 ;  /* 0x000000021b067825 */ /* 0x001fc600078e021e */
[----:B------:R-:W-:Y:S01]  /*c960*/  STL.64 [R1+0x13f0], R26 ;  /* 0x0013f01a01007387 */ /* 0x000fe20000100a00 */
[----:B-1----:R-:W-:-:S05]  /*c970*/  IMAD.WIDE R2, R26, 0x2, R30 ;  /* 0x000000021a027825 */ /* 0x002fca00078e021e */
[----:B------:R0:W-:Y:S04]  /*c980*/  STL.64 [R1+0x6f8], R2 ;  /* 0x0006f80201007387 */ /* 0x0001e80000100a00 */
[----:B------:R1:W-:Y:S04]  /*c990*/  STL.64 [R1+0x700], R6 ;  /* 0x0007000601007387 */ /* 0x0003e80000100a00 */
[----:B------:R-:W-:Y:S01]  /*c9a0*/  STL.64 [R1+0x1428], R24 ;  /* 0x0014281801007387 */ /* 0x000fe20000100a00 */
[----:B0-----:R-:W-:-:S04]  /*c9b0*/  IMAD.WIDE R2, R24, 0x2, R30 ;  /* 0x0000000218027825 */ /* 0x001fc800078e021e */
[--C-:B-1----:R-:W-:Y:S01]  /*c9c0*/  IMAD.WIDE R6, R25, 0x2, R30.reuse ;  /* 0x0000000219067825 */ /* 0x102fe200078e021e */
[----:B------:R0:W-:Y:S04]  /*c9d0*/  STL.64 [R1+0x708], R2 ;  /* 0x0007080201007387 */ /* 0x0001e80000100a00 */
[----:B------:R-:W-:Y:S01]  /*c9e0*/  STL.64 [R1+0x718], R6 ;  /* 0x0007180601007387 */ /* 0x000fe20000100a00 */
[----:B0-----:R-:W-:-:S04]  /*c9f0*/  IMAD.WIDE R2, R0, 0x2, R30 ;  /* 0x0000000200027825 */ /* 0x001fc800078e021e */
[----:B---3--:R-:W-:-:S04]  /*ca00*/  IMAD.WIDE R20, R58, 0x2, R4 ;  /* 0x000000023a147825 */ /* 0x008fc800078e0204 */
[--C-:B------:R-:W-:Y:S01]  /*ca10*/  IMAD.WIDE R16, R51, 0x2, R4.reuse ;  /* 0x0000000233107825 */ /* 0x100fe200078e0204 */
[----:B------:R0:W-:Y:S03]  /*ca20*/  STL.64 [R1+0x1430], R20 ;  /* 0x0014301401007387 */ /* 0x0001e60000100a00 */
[--C-:B------:R-:W-:Y:S01]  /*ca30*/  IMAD.WIDE R12, R49, 0x2, R4.reuse ;  /* 0x00000002310c7825 */ /* 0x100fe200078e0204 */
[----:B------:R1:W-:Y:S03]  /*ca40*/  STL.64 [R1+0x710], R2 ;  /* 0x0007100201007387 */ /* 0x0003e60000100a00 */
[--C-:B------:R-:W-:Y:S01]  /*ca50*/  IMAD.WIDE R8, R60, 0x2, R4.reuse ;  /* 0x000000023c087825 */ /* 0x100fe200078e0204 */
[----:B------:R-:W-:Y:S04]  /*ca60*/  STL.64 [R1+0x1438], R16 ;  /* 0x0014381001007387 */ /* 0x000fe80000100a00 */
[----:B------:R2:W-:Y:S04]  /*ca70*/  STL.64 [R1+0x1440], R12 ;  /* 0x0014400c01007387 */ /* 0x0005e80000100a00 */
[----:B------:R3:W-:Y:S04]  /*ca80*/  STL.64 [R1+0x1448], R8 ;  /* 0x0014480801007387 */ /* 0x0007e80000100a00 */
[----:B0-----:R-:W2:Y:S04]  /*ca90*/  LDL.LU R20, [R1+0x154] ;  /* 0x0001540001147983 */ /* 0x001ea80000300800 */
[----:B------:R-:W3:Y:S04]  /*caa0*/  LDL.LU R10, [R1+0x1e0] ;  /* 0x0001e000010a7983 */ /* 0x000ee80000300800 */
        /* <DEDUP_REMOVED lines=13> */
[----:B-1----:R-:W4:Y:S04]  /*cb80*/  LDL.LU R2, [R1+0x240] ;  /* 0x0002400001027983 */ /* 0x002f280000300800 */
[----:B------:R-:W4:Y:S04]  /*cb90*/  LDL.LU R3, [R1+0x244] ;  /* 0x0002440001037983 */ /* 0x000f280000300800 */
[----:B------:R-:W4:Y:S04]  /*cba0*/  LDL.LU R7, [R1+0x250] ;  /* 0x0002500001077983 */ /* 0x000f280000300800 */
[----:B------:R-:W4:Y:S04]  /*cbb0*/  LDL.LU R15, [R1+0x254] ;  /* 0x00025400010f7983 */ /* 0x000f280000300800 */
[----:B------:R-:W4:Y:S01]  /*cbc0*/  LDL.LU R11, [R1+0x258] ;  /* 0x00025800010b7983 */ /* 0x000f220000300800 */
[----:B--2---:R-:W-:-:S04]  /*cbd0*/  IMAD.WIDE R12, R20, 0x2, R4 ;  /* 0x00000002140c7825 */ /* 0x004fc800078e0204 */
[--C-:B---3--:R-:W-:Y:S02]  /*cbe0*/  IMAD.WIDE R8, R10, 0x2, R4.reuse ;  /* 0x000000020a087825 */ /* 0x108fe400078e0204 */
[----:B------:R-:W2:Y:S02]  /*cbf0*/  LDL.LU R10, [R1+0x25c] ;  /* 0x00025c00010a7983 */ /* 0x000ea40000300800 */
[--C-:B----4-:R-:W-:Y:S02]  /*cc00*/  IMAD.WIDE R16, R21, 0x2, R4.reuse ;  /* 0x0000000215107825 */ /* 0x110fe400078e0204 */
[----:B------:R-:W-:Y:S04]  /*cc10*/  STL.64 [R1+0xb0], R12 ;  /* 0x0000b00c01007387 */ /* 0x000fe80000100a00 */
[----:B------:R0:W-:Y:S04]  /*cc20*/  STL.64 [R1+0xc0], R8 ;  /* 0x0000c00801007387 */ /* 0x0001e80000100a00 */
[----:B------:R1:W-:Y:S01]  /*cc30*/  STL.64 [R1+0xd8], R16 ;  /* 0x0000d81001007387 */ /* 0x0003e20000100a00 */
[----:B0-----:R-:W-:-:S03]  /*cc40*/  IMAD.WIDE R8, R14, 0x2, R4 ;  /* 0x000000020e087825 */ /* 0x001fc600078e0204 */
[----:B------:R-:W3:Y:S01]  /*cc50*/  LDL.LU R14, [R1+0x268] ;  /* 0x00026800010e7983 */ /* 0x000ee20000300800 */
[----:B------:R-:W-:-:S04]  /*cc60*/  IMAD.WIDE R12, R24, 0x2, R4 ;  /* 0x00000002180c7825 */ /* 0x000fc800078e0204 */
[--C-:B-1----:R-:W-:Y:S01]  /*cc70*/  IMAD.WIDE R16, R25, 0x2, R4.reuse ;  /* 0x0000000219107825 */ /* 0x102fe200078e0204 */
[----:B------:R0:W-:Y:S04]  /*cc80*/  STL.64 [R1+0xe8], R12 ;  /* 0x0000e80c01007387 */ /* 0x0001e80000100a00 */
[----:B------:R1:W-:Y:S04]  /*cc90*/  STL.64 [R1+0x100], R8 ;  /* 0x0001000801007387 */ /* 0x0003e80000100a00 */
[----:B------:R4:W-:Y:S01]  /*cca0*/  STL.64 [R1+0x118], R16 ;  /* 0x0001181001007387 */ /* 0x0009e20000100a00 */
[----:B0-----:R-:W-:-:S04]  /*ccb0*/  IMAD.WIDE R12, R26, 0x2, R4 ;  /* 0x000000021a0c7825 */ /* 0x001fc800078e0204 */
[--C-:B-1----:R-:W-:Y:S02]  /*ccc0*/  IMAD.WIDE R8, R18, 0x2, R4.reuse ;  /* 0x0000000212087825 */ /* 0x102fe400078e0204 */
[----:B------:R-:W3:Y:S02]  /*ccd0*/  LDL.LU R18, [R1+0x26c] ;  /* 0x00026c0001127983 */ /* 0x000ee40000300800 */
[--C-:B----4-:R-:W-:Y:S02]  /*cce0*/  IMAD.WIDE R16, R27, 0x2, R4.reuse ;  /* 0x000000021b107825 */ /* 0x110fe400078e0204 */
[----:B------:R0:W-:Y:S04]  /*ccf0*/  STL.64 [R1+0x128], R12 ;  /* 0x0001280c01007387 */ /* 0x0001e80000100a00 */
[----:B------:R1:W-:Y:S04]  /*cd00*/  STL.64 [R1+0x140], R8 ;  /* 0x0001400801007387 */ /* 0x0003e80000100a00 */
[----:B------:R4:W-:Y:S01]  /*cd10*/  STL.64 [R1+0x150], R16 ;  /* 0x0001501001007387 */ /* 0x0009e20000100a00 */
[----:B0-----:R-:W-:-:S03]  /*cd20*/  IMAD.WIDE R12, R22, 0x2, R4 ;  /* 0x00000002160c7825 */ /* 0x001fc600078e0204 */
[----:B------:R-:W3:Y:S01]  /*cd30*/  LDL.LU R22, [R1+0x270] ;  /* 0x0002700001167983 */ /* 0x000ee20000300800 */
[----:B-1----:R-:W-:-:S03]  /*cd40*/  IMAD.WIDE R8, R23, 0x2, R4 ;  /* 0x0000000217087825 */ /* 0x002fc600078e0204 */
[----:B------:R0:W-:Y:S04]  /*cd50*/  STL.64 [R1+0x168], R12 ;  /* 0x0001680c01007387 */ /* 0x0001e80000100a00 */
[----:B------:R-:W3:Y:S01]  /*cd60*/  LDL.LU R23, [R1+0x274] ;  /* 0x0002740001177983 */ /* 0x000ee20000300800 */
[----:B----4-:R-:W-:-:S03]  /*cd70*/  IMAD.WIDE R16, R28, 0x2, R4 ;  /* 0x000000021c107825 */ /* 0x010fc600078e0204 */
[----:B------:R1:W-:Y:S01]  /*cd80*/  STL.64 [R1+0x178], R8 ;  /* 0x0001780801007387 */ /* 0x0003e20000100a00 */
[----:B0-----:R-:W-:-:S03]  /*cd90*/  IMAD.WIDE R12, R6, 0x2, R4 ;  /* 0x00000002060c7825 */ /* 0x001fc600078e0204 */
[----:B------:R0:W-:Y:S04]  /*cda0*/  STL.64 [R1+0x190], R16 ;  /* 0x0001901001007387 */ /* 0x0001e80000100a00 */
[----:B------:R-:W4:Y:S01]  /*cdb0*/  LDL.LU R6, [R1+0x280] ;  /* 0x0002800001067983 */ /* 0x000f220000300800 */
[----:B-1----:R-:W-:-:S03]  /*cdc0*/  IMAD.WIDE R8, R19, 0x2, R4 ;  /* 0x0000000213087825 */ /* 0x002fc600078e0204 */
[----:B------:R1:W-:Y:S04]  /*cdd0*/  STL.64 [R1+0x1a0], R12 ;  /* 0x0001a00c01007387 */ /* 0x0003e80000100a00 */
[----:B------:R-:W4:Y:S01]  /*cde0*/  LDL.LU R19, [R1+0x284] ;  /* 0x0002840001137983 */ /* 0x000f220000300800 */
[----:B0-----:R-:W-:-:S03]  /*cdf0*/  IMAD.WIDE R16, R2, 0x2, R4 ;  /* 0x0000000202107825 */ /* 0x001fc600078e0204 */
[----:B------:R0:W-:Y:S01]  /*ce00*/  STL.64 [R1+0x1b8], R8 ;  /* 0x0001b80801007387 */ /* 0x0001e20000100a00 */
[----:B-1----:R-:W-:-:S04]  /*ce10*/  IMAD.WIDE R12, R3, 0x2, R4 ;  /* 0x00000002030c7825 */ /* 0x002fc800078e0204 */
[----:B0-----:R-:W-:-:S05]  /*ce20*/  IMAD.WIDE R8, R29, 0x2, R4 ;  /* 0x000000021d087825 */ /* 0x001fca00078e0204 */
[----:B------:R0:W-:Y:S01]  /*ce30*/  STL.64 [R1+0x1d0], R8 ;  /* 0x0001d00801007387 */ /* 0x0001e20000100a00 */
[----:B------:R-:W-:-:S03]  /*ce40*/  IMAD.WIDE R2, R15, 0x2, R4 ;  /* 0x000000020f027825 */ /* 0x000fc600078e0204 */
[----:B------:R-:W-:Y:S04]  /*ce50*/  STL.64 [R1+0x1e0], R16 ;  /* 0x0001e01001007387 */ /* 0x000fe80000100a00 */
[----:B------:R1:W-:Y:S01]  /*ce60*/  STL.64 [R1+0x1f8], R12 ;  /* 0x0001f80c01007387 */ /* 0x0003e20000100a00 */
[----:B0-----:R-:W-:-:S03]  /*ce70*/  IMAD.WIDE R8, R7, 0x2, R4 ;  /* 0x0000000207087825 */ /* 0x001fc600078e0204 */
[----:B-1----:R-:W4:Y:S04]  /*ce80*/  LDL.LU R13, [R1+0x288] ;  /* 0x00028800010d7983 */ /* 0x002f280000300800 */
[----:B------:R-:W-:Y:S04]  /*ce90*/  STL.64 [R1+0x208], R8 ;  /* 0x0002080801007387 */ /* 0x000fe80000100a00 */
[----:B------:R-:W4:Y:S04]  /*cea0*/  LDL.LU R16, [R1+0x298] ;  /* 0x0002980001107983 */ /* 0x000f280000300800 */
[----:B------:R0:W-:Y:S04]  /*ceb0*/  STL.64 [R1+0x218], R2 ;  /* 0x0002180201007387 */ /* 0x0001e80000100a00 */
[----:B------:R-:W4:Y:S04]  /*cec0*/  LDL.LU R15, [R1+0x2a0] ;  /* 0x0002a000010f7983 */ /* 0x000f280000300800 */
[----:B------:R-:W4:Y:S01]  /*ced0*/  LDL.LU R17, [R1+0x2b0] ;  /* 0x0002b00001117983 */ /* 0x000f220000300800 */
[----:B0-----:R-:W-:-:S03]  /*cee0*/  IMAD.WIDE R2, R11, 0x2, R4 ;  /* 0x000000020b027825 */ /* 0x001fc600078e0204 */
[----:B------:R-:W4:Y:S04]  /*cef0*/  LDL.LU R20, [R1+0x2c0] ;  /* 0x0002c00001147983 */ /* 0x000f280000300800 */
[----:B------:R2:W-:Y:S04]  /*cf00*/  STL.64 [R1+0x228], R2 ;  /* 0x0002280201007387 */ /* 0x0005e80000100a00 */
[----:B------:R-:W4:Y:S04]  /*cf10*/  LDL.LU R11, [R1+0x2c8] ;  /* 0x0002c800010b7983 */ /* 0x000f280000300800 */
[----:B------:R-:W4:Y:S04]  /*cf20*/  LDL.LU R21, [R1+0x2d8] ;  /* 0x0002d80001157983 */ /* 0x000f280000300800 */
[----:B------:R-:W4:Y:S01]  /*cf30*/  LDL.LU R24, [R1+0x2e0] ;  /* 0x0002e00001187983 */ /* 0x000f220000300800 */
[----:B--2---:R-:W-:-:S05]  /*cf40*/  IMAD.WIDE R2, R10, 0x2, R4 ;  /* 0x000000020a027825 */ /* 0x004fca00078e0204 */
[----:B------:R3:W-:Y:S04]  /*cf50*/  STL.64 [R1+0x238], R2 ;  /* 0x0002380201007387 */ /* 0x0007e80000100a00 */
[----:B------:R-:W2:Y:S04]  /*cf60*/  LDL.LU R7, [R1+0x2f0] ;  /* 0x0002f00001077983 */ /* 0x000ea80000300800 */
[----:B------:R-:W2:Y:S04]  /*cf70*/  LDL.LU R25, [R1+0x2f8] ;  /* 0x0002f80001197983 */ /* 0x000ea80000300800 */
[----:B------:R-:W2:Y:S01]  /*cf80*/  LDL.LU R26, [R1+0x308] ;  /* 0x00030800011a7983 */ /* 0x000ea20000300800 */
[----:B---3--:R-:W-:-:S05]  /*cf90*/  IMAD.WIDE R2, R14, 0x2, R4 ;  /* 0x000000020e027825 */ /* 0x008fca00078e0204 */
[----:B------:R0:W-:Y:S04]  /*cfa0*/  STL.64 [R1+0x240], R2 ;  /* 0x0002400201007387 */ /* 0x0001e80000100a00 */
[----:B------:R-:W3:Y:S04]  /*cfb0*/  LDL.LU R10, [R1+0x310] ;  /* 0x00031000010a7983 */ /* 0x000ee80000300800 */
[----:B------:R-:W3:Y:S04]  /*cfc0*/  LDL.LU R27, [R1+0x320] ;  /* 0x00032000011b7983 */ /* 0x000ee80000300800 */
[----:B------:R-:W3:Y:S01]  /*cfd0*/  LDL.LU R14, [R1+0x328] ;  /* 0x00032800010e7983 */ /* 0x000ee20000300800 */
[----:B0-----:R-:W-:-:S05]  /*cfe0*/  IMAD.WIDE R2, R18, 0x2, R4 ;  /* 0x0000000212027825 */ /* 0x001fca00078e0204 */
[----:B------:R0:W-:Y:S04]  /*cff0*/  STL.64 [R1+0x250], R2 ;  /* 0x0002500201007387 */ /* 0x0001e80000100a00 */
[----:B------:R-:W3:Y:S04]  /*d000*/  LDL.LU R18, [R1+0x338] ;  /* 0x0003380001127983 */ /* 0x000ee80000300800 */
[----:B------:R-:W3:Y:S01]  /*d010*/  LDL.LU R28, [R1+0x340] ;  /* 0x00034000011c7983 */ /* 0x000ee20000300800 */
[----:B------:R-:W-:-:S05]  /*d020*/  IMAD.WIDE R8, R22, 0x2, R4 ;  /* 0x0000000216087825 */ /* 0x000fca00078e0204 */
[----:B------:R-:W-:Y:S04]  /*d030*/  STL.64 [R1+0x258], R8 ;  /* 0x0002580801007387 */ /* 0x000fe80000100a00 */
[----:B------:R-:W3:Y:S01]  /*d040*/  LDL.LU R22, [R1+0x350] ;  /* 0x0003500001167983 */ /* 0x000ee20000300800 */
[----:B0-----:R-:W-:-:S05]  /*d050*/  IMAD.WIDE R2, R23, 0x2, R4 ;  /* 0x0000000217027825 */ /* 0x001fca00078e0204 */
[----:B------:R4:W-:Y:S04]  /*d060*/  STL.64 [R1+0x268], R2 ;  /* 0x0002680201007387 */ /* 0x0009e80000100a00 */
[----:B------:R-:W3:Y:S04]  /*d070*/  LDL.LU R23, [R1+0x358] ;  /* 0x0003580001177983 */ /* 0x000ee80000300800 */
[----:B------:R-:W3:Y:S01]  /*d080*/  LDL.LU R29, [R1+0x368] ;  /* 0x00036800011d7983 */ /* 0x000ee20000300800 */
[----:B----4-:R-:W-:-:S04]  /*d090*/  IMAD.WIDE R2, R6, 0x2, R4 ;  /* 0x0000000206027825 */ /* 0x010fc800078e0204 */
[--C-:B------:R-:W-:Y:S01]  /*d0a0*/  IMAD.WIDE R8, R19, 0x2, R4.reuse ;  /* 0x0000000213087825 */ /* 0x100fe200078e0204 */
[----:B------:R0:W-:Y:S04]  /*d0b0*/  STL.64 [R1+0x270], R2 ;  /* 0x0002700201007387 */ /* 0x0001e80000100a00 */
[----:B0-----:R-:W4:Y:S04]  /*d0c0*/  LDL.LU R2, [R1+0x370] ;  /* 0x0003700001027983 */ /* 0x001f280000300800 */
[----:B------:R0:W-:Y:S04]  /*d0d0*/  STL.64 [R1+0x280], R8 ;  /* 0x0002800801007387 */ /* 0x0001e80000100a00 */
[----:B------:R-:W4:Y:S04]  /*d0e0*/  LDL.LU R3, [R1+0x380] ;  /* 0x0003800001037983 */ /* 0x000f280000300800 */
[----:B------:R-:W4:Y:S04]  /*d0f0*/  LDL.LU R6, [R1+0x388] ;  /* 0x0003880001067983 */ /* 0x000f280000300800 */
[----:B------:R-:W4:Y:S01]  /*d100*/  LDL.LU R19, [R1+0x398] ;  /* 0x0003980001137983 */ /* 0x000f220000300800 */
[----:B0-----:R-:W-:-:S05]  /*d110*/  IMAD.WIDE R8, R13, 0x2, R4 ;  /* 0x000000020d087825 */ /* 0x001fca00078e0204 */
[----:B------:R0:W-:Y:S01]  /*d120*/  STL.64 [R1+0x288], R8 ;  /* 0x0002880801007387 */ /* 0x0001e20000100a00 */
[----:B------:R-:W-:-:S04]  /*d130*/  IMAD.WIDE R12, R16, 0x2, R4 ;  /* 0x00000002100c7825 */ /* 0x000fc800078e0204 */
[--C-:B0-----:R-:W-:Y:S02]  /*d140*/  IMAD.WIDE R8, R15, 0x2, R4.reuse ;  /* 0x000000020f087825 */ /* 0x101fe400078e0204 */
[----:B------:R-:W4:Y:S02]  /*d150*/  LDL.LU R15, [R1+0x3a0] ;  /* 0x0003a000010f7983 */ /* 0x000f240000300800 */
[--C-:B------:R-:W-:Y:S02]  /*d160*/  IMAD.WIDE R16, R17, 0x2, R4.reuse ;  /* 0x0000000211107825 */ /* 0x100fe400078e0204 */
[----:B------:R-:W-:Y:S04]  /*d170*/  STL.64 [R1+0x298], R12 ;  /* 0x0002980c01007387 */ /* 0x000fe80000100a00 */
[----:B------:R0:W-:Y:S04]  /*d180*/  STL.64 [R1+0x2a0], R8 ;  /* 0x0002a00801007387 */ /* 0x0001e80000100a00 */
[----:B------:R1:W-:Y:S01]  /*d190*/  STL.64 [R1+0x2b0], R16 ;  /* 0x0002b01001007387 */ /* 0x0003e20000100a00 */
[----:B0-----:R-:W-:-:S03]  /*d1a0*/  IMAD.WIDE R8, R11, 0x2, R4 ;  /* 0x000000020b087825 */ /* 0x001fc600078e0204 */
[----:B------:R-:W4:Y:S01]  /*d1b0*/  LDL.LU R11, [R1+0x3b0] ;  /* 0x0003b000010b7983 */ /* 0x000f220000300800 */
[----:B------:R-:W-:-:S04]  /*d1c0*/  IMAD.WIDE R12, R20, 0x2, R4 ;  /* 0x00000002140c7825 */ /* 0x000fc800078e0204 */
[--C-:B-1----:R-:W-:Y:S01]  /*d1d0*/  IMAD.WIDE R16, R21, 0x2, R4.reuse ;  /* 0x0000000215107825 */ /* 0x102fe200078e0204 */
[----:B------:R0:W-:Y:S04]  /*d1e0*/  STL.64 [R1+0x2c0], R12 ;  /* 0x0002c00c01007387 */ /* 0x0001e80000100a00 */
[----:B------:R2:W-:Y:S04]  /*d1f0*/  STL.64 [R1+0x2c8], R8 ;  /* 0x0002c80801007387 */ /* 0x0005e80000100a00 */
[----:B------:R1:W-:Y:S01]  /*d200*/  STL.64 [R1+0x2d8], R16 ;  /* 0x0002d81001007387 */ /* 0x0003e20000100a00 */
[----:B0-----:R-:W-:-:S04]  /*d210*/  IMAD.WIDE R12, R24, 0x2, R4 ;  /* 0x00000002180c7825 */ /* 0x001fc800078e0204 */
[--C-:B--2---:R-:W-:Y:S02]  /*d220*/  IMAD.WIDE R8, R7, 0x2, R4.reuse ;  /* 0x0000000207087825 */ /* 0x104fe400078e0204 */
[----:B------:R-:W2:Y:S02]  /*d230*/  LDL.LU R7, [R1+0x3c0] ;  /* 0x0003c00001077983 */ /* 0x000ea40000300800 */
[--C-:B-1----:R-:W-:Y:S02]  /*d240*/  IMAD.WIDE R16, R25, 0x2, R4.reuse ;  /* 0x0000000219107825 */ /* 0x102fe400078e0204 */
[----:B------:R0:W-:Y:S04]  /*d250*/  STL.64 [R1+0x2e0], R12 ;  /* 0x0002e00c01007387 */ /* 0x0001e80000100a00 */
[----:B------:R3:W-:Y:S04]  /*d260*/  STL.64 [R1+0x2f0], R8 ;  /* 0x0002f00801007387 */ /* 0x0007e80000100a00 */
[----:B------:R1:W-:Y:S01]  /*d270*/  STL.64 [R1+0x2f8], R16 ;  /* 0x0002f81001007387 */ /* 0x0003e20000100a00 */
[----:B0-----:R-:W-:-:S04]  /*d280*/  IMAD.WIDE R12, R26, 0x2, R4 ;  /* 0x000000021a0c7825 */ /* 0x001fc800078e0204 */
[--C-:B---3--:R-:W-:Y:S02]  /*d290*/  IMAD.WIDE R8, R10, 0x2, R4.reuse ;  /* 0x000000020a087825 */ /* 0x108fe400078e0204 */
[----:B------:R-:W3:Y:S02]  /*d2a0*/  LDL.LU R10, [R1+0x3c8] ;  /* 0x0003c800010a7983 */ /* 0x000ee40000300800 */
[--C-:B-1----:R-:W-:Y:S02]  /*d2b0*/  IMAD.WIDE R16, R27, 0x2, R4.reuse ;  /* 0x000000021b107825 */ /* 0x102fe400078e0204 */
[----:B------:R0:W-:Y:S04]  /*d2c0*/  STL.64 [R1+0x308], R12 ;  /* 0x0003080c01007387 */ /* 0x0001e80000100a00 */
[----:B------:R1:W-:Y:S04]  /*d2d0*/  STL.64 [R1+0x310], R8 ;  /* 0x0003100801007387 */ /* 0x0003e80000100a00 */
[----:B------:R1:W-:Y:S01]  /*d2e0*/  STL.64 [R1+0x320], R16 ;  /* 0x0003201001007387 */ /* 0x0003e20000100a00 */
[----:B0-----:R-:W-:-:S03]  /*d2f0*/  IMAD.WIDE R12, R14, 0x2, R4 ;  /* 0x000000020e0c7825 */ /* 0x001fc600078e0204 */
[----:B------:R-:W3:Y:S04]  /*d300*/  LDL.LU R14, [R1+0x3d8] ;  /* 0x0003d800010e7983 */ /* 0x000ee80000300800 */
[----:B------:R0:W-:Y:S01]  /*d310*/  STL.64 [R1+0x328], R12 ;  /* 0x0003280c01007387 */ /* 0x0001e20000100a00 */
[----:B-1----:R-:W-:-:S03]  /*d320*/  IMAD.WIDE R8, R18, 0x2, R4 ;  /* 0x0000000212087825 */ /* 0x002fc600078e0204 */
[----:B------:R-:W3:Y:S01]  /*d330*/  LDL.LU R18, [R1+0x3e0] ;  /* 0x0003e00001127983 */ /* 0x000ee20000300800 */
[----:B------:R-:W-:-:S03]  /*d340*/  IMAD.WIDE R16, R28, 0x2, R4 ;  /* 0x000000021c107825 */ /* 0x000fc600078e0204 */
[----:B------:R1:W-:Y:S04]  /*d350*/  STL.64 [R1+0x338], R8 ;  /* 0x0003380801007387 */ /* 0x0003e80000100a00 */
[----:B------:R-:W-:Y:S01]  /*d360*/  STL.64 [R1+0x340], R16 ;  /* 0x0003401001007387 */ /* 0x000fe20000100a00 */
[----:B0-----:R-:W-:-:S03]  /*d370*/  IMAD.WIDE R12, R22, 0x2, R4 ;  /* 0x00000002160c7825 */ /* 0x001fc600078e0204 */
[----:B------:R-:W3:Y:S04]  /*d380*/  LDL.LU R22, [R1+0x3f0] ;  /* 0x0003f00001167983 */ /* 0x000ee80000300800 */
[----:B------:R-:W-:Y:S01]  /*d390*/  STL.64 [R1+0x350], R12 ;  /* 0x0003500c01007387 */ /* 0x000fe20000100a00 */
[----:B-1----:R-:W-:-:S03]  /*d3a0*/  IMAD.WIDE R8, R23, 0x2, R4 ;  /* 0x0000000217087825 */ /* 0x002fc600078e0204 */
[----:B------:R-:W3:Y:S04]  /*d3b0*/  LDL.LU R23, [R1+0x3f8] ;  /* 0x0003f80001177983 */ /* 0x000ee80000300800 */
[----:B------:R0:W-:Y:S02]  /*d3c0*/  STL.64 [R1+0x358], R8 ;  /* 0x0003580801007387 */ /* 0x0001e40000100a00 */
[----:B0-----:R-:W-:-:S04]  /*d3d0*/  IMAD.WIDE R8, R29, 0x2, R4 ;  /* 0x000000021d087825 */ /* 0x001fc800078e0204 */
[--C-:B----4-:R-:W-:Y:S01]  /*d3e0*/  IMAD.WIDE R16, R2, 0x2, R4.reuse ;  /* 0x0000000202107825 */ /* 0x110fe200078e0204 */
[----:B------:R0:W-:Y:S03]  /*d3f0*/  STL.64 [R1+0x368], R8 ;  /* 0x0003680801007387 */ /* 0x0001e60000100a00 */
[--C-:B------:R-:W-:Y:S01]  /*d400*/  IMAD.WIDE R12, R3, 0x2, R4.reuse ;  /* 0x00000002030c7825 */ /* 0x100fe200078e0204 */
[----:B------:R-:W-:Y:S04]  /*d410*/  STL.64 [R1+0x370], R16 ;  /* 0x0003701001007387 */ /* 0x000fe80000100a00 */
[----:B------:R1:W-:Y:S01]  /*d420*/  STL.64 [R1+0x380], R12 ;  /* 0x0003800c01007387 */ /* 0x0003e20000100a00 */
[----:B0-----:R-:W-:-:S04]  /*d430*/  IMAD.WIDE R8, R6, 0x2, R4 ;  /* 0x0000000206087825 */ /* 0x001fc800078e0204 */
[--C-:B------:R-:W-:Y:S01]  /*d440*/  IMAD.WIDE R2, R19, 0x2, R4.reuse ;  /* 0x0000000213027825 */ /* 0x100fe200078e0204 */
        /* <DEDUP_REMOVED lines=12> */
[----:B0-----:R-:W-:-:S05]  /*d510*/  IMAD.WIDE R2, R11, 0x2, R4 ;  /* 0x000000020b027825 */ /* 0x001fca00078e0204 */
        /* <DEDUP_REMOVED lines=11> */
[----:B0-----:R-:W3:Y:S01]  /*d5d0*/  LDL.LU R3, [R1+0x1ac] ;  /* 0x0001ac0001037983 */ /* 0x001ee20000300800 */
[----:B------:R-:W-:-:S05]  /*d5e0*/  IMAD.WIDE R8, R14, 0x2, R4 ;  /* 0x000000020e087825 */ /* 0x000fca00078e0204 */
[----:B------:R0:W-:Y:S04]  /*d5f0*/  STL.64 [R1+0x3d8], R8 ;  /* 0x0003d80801007387 */ /* 0x0001e80000100a00 */
[----:B------:R-:W3:Y:S04]  /*d600*/  LDL.LU R29, [R1+0x1a8] ;  /* 0x0001a800011d7983 */ /* 0x000ee80000300800 */
[----:B------:R-:W3:Y:S01]  /*d610*/  LDL.LU R2, [R1+0x184] ;  /* 0x0001840001027983 */ /* 0x000ee20000300800 */
[----:B0-----:R-:W-:-:S05]  /*d620*/  IMAD.WIDE R8, R18, 0x2, R4 ;  /* 0x0000000212087825 */ /* 0x001fca00078e0204 */
[----:B------:R0:W-:Y:S04]  /*d630*/  STL.64 [R1+0x3e0], R8 ;  /* 0x0003e00801007387 */ /* 0x0001e80000100a00 */
[----:B------:R-:W3:Y:S01]  /*d640*/  LDL.LU R6, [R1+0x180] ;  /* 0x0001800001067983 */ /* 0x000ee20000300800 */
[----:B0-----:R-:W-:-:S05]  /*d650*/  IMAD.WIDE R8, R22, 0x2, R4 ;  /* 0x0000000216087825 */ /* 0x001fca00078e0204 */
[----:B------:R0:W-:Y:S01]  /*d660*/  STL.64 [R1+0x3f0], R8 ;  /* 0x0003f00801007387 */ /* 0x0001e20000100a00 */
[----:B------:R-:W-:-:S03]  /*d670*/  IMAD.WIDE R22, R23, 0x2, R4 ;  /* 0x0000000217167825 */ /* 0x000fc600078e0204 */
[----:B0-----:R-:W3:Y:S04]  /*d680*/  LDL.LU.64 R8, [R1+0x1448] ;  /* 0x0014480001087983 */ /* 0x001ee80000300a00 */
[----:B------:R-:W3:Y:S04]  /*d690*/  LDL.LU R10, [R1+0x15c] ;  /* 0x00015c00010a7983 */ /* 0x000ee80000300800 */
[----:B------:R-:W3:Y:S04]  /*d6a0*/  LDL.LU R14, [R1+0x158] ;  /* 0x00015800010e7983 */ /* 0x000ee80000300800 */
[----:B------:R0:W-:Y:S04]  /*d6b0*/  STL.64 [R1+0x3f8], R22 ;  /* 0x0003f81601007387 */ /* 0x0001e80000100a00 */
[----:B------:R-:W3:Y:S04]  /*d6c0*/  LDL.LU R18, [R1+0x134] ;  /* 0x0001340001127983 */ /* 0x000ee80000300800 */
[----:B0-----:R-:W3:Y:S04]  /*d6d0*/  LDL.LU R22, [R1+0x130] ;  /* 0x0001300001167983 */ /* 0x001ee80000300800 */
[----:B------:R-:W3:Y:S01]  /*d6e0*/  LDL.LU R23, [R1+0x10c] ;  /* 0x00010c0001177983 */ /* 0x000ee20000300800 */
[----:B----4-:R-:W-:-:S05]  /*d6f0*/  IMAD.WIDE R12, R13, 0x2, R4 ;  /* 0x000000020d0c7825 */ /* 0x010fca00078e0204 */
[----:B------:R0:W-:Y:S02]  /*d700*/  STL.64 [R1+0x408], R12 ;  /* 0x0004080c01007387 */ /* 0x0001e40000100a00 */
[----:B0-----:R-:W-:-:S05]  /*d710*/  IMAD.WIDE R12, R16, 0x2, R4 ;  /* 0x00000002100c7825 */ /* 0x001fca00078e0204 */
[----:B------:R0:W-:Y:S01]  /*d720*/  STL.64 [R1+0x410], R12 ;  /* 0x0004100c01007387 */ /* 0x0001e20000100a00 */
[----:B------:R-:W-:-:S04]  /*d730*/  IMAD.WIDE R16, R17, 0x2, R4 ;  /* 0x0000000211107825 */ /* 0x000fc800078e0204 */
[----:B0-----:R-:W-:-:S05]  /*d740*/  IMAD.WIDE R12, R19, 0x2, R4 ;  /* 0x00000002130c7825 */ /* 0x001fca00078e0204 */
[----:B------:R0:W-:Y:S04]  /*d750*/  STL.64 [R1+0x420], R12 ;  /* 0x0004200c01007387 */ /* 0x0001e80000100a00 */
[----:B0-----:R-:W4:Y:S04]  /*d760*/  LDL.LU.64 R12, [R1+0x1440] ;  /* 0x00144000010c7983 */ /* 0x001f280000300a00 */
[----:B------:R-:W4:Y:S04]  /*d770*/  LDL.LU R19, [R1+0xf0] ;  /* 0x0000f00001137983 */ /* 0x000f280000300800 */
        /* <DEDUP_REMOVED lines=18> */
[----:B------:R2:W-:Y:S02]  /*d8a0*/  STL.64 [R1+0x480], R24 ;  /* 0x0004801801007387 */ /* 0x0005e40000100a00 */
[--C-:B--2---:R-:W-:Y:S02]  /*d8b0*/  IMAD.WIDE R24, R7, 0x2, R4.reuse ;  /* 0x0000000207187825 */ /* 0x104fe400078e0204 */
[----:B------:R-:W2:Y:S04]  /*d8c0*/  LDL.LU R7, [R1+0x8c] ;  /* 0x00008c0001077983 */ /* 0x000ea80000300800 */
[----:B------:R0:W-:Y:S02]  /*d8d0*/  STL.64 [R1+0x1e8], R24 ;  /* 0x0001e81801007387 */ /* 0x0001e40000100a00 */
[----:B0-----:R-:W-:-:S04]  /*d8e0*/  IMAD.WIDE R24, R27, 0x2, R4 ;  /* 0x000000021b187825 */ /* 0x001fc800078e0204 */
[--C-:B------:R-:W-:Y:S01]  /*d8f0*/  IMAD.WIDE R26, R28, 0x2, R4.reuse ;  /* 0x000000021c1a7825 */ /* 0x100fe200078e0204 */
[----:B------:R3:W-:Y:S03]  /*d900*/  STL.64 [R1+0x498], R24 ;  /* 0x0004981801007387 */ /* 0x0007e60000100a00 */
[--C-:B---3--:R-:W-:Y:S02]  /*d910*/  IMAD.WIDE R24, R3, 0x2, R4.reuse ;  /* 0x0000000203187825 */ /* 0x108fe400078e0204 */
[----:B------:R-:W3:Y:S04]  /*d920*/  LDL.LU R3, [R1+0x80] ;  /* 0x0000800001037983 */ /* 0x000ee80000300800 */
[----:B------:R0:W-:Y:S04]  /*d930*/  STL.64 [R1+0x1c0], R26 ;  /* 0x0001c01a01007387 */ /* 0x0001e80000100a00 */
[----:B0-----:R-:W3:Y:S04]  /*d940*/  LDL.LU R27, [R1+0x7c] ;  /* 0x00007c00011b7983 */ /* 0x001ee80000300800 */
[----:B------:R0:W-:Y:S02]  /*d950*/  STL.64 [R1+0x4a8], R24 ;  /* 0x0004a81801007387 */ /* 0x0001e40000100a00 */
[----:B0-----:R-:W-:-:S04]  /*d960*/  IMAD.WIDE R24, R29, 0x2, R4 ;  /* 0x000000021d187825 */ /* 0x001fc800078e0204 */
[--C-:B------:R-:W-:Y:S01]  /*d970*/  IMAD.WIDE R28, R2, 0x2, R4.reuse ;  /* 0x00000002021c7825 */ /* 0x100fe200078e0204 */
[----:B------:R0:W-:Y:S04]  /*d980*/  STL.64 [R1+0x1a8], R24 ;  /* 0x0001a81801007387 */ /* 0x0001e80000100a00 */
[----:B------:R1:W-:Y:S01]  /*d990*/  STL.64 [R1+0x4c0], R28 ;  /* 0x0004c01c01007387 */ /* 0x0003e20000100a00 */
[----:B0-----:R-:W-:-:S03]  /*d9a0*/  IMAD.WIDE R24, R6, 0x2, R4 ;  /* 0x0000000206187825 */ /* 0x001fc600078e0204 */
[----:B-1----:R-:W3:Y:S04]  /*d9b0*/  LDL.LU R28, [R1+0x70] ;  /* 0x00007000011c7983 */ /* 0x002ee80000300800 */
[----:B------:R-:W3:Y:S04]  /*d9c0*/  LDL.LU R29, [R1+0x6c] ;  /* 0x00006c00011d7983 */ /* 0x000ee80000300800 */
[----:B------:R0:W-:Y:S02]  /*d9d0*/  STL.64 [R1+0x180], R24 ;  /* 0x0001801801007387 */ /* 0x0001e40000100a00 */
[----:B0-----:R-:W-:-:S05]  /*d9e0*/  IMAD.WIDE R24, R10, 0x2, R4 ;  /* 0x000000020a187825 */ /* 0x001fca00078e0204 */
[----:B------:R0:W-:Y:S02]  /*d9f0*/  STL.64 [R1+0x4d0], R24 ;  /* 0x0004d01801007387 */ /* 0x0001e40000100a00 */
[----:B0-----:R-:W-:-:S05]  /*da00*/  IMAD.WIDE R24, R14, 0x2, R4 ;  /* 0x000000020e187825 */ /* 0x001fca00078e0204 */
[----:B------:R0:W-:Y:S02]  /*da10*/  STL.64 [R1+0x158], R24 ;  /* 0x0001581801007387 */ /* 0x0001e40000100a00 */
[----:B0-----:R-:W-:-:S05]  /*da20*/  IMAD.WIDE R24, R18, 0x2, R4 ;  /* 0x0000000212187825 */ /* 0x001fca00078e0204 */
[----:B------:R0:W-:Y:S02]  /*da30*/  STL.64 [R1+0x4e8], R24 ;  /* 0x0004e81801007387 */ /* 0x0001e40000100a00 */
[----:B0-----:R-:W-:-:S04]  /*da40*/  IMAD.WIDE R24, R22, 0x2, R4 ;  /* 0x0000000216187825 */ /* 0x001fc800078e0204 */
[--C-:B------:R-:W-:Y:S01]  /*da50*/  IMAD.WIDE R22, R23, 0x2, R4.reuse ;  /* 0x0000000217167825 */ /* 0x100fe200078e0204 */
[----:B------:R0:W-:Y:S04]  /*da60*/  STL.64 [R1+0x130], R24 ;  /* 0x0001301801007387 */ /* 0x0001e80000100a00 */
[----:B0-----:R-:W3:Y:S04]  /*da70*/  LDL.LU.64 R24, [R1+0x1428] ;  /* 0x0014280001187983 */ /* 0x001ee80000300a00 */
[----:B------:R0:W-:Y:S04]  /*da80*/  STL.64 [R1+0x4f8], R22 ;  /* 0x0004f81601007387 */ /* 0x0001e80000100a00 */
[----:B0-----:R-:W4:Y:S02]  /*da90*/  LDL.LU R22, [R1+0x1424] ;  /* 0x0014240001167983 */ /* 0x001f240000300800 */
[----:B----4-:R-:W-:-:S05]  /*daa0*/  IMAD.WIDE R22, R22, 0x2, R4 ;  /* 0x0000000216167825 */ /* 0x010fca00078e0204 */
[----:B------:R0:W-:Y:S04]  /*dab0*/  STL.64 [R1+0x108], R22 ;  /* 0x0001081601007387 */ /* 0x0001e80000100a00 */
[----:B0-----:R-:W4:Y:S01]  /*dac0*/  LDL.LU R23, [R1+0x1420] ;  /* 0x0014200001177983 */ /* 0x001f220000300800 */
[----:B------:R-:W-:-:S04]  /*dad0*/  IMAD.WIDE R18, R19, 0x2, R4 ;  /* 0x0000000213127825 */ /* 0x000fc800078e0204 */
[----:B----4-:R-:W-:-:S05]  /*dae0*/  IMAD.WIDE R22, R23, 0x2, R4 ;  /* 0x0000000217167825 */ /* 0x010fca00078e0204 */
[----:B------:R0:W-:Y:S04]  /*daf0*/  STL.64 [R1+0x510], R22 ;  /* 0x0005101601007387 */ /* 0x0001e80000100a00 */
[----:B0-----:R-:W4:Y:S04]  /*db00*/  LDL.LU.64 R22, [R1+0x50] ;  /* 0x0000500001167983 */ /* 0x001f280000300a00 */
[----:B------:R0:W-:Y:S04]  /*db10*/  STL.64 [R1+0xf0], R18 ;  /* 0x0000f01201007387 */ /* 0x0001e80000100a00 */
[----:B0-----:R-:W2:Y:S02]  /*db20*/  LDL.LU R18, [R1+0x141c] ;  /* 0x00141c0001127983 */ /* 0x001ea40000300800 */
[----:B--2---:R-:W-:-:S05]  /*db30*/  IMAD.WIDE R18, R18, 0x2, R4 ;  /* 0x0000000212127825 */ /* 0x004fca00078e0204 */
[----:B------:R0:W-:Y:S04]  /*db40*/  STL.64 [R1+0x520], R18 ;  /* 0x0005201201007387 */ /* 0x0001e80000100a00 */
[----:B0-----:R-:W2:Y:S01]  /*db50*/  LDL.LU R19, [R1+0x1418] ;  /* 0x0014180001137983 */ /* 0x001ea20000300800 */
[----:B------:R-:W-:-:S04]  /*db60*/  IMAD.WIDE R14, R15, 0x2, R4 ;  /* 0x000000020f0e7825 */ /* 0x000fc800078e0204 */
[----:B--2---:R-:W-:-:S05]  /*db70*/  IMAD.WIDE R18, R19, 0x2, R4 ;  /* 0x0000000213127825 */ /* 0x004fca00078e0204 */
[----:B------:R0:W-:Y:S04]  /*db80*/  STL.64 [R1+0xc8], R18 ;  /* 0x0000c81201007387 */ /* 0x0001e80000100a00 */
[----:B0-----:R-:W2:Y:S04]  /*db90*/  LDL.LU.64 R18, [R1+0x48] ;  /* 0x0000480001127983 */ /* 0x001ea80000300a00 */
[----:B------:R0:W-:Y:S04]  /*dba0*/  STL.64 [R1+0x538], R14 ;  /* 0x0005380e01007387 */ /* 0x0001e80000100a00 */
[----:B0-----:R-:W3:Y:S02]  /*dbb0*/  LDL.LU R14, [R1+0x1414] ;  /* 0x00141400010e7983 */ /* 0x001ee40000300800 */
[----:B---3--:R-:W-:-:S05]  /*dbc0*/  IMAD.WIDE R14, R14, 0x2, R4 ;  /* 0x000000020e0e7825 */ /* 0x008fca00078e0204 */
[----:B------:R0:W-:Y:S04]  /*dbd0*/  STL.64 [R1+0xa0], R14 ;  /* 0x0000a00e01007387 */ /* 0x0001e80000100a00 */
[----:B0-----:R-:W3:Y:S01]  /*dbe0*/  LDL.LU R15, [R1+0x1410] ;  /* 0x00141000010f7983 */ /* 0x001ee20000300800 */
[----:B------:R-:W-:-:S04]  /*dbf0*/  IMAD.WIDE R10, R11, 0x2, R4 ;  /* 0x000000020b0a7825 */ /* 0x000fc800078e0204 */
[----:B---3--:R-:W-:-:S05]  /*dc00*/  IMAD.WIDE R14, R15, 0x2, R4 ;  /* 0x000000020f0e7825 */ /* 0x008fca00078e0204 */
        /* <DEDUP_REMOVED lines=21> */
[----:B0-----:R-:W3:Y:S01]  /*dd60*/  LDL.LU.64 R2, [R1+0x13f8] ;  /* 0x0013f80001027983 */ /* 0x001ee20000300a00 */
[----:B------:R-:W-:-:S05]  /*dd70*/  IMAD.WIDE R26, R27, 0x2, R4 ;  /* 0x000000021b1a7825 */ /* 0x000fca00078e0204 */
[----:B------:R3:W-:Y:S02]  /*dd80*/  STL.64 [R1+0x5a8], R26 ;  /* 0x0005a81a01007387 */ /* 0x0007e40000100a00 */
[----:B---3--:R-:W-:-:S05]  /*dd90*/  IMAD.WIDE R26, R2, 0x2, R4 ;  /* 0x00000002021a7825 */ /* 0x008fca00078e0204 */
[----:B------:R0:W-:Y:S02]  /*dda0*/  STL.64 [R1+0x78], R26 ;  /* 0x0000781a01007387 */ /* 0x0001e40000100a00 */
[--C-:B0-----:R-:W-:Y:S02]  /*ddb0*/  IMAD.WIDE R26, R3, 0x2, R4.reuse ;  /* 0x00000002031a7825 */ /* 0x101fe400078e0204 */
[----:B------:R-:W3:Y:S04]  /*ddc0*/  LDL.LU.64 R2, [R1+0x28] ;  /* 0x0000280001027983 */ /* 0x000ee80000300a00 */
[----:B------:R0:W-:Y:S02]  /*ddd0*/  STL.64 [R1+0x5c0], R26 ;  /* 0x0005c01a01007387 */ /* 0x0001e40000100a00 */
[----:B0-----:R-:W-:-:S04]  /*dde0*/  IMAD.WIDE R26, R28, 0x2, R4 ;  /* 0x000000021c1a7825 */ /* 0x001fc800078e0204 */
[--C-:B------:R-:W-:Y:S01]  /*ddf0*/  IMAD.WIDE R28, R29, 0x2, R4.reuse ;  /* 0x000000021d1c7825 */ /* 0x100fe200078e0204 */
        /* <DEDUP_REMOVED lines=23> */
[----:B--2---:R-:W-:-:S05]  /*df70*/  IMAD.WIDE R28, R29, 0x2, R4 ;  /* 0x000000021d1c7825 */ /* 0x004fca00078e0204 */
[----:B------:R4:W-:Y:S02]  /*df80*/  STL.64 [R1+0x5e8], R28 ;  /* 0x0005e81c01007387 */ /* 0x0009e40000100a00 */
[----:B----4-:R-:W-:-:S04]  /*df90*/  IMAD.WIDE R28, R26, 0x2, R4 ;  /* 0x000000021a1c7825 */ /* 0x010fc800078e0204 */
[--C-:B------:R-:W-:Y:S01]  /*dfa0*/  IMAD.WIDE R26, R27, 0x2, R4.reuse ;  /* 0x000000021b1a7825 */ /* 0x100fe200078e0204 */
[----:B------:R0:W-:Y:S04]  /*dfb0*/  STL.64 [R1+0x60], R28 ;  /* 0x0000601c01007387 */ /* 0x0001e80000100a00 */
[----:B0-----:R-:W2:Y:S04]  /*dfc0*/  LDL.LU.64 R28, [R1+0x13e0] ;  /* 0x0013e000011c7983 */ /* 0x001ea80000300a00 */
[----:B------:R0:W-:Y:S02]  /*dfd0*/  STL.64 [R1+0x5f8], R26 ;  /* 0x0005f81a01007387 */ /* 0x0001e40000100a00 */
[----:B0-----:R-:W-:-:S04]  /*dfe0*/  IMAD.WIDE R26, R24, 0x2, R4 ;  /* 0x00000002181a7825 */ /* 0x001fc800078e0204 */
[--C-:B------:R-:W-:Y:S01]  /*dff0*/  IMAD.WIDE R24, R25, 0x2, R4.reuse ;  /* 0x0000000219187825 */ /* 0x100fe200078e0204 */
[----:B------:R0:W-:Y:S03]  /*e000*/  STL.64 [R1+0x58], R26 ;  /* 0x0000581a01007387 */ /* 0x0001e60000100a00 */
[----:B------:R-:W-:-:S04]  /*e010*/  IMAD.WIDE R4, R0, 0x2, R4 ;  /* 0x0000000200047825 */ /* 0x000fc800078e0204 */
[----:B------:R-:W-:Y:S01]  /*e020*/  IMAD.MOV.U32 R0, RZ, RZ, R23 ;  /* 0x000000ffff007224 */ /* 0x000fe200078e0017 */
[----:B0-----:R-:W4:Y:S04]  /*e030*/  LDL.LU.64 R26, [R1+0x13d8] ;  /* 0x0013d800011a7983 */ /* 0x001f280000300a00 */
[----:B------:R0:W-:Y:S04]  /*e040*/  STL.64 [R1+0x628], R24 ;  /* 0x0006281801007387 */ /* 0x0001e80000100a00 */
[----:B0-----:R-:W2:Y:S04]  /*e050*/  LDL.LU.64 R24, [R1+0x13d0] ;  /* 0x0013d00001187983 */ /* 0x001ea80000300a00 */
[----:B------:R0:W-:Y:S04]  /*e060*/  STL [R1+0x1368], R22 ;  /* 0x0013681601007387 */ /* 0x0001e80000100800 */
[----:B0-----:R-:W4:Y:S04]  /*e070*/  LDL.LU.64 R22, [R1+0x13c8] ;  /* 0x0013c80001167983 */ /* 0x001f280000300a00 */
[----:B------:R-:W-:Y:S04]  /*e080*/  STL [R1+0x1364], R20 ;  /* 0x0013641401007387 */ /* 0x000fe80000100800 */
[----:B------:R0:W-:Y:S02]  /*e090*/  STL [R1+0x1360], R0 ;  /* 0x0013600001007387 */ /* 0x0001e40000100800 */
[----:B0-----:R-:W-:-:S02]  /*e0a0*/  IMAD.MOV.U32 R0, RZ, RZ, R21 ;  /* 0x000000ffff007224 */ /* 0x001fc400078e0015 */
[----:B------:R-:W2:Y:S04]  /*e0b0*/  LDL.LU.64 R20, [R1+0x13c0] ;  /* 0x0013c00001147983 */ /* 0x000ea80000300a00 */
[----:B------:R-:W-:Y:S04]  /*e0c0*/  STL [R1+0x135c], R18 ;  /* 0x00135c1201007387 */ /* 0x000fe80000100800 */
[----:B------:R0:W-:Y:S02]  /*e0d0*/  STL [R1+0x1358], R0 ;  /* 0x0013580001007387 */ /* 0x0001e40000100800 */
[----:B0-----:R-:W-:-:S02]  /*e0e0*/  IMAD.MOV.U32 R0, RZ, RZ, R19 ;  /* 0x000000ffff007224 */ /* 0x001fc400078e0013 */
[----:B------:R-:W4:Y:S04]  /*e0f0*/  LDL.LU.64 R18, [R1+0x13b8] ;  /* 0x0013b80001127983 */ /* 0x000f280000300a00 */
        /* <DEDUP_REMOVED lines=18> */
[----:B0-----:R-:W-:-:S02]  /*e220*/  MOV R0, R9 ;  /* 0x0000000900007202 */ /* 0x001fc40000000f00 */
[----:B------:R-:W2:Y:S04]  /*e230*/  LDL.LU.64 R8, [R1+0x1390] ;  /* 0x0013900001087983 */ /* 0x000ea80000300a00 */
[----:B------:R-:W-:Y:S04]  /*e240*/  STL [R1+0x132c], R6 ;  /* 0x00132c0601007387 */ /* 0x000fe80000100800 */
[----:B------:R0:W-:Y:S02]  /*e250*/  STL [R1+0x1328], R0 ;  /* 0x0013280001007387 */ /* 0x0001e40000100800 */
[----:B0-----:R-:W-:-:S02]  /*e260*/  IMAD.MOV.U32 R0, RZ, RZ, R7 ;  /* 0x000000ffff007224 */ /* 0x001fc400078e0007 */
[----:B------:R-:W4:Y:S04]  /*e270*/  LDL.LU.64 R6, [R1+0x1388] ;  /* 0x0013880001067983 */ /* 0x000f280000300a00 */
[----:B------:R-:W-:Y:S04]  /*e280*/  STL [R1+0x1324], R60 ;  /* 0x0013243c01007387 */ /* 0x000fe80000100800 */
[----:B------:R-:W-:Y:S04]  /*e290*/  STL [R1+0x1320], R0 ;  /* 0x0013200001007387 */ /* 0x000fe80000100800 */
[----:B------:R0:W-:Y:S04]  /*e2a0*/  STL [R1+0x1318], R61 ;  /* 0x0013183d01007387 */ /* 0x0001e80000100800 */
[----:B0-----:R-:W2:Y:S01]  /*e2b0*/  LDL.LU.64 R60, [R1+0x20] ;  /* 0x00002000013c7983 */ /* 0x001ea20000300a00 */
[----:B---3--:R-:W-:-:S03]  /*e2c0*/  IMAD.MOV.U32 R0, RZ, RZ, R3 ;  /* 0x000000ffff007224 */ /* 0x008fc600078e0003 */
[----:B------:R0:W-:Y:S04]  /*e2d0*/  STL [R1+0x131c], R2 ;  /* 0x00131c0201007387 */ /* 0x0001e80000100800 */
[----:B0-----:R-:W3:Y:S04]  /*e2e0*/  LDL.LU.64 R2, [R1+0x1380] ;  /* 0x0013800001027983 */ /* 0x001ee80000300a00 */
[----:B------:R-:W-:Y:S04]  /*e2f0*/  STL [R1+0x1314], R58 ;  /* 0x0013143a01007387 */ /* 0x000fe80000100800 */
[----:B------:R2:W-:Y:S04]  /*e300*/  STL [R1+0x1310], R0 ;  /* 0x0013100001007387 */ /* 0x0005e80000100800 */
[----:B------:R-:W-:Y:S01]  /*e310*/  STL [R1+0x1308], R59 ;  /* 0x0013083b01007387 */ /* 0x000fe20000100800 */
[----:B--2---:R-:W-:-:S03]  /*e320*/  IMAD.MOV.U32 R0, RZ, RZ, R61 ;  /* 0x000000ffff007224 */ /* 0x004fc600078e003d */
[----:B------:R-:W-:Y:S04]  /*e330*/  STL [R1+0x130c], R60 ;  /* 0x00130c3c01007387 */ /* 0x000fe80000100800 */
[----:B------:R-:W-:Y:S04]  /*e340*/  STL [R1+0x1304], R30 ;  /* 0x0013041e01007387 */ /* 0x000fe80000100800 */
[----:B------:R-:W-:Y:S04]  /*e350*/  STL [R1+0x1300], R0 ;  /* 0x0013000001007387 */ /* 0x000fe80000100800 */
[----:B------:R0:W-:Y:S04]  /*e360*/  STL [R1+0x12f8], R31 ;  /* 0x0012f81f01007387 */ /* 0x0001e80000100800 */
[----:B---3--:R-:W-:Y:S04]  /*e370*/  STL [R1+0x12fc], R2 ;  /* 0x0012fc0201007387 */ /* 0x008fe80000100800 */
[----:B------:R-:W-:Y:S04]  /*e380*/  STL [R1+0x12f0], R3 ;  /* 0x0012f00301007387 */ /* 0x000fe80000100800 */
[----:B------:R-:W-:Y:S04]  /*e390*/  STL [R1+0x12f4], R32 ;  /* 0x0012f42001007387 */ /* 0x000fe80000100800 */
[----:B------:R-:W-:Y:S04]  /*e3a0*/  STL [R1+0x12e8], R33 ;  /* 0x0012e82101007387 */ /* 0x000fe80000100800 */
[----:B----4-:R-:W-:Y:S04]  /*e3b0*/  STL [R1+0x12ec], R6 ;  /* 0x0012ec0601007387 */ /* 0x010fe80000100800 */
[----:B------:R-:W-:Y:S04]  /*e3c0*/  STL [R1+0x12e0], R7 ;  /* 0x0012e00701007387 */ /* 0x000fe80000100800 */
[----:B------:R-:W-:Y:S04]  /*e3d0*/  STL [R1+0x12e4], R34 ;  /* 0x0012e42201007387 */ /* 0x000fe80000100800 */
[----:B------:R-:W-:Y:S04]  /*e3e0*/  STL [R1+0x12d8], R35 ;  /* 0x0012d82301007387 */ /* 0x000fe80000100800 */
[----:B------:R-:W-:Y:S04]  /*e3f0*/  STL [R1+0x12dc], R8 ;  /* 0x0012dc0801007387 */ /* 0x000fe80000100800 */
[----:B------:R-:W-:Y:S04]  /*e400*/  STL [R1+0x12d0], R9 ;  /* 0x0012d00901007387 */ /* 0x000fe80000100800 */
[----:B------:R-:W-:Y:S04]  /*e410*/  STL [R1+0x12d4], R36 ;  /* 0x0012d42401007387 */ /* 0x000fe80000100800 */
[----:B------:R-:W-:Y:S04]  /*e420*/  STL [R1+0x12c8], R37 ;  /* 0x0012c82501007387 */ /* 0x000fe80000100800 */
[----:B------:R-:W-:Y:S04]  /*e430*/  STL [R1+0x12cc], R10 ;  /* 0x0012cc0a01007387 */ /* 0x000fe80000100800 */
[----:B------:R1:W-:Y:S04]  /*e440*/  STL [R1+0x12c0], R11 ;  /* 0x0012c00b01007387 */ /* 0x0003e80000100800 */
[----:B------:R-:W-:Y:S04]  /*e450*/  STL [R1+0x12c4], R38 ;  /* 0x0012c42601007387 */ /* 0x000fe80000100800 */
[----:B------:R2:W-:Y:S04]  /*e460*/  STL [R1+0x12b8], R39 ;  /* 0x0012b82701007387 */ /* 0x0005e80000100800 */
        /* <DEDUP_REMOVED lines=16> */
[----:B0-----:R-:W3:Y:S04]  /*e570*/  LDL.LU.64 R30, [R1+0xa8] ;  /* 0x0000a800011e7983 */ /* 0x001ee80000300a00 */
[----:B------:R-:W-:Y:S04]  /*e580*/  STL [R1+0x127c], R20 ;  /* 0x00127c1401007387 */ /* 0x000fe80000100800 */
[----:B------:R-:W-:Y:S04]  /*e590*/  STL [R1+0x1270], R21 ;  /* 0x0012701501007387 */ /* 0x000fe80000100800 */
[----:B-1----:R-:W4:Y:S04]  /*e5a0*/  LDL.LU.64 R10, [R1+0xb0] ;  /* 0x0000b000010a7983 */ /* 0x002f280000300a00 */
[----:B------:R-:W-:Y:S04]  /*e5b0*/  STL [R1+0x1274], R48 ;  /* 0x0012743001007387 */ /* 0x000fe80000100800 */
[----:B------:R-:W-:Y:S04]  /*e5c0*/  STL [R1+0x1268], R49 ;  /* 0x0012683101007387 */ /* 0x000fe80000100800 */
[----:B------:R-:W4:Y:S04]  /*e5d0*/  LDL.LU.64 R36, [R1+0xb8] ;  /* 0x0000b80001247983 */ /* 0x000f280000300a00 */
        /* <DEDUP_REMOVED lines=11> */
[----:B--2---:R-:W2:Y:S04]  /*e690*/  LDL.LU.64 R38, [R1+0xe0] ;  /* 0x0000e00001267983 */ /* 0x004ea80000300a00 */
[----:B------:R-:W-:Y:S04]  /*e6a0*/  STL [R1+0x124c], R26 ;  /* 0x00124c1a01007387 */ /* 0x000fe80000100800 */
[----:B------:R-:W-:Y:S04]  /*e6b0*/  STL [R1+0x1240], R27 ;  /* 0x0012401b01007387 */ /* 0x000fe80000100800 */
[----:B------:R-:W2:Y:S04]  /*e6c0*/  LDL.LU.64 R34, [R1+0xe8] ;  /* 0x0000e80001227983 */ /* 0x000ea80000300a00 */
        /* <DEDUP_REMOVED lines=9> */
[----:B---3--:R0:W-:Y:S01]  /*e760*/  STL [R1+0x784], R30 ;  /* 0x0007841e01007387 */ /* 0x0081e20000100800 */
[----:B------:R-:W-:-:S03]  /*e770*/  IMAD.MOV.U32 R0, RZ, RZ, R31 ;  /* 0x000000ffff007224 */ /* 0x000fc600078e001f */
[----:B0-----:R-:W3:Y:S04]  /*e780*/  LDL.LU.64 R30, [R1+0x118] ;  /* 0x00011800011e7983 */ /* 0x001ee80000300a00 */
[----:B------:R0:W-:Y:S04]  /*e790*/  STL [R1+0x780], R0 ;  /* 0x0007800001007387 */ /* 0x0001e80000100800 */
[----:B----4-:R1:W-:Y:S01]  /*e7a0*/  STL [R1+0x78c], R10 ;  /* 0x00078c0a01007387 */ /* 0x0103e20000100800 */
[----:B0-----:R-:W-:-:S03]  /*e7b0*/  IMAD.MOV.U32 R0, RZ, RZ, R11 ;  /* 0x000000ffff007224 */ /* 0x001fc600078e000b */
[----:B-1----:R-:W4:Y:S04]  /*e7c0*/  LDL.LU.64 R10, [R1+0x120] ;  /* 0x00012000010a7983 */ /* 0x002f280000300a00 */
[----:B------:R0:W-:Y:S04]  /*e7d0*/  STL [R1+0x788], R0 ;  /* 0x0007880001007387 */ /* 0x0001e80000100800 */
[----:B------:R1:W-:Y:S01]  /*e7e0*/  STL [R1+0x794], R36 ;  /* 0x0007942401007387 */ /* 0x0003e20000100800 */
        /* <DEDUP_REMOVED lines=8> */
[----:B0-----:R-:W-:-:S03]  /*e870*/  MOV R0, R59 ;  /* 0x0000003b00007202 */ /* 0x001fc60000000f00 */
[----:B-1----:R-:W4:Y:S04]  /*e880*/  LDL.LU.64 R58, [R1+0x140] ;  /* 0x00014000013a7983 */ /* 0x002f280000300a00 */
[----:B------:R0:W-:Y:S04]  /*e890*/  STL [R1+0x7a0], R0 ;  /* 0x0007a00001007387 */ /* 0x0001e80000100800 */
[----:B------:R1:W-:Y:S01]  /*e8a0*/  STL [R1+0x7ac], R60 ;  /* 0x0007ac3c01007387 */ /* 0x0003e20000100800 */
[----:B0-----:R-:W-:-:S03]  /*e8b0*/  IMAD.MOV.U32 R0, RZ, RZ, R61 ;  /* 0x000000ffff007224 */ /* 0x001fc600078e003d */
[----:B-1----:R-:W4:Y:S04]  /*e8c0*/  LDL.LU.64 R60, [R1+0x148] ;  /* 0x00014800013c7983 */ /* 0x002f280000300a00 */
[----:B------:R0:W-:Y:S04]  /*e8d0*/  STL [R1+0x7a8], R0 ;  /* 0x0007a80001007387 */ /* 0x0001e80000100800 */
[----:B--2---:R1:W-:Y:S01]  /*e8e0*/  STL [R1+0x7b4], R38 ;  /* 0x0007b42601007387 */ /* 0x0043e20000100800 */
[----:B0-----:R-:W-:-:S03]  /*e8f0*/  IMAD.MOV.U32 R0, RZ, RZ, R39 ;  /* 0x000000ffff007224 */ /* 0x001fc600078e0027 */
[----:B-1----:R-:W2:Y:S04]  /*e900*/  LDL.LU.64 R38, [R1+0x150] ;  /* 0x0001500001267983 */ /* 0x002ea80000300a00 */
[----:B------:R0:W-:Y:S04]  /*e910*/  STL [R1+0x7b0], R0 ;  /* 0x0007b00001007387 */ /* 0x0001e80000100800 */
[----:B------:R1:W-:Y:S01]  /*e920*/  STL [R1+0x7bc], R34 ;  /* 0x0007bc2201007387 */ /* 0x0003e20000100800 */
        /* <DEDUP_REMOVED lines=15> */
[----:B---3--:R1:W-:Y:S01]  /*ea20*/  STL [R1+0x7dc], R30 ;  /* 0x0007dc1e01007387 */ /* 0x0083e20000100800 */
[----:B0-----:R-:W-:-:S03]  /*ea30*/  IMAD.MOV.U32 R0, RZ, RZ, R31 ;  /* 0x000000ffff007224 */ /* 0x001fc600078e001f */
[----:B-1----:R-:W3:Y:S04]  /*ea40*/  LDL.LU.64 R30, [R1+0x188] ;  /* 0x00018800011e7983 */ /* 0x002ee80000300a00 */
[----:B------:R0:W-:Y:S04]  /*ea50*/  STL [R1+0x7d8], R0 ;  /* 0x0007d80001007387 */ /* 0x0001e80000100800 */
[----:B----4-:R1:W-:Y:S01]  /*ea60*/  STL [R1+0x7e4], R10 ;  /* 0x0007e40a01007387 */ /* 0x0103e20000100800 */
[----:B0-----:R-:W-:-:S03]  /*ea70*/  MOV R0, R11 ;  /* 0x0000000b00007202 */ /* 0x001fc60000000f00 */
        /* <DEDUP_REMOVED lines=31> */
[----:B0-----:R-:W-:-:S03]  /*ec70*/  MOV R0, R33 ;  /* 0x0000002100007202 */ /* 0x001fc60000000f00 */
        /* <DEDUP_REMOVED lines=31> */
[----:B0-----:R-:W-:-:S03]  /*ee70*/  MOV R0, R39 ;  /* 0x0000002700007202 */ /* 0x001fc60000000f00 */
        /* <DEDUP_REMOVED lines=63> */
[----:B0-----:R-:W-:-:S03]  /*f270*/  MOV R0, R31 ;  /* 0x0000001f00007202 */ /* 0x001fc60000000f00 */
        /* <DEDUP_REMOVED lines=418> */
[----:B--2---:R-:W-:Y:S04]  /*10ca0*/  STL [R1+0xc2c], R38 ;  /* 0x000c2c2601007387 */ /* 0x004fe80000100800 */
[----:B------:R-:W2:Y:S01]  /*10cb0*/  LDL.LU.64 R12, [R1+0x640] ;  /* 0x00064000010c7983 */ /* 0x000ea20000300a00 */
[----:B0-----:R-:W-:-:S05]  /*10cc0*/  IMAD.MOV.U32 R0, RZ, RZ, R39 ;  /* 0x000000ffff007224 */ /* 0x001fca00078e0027 */
        /* <DEDUP_REMOVED lines=21> */
[----:B----4-:R-:W-:Y:S04]  /*10e20*/  STL [R1+0xc5c], R10 ;  /* 0x000c5c0a01007387 */ /* 0x010fe80000100800 */
[----:B------:R-:W4:Y:S01]  /*10e30*/  LDL.LU.64 R38, [R1+0x658] ;  /* 0x0006580001267983 */ /* 0x000f220000300a00 */
[----:B0-----:R-:W-:-:S05]  /*10e40*/  IMAD.MOV.U32 R0, RZ, RZ, R11 ;  /* 0x000000ffff007224 */ /* 0x001fca00078e000b */
[----:B------:R0:W-:Y:S04]  /*10e50*/  STL [R1+0xc58], R0 ;  /* 0x000c580001007387 */ /* 0x0001e80000100800 */
[----:B------:R-:W-:Y:S01]  /*10e60*/  STL [R1+0xc64], R36 ;  /* 0x000c642401007387 */ /* 0x000fe20000100800 */
[----:B0-----:R-:W-:-:S03]  /*10e70*/  MOV R0, R37 ;  /* 0x0000002500007202 */ /* 0x001fc60000000f00 */
[----:B------:R-:W4:Y:S04]  /*10e80*/  LDL.LU.64 R10, [R1+0xf0] ;  /* 0x0000f000010a7983 */ /* 0x000f280000300a00 */
[----:B------:R0:W-:Y:S04]  /*10e90*/  STL [R1+0xc60], R0 ;  /* 0x000c600001007387 */ /* 0x0001e80000100800 */
[----:B------:R-:W-:Y:S01]  /*10ea0*/  STL [R1+0xc6c], R8 ;  /* 0x000c6c0801007387 */ /* 0x000fe20000100800 */
[----:B0-----:R-:W-:-:S03]  /*10eb0*/  IMAD.MOV.U32 R0, RZ, RZ, R9 ;  /* 0x000000ffff007224 */ /* 0x001fc600078e0009 */
[----:B------:R-:W4:Y:S04]  /*10ec0*/  LDL.LU.64 R36, [R1+0x660] ;  /* 0x0006600001247983 */ /* 0x000f280000300a00 */
[----:B------:R0:W-:Y:S02]  /*10ed0*/  STL [R1+0xc68], R0 ;  /* 0x000c680001007387 */ /* 0x0001e40000100800 */
[----:B0-----:R-:W-:Y:S02]  /*10ee0*/  IMAD.MOV.U32 R0, RZ, RZ, R59 ;  /* 0x000000ffff007224 */ /* 0x001fe400078e003b */
[----:B------:R0:W-:Y:S04]  /*10ef0*/  STL [R1+0xc74], R58 ;  /* 0x000c743a01007387 */ /* 0x0001e80000100800 */
[----:B0-----:R-:W4:Y:S04]  /*10f00*/  LDL.LU.64 R58, [R1+0x520] ;  /* 0x00052000013a7983 */ /* 0x001f280000300a00 */
[----:B------:R0:W-:Y:S04]  /*10f10*/  STL [R1+0xc70], R0 ;  /* 0x000c700001007387 */ /* 0x0001e80000100800 */
[----:B------:R1:W-:Y:S04]  /*10f20*/  STL [R1+0xc7c], R60 ;  /* 0x000c7c3c01007387 */ /* 0x0003e80000100800 */
[----:B------:R-:W4:Y:S01]  /*10f30*/  LDL.LU.64 R8, [R1+0x668] ;  /* 0x0006680001087983 */ /* 0x000f220000300a00 */
[----:B0-----:R-:W-:-:S05]  /*10f40*/  IMAD.MOV.U32 R0, RZ, RZ, R61 ;  /* 0x000000ffff007224 */ /* 0x001fca00078e003d */
[----:B------:R0:W-:Y:S04]  /*10f50*/  STL [R1+0xc78], R0 ;  /* 0x000c780001007387 */ /* 0x0001e80000100800 */
[----:B--2---:R-:W-:Y:S04]  /*10f60*/  STL [R1+0xc84], R12 ;  /* 0x000c840c01007387 */ /* 0x004fe80000100800 */
[----:B-1----:R-:W2:Y:S01]  /*10f70*/  LDL.LU.64 R60, [R1+0xc8] ;  /* 0x0000c800013c7983 */ /* 0x002ea20000300a00 */
[----:B0-----:R-:W-:-:S03]  /*10f80*/  IMAD.MOV.U32 R0, RZ, RZ, R13 ;  /* 0x000000ffff007224 */ /* 0x001fc600078e000d */
[----:B------:R-:W-:Y:S04]  /*10f90*/  STL [R1+0xc8c], R34 ;  /* 0x000c8c2201007387 */ /* 0x000fe80000100800 */
[----:B------:R0:W-:Y:S02]  /*10fa0*/  STL [R1+0xc80], R0 ;  /* 0x000c800001007387 */ /* 0x0001e40000100800 */
[----:B0-----:R-:W-:Y:S02]  /*10fb0*/  IMAD.MOV.U32 R0, RZ, RZ, R35 ;  /* 0x000000ffff007224 */ /* 0x001fe400078e0023 */
[----:B------:R-:W2:Y:S04]  /*10fc0*/  LDL.LU.64 R34, [R1+0x670] ;  /* 0x0006700001227983 */ /* 0x000ea80000300a00 */
        /* <DEDUP_REMOVED lines=12> */
[----:B------:R3:W-:Y:S02]  /*11090*/  STL [R1+0xca0], R0 ;  /* 0x000ca00001007387 */ /* 0x0007e40000100800 */
[----:B---3--:R-:W-:Y:S02]  /*110a0*/  IMAD.MOV.U32 R0, RZ, RZ, R31 ;  /* 0x000000ffff007224 */ /* 0x008fe400078e001f */
[----:B------:R0:W-:Y:S04]  /*110b0*/  STL [R1+0xcac], R30 ;  /* 0x000cac1e01007387 */ /* 0x0001e80000100800 */
        /* <DEDUP_REMOVED lines=20> */
[----:B--2---:R-:W-:Y:S04]  /*11200*/  STL [R1+0xcdc], R60 ;  /* 0x000cdc3c01007387 */ /* 0x004fe80000100800 */
[----:B------:R0:W-:Y:S04]  /*11210*/  STL [R1+0xcd0], R0 ;  /* 0x000cd00001007387 */ /* 0x0001e80000100800 */
[----:B-1----:R-:W2:Y:S01]  /*11220*/  LDL.LU.64 R8, [R1+0x560] ;  /* 0x0005600001087983 */ /* 0x002ea20000300a00 */
[----:B0-----:R-:W-:-:S03]  /*11230*/  IMAD.MOV.U32 R0, RZ, RZ, R61 ;  /* 0x000000ffff007224 */ /* 0x001fc600078e003d */
[----:B------:R-:W2:Y:S04]  /*11240*/  LDL.LU.64 R60, [R1+0x698] ;  /* 0x00069800013c7983 */ /* 0x000ea80000300a00 */
[----:B------:R0:W-:Y:S04]  /*11250*/  STL [R1+0xcd8], R0 ;  /* 0x000cd80001007387 */ /* 0x0001e80000100800 */
[----:B------:R1:W-:Y:S04]  /*11260*/  STL [R1+0xce4], R34 ;  /* 0x000ce42201007387 */ /* 0x0003e80000100800 */
[----:B------:R-:W2:Y:S01]  /*11270*/  LDL.LU.64 R12, [R1+0x90] ;  /* 0x00009000010c7983 */ /* 0x000ea20000300a00 */
[----:B0-----:R-:W-:-:S05]  /*11280*/  MOV R0, R35 ;  /* 0x0000002300007202 */ /* 0x001fca0000000f00 */
[----:B------:R0:W-:Y:S04]  /*11290*/  STL [R1+0xce0], R0 ;  /* 0x000ce00001007387 */ /* 0x0001e80000100800 */
[----:B------:R-:W-:Y:S04]  /*112a0*/  STL [R1+0xcec], R6 ;  /* 0x000cec0601007387 */ /* 0x000fe80000100800 */
[----:B-1----:R-:W2:Y:S01]  /*112b0*/  LDL.LU.64 R34, [R1+0x6a0] ;  /* 0x0006a00001227983 */ /* 0x002ea20000300a00 */
[----:B0-----:R-:W-:-:S05]  /*112c0*/  IMAD.MOV.U32 R0, RZ, RZ, R7 ;  /* 0x000000ffff007224 */ /* 0x001fca00078e0007 */
[----:B------:R0:W-:Y:S02]  /*112d0*/  STL [R1+0xce8], R0 ;  /* 0x000ce80001007387 */ /* 0x0001e40000100800 */
[----:B0-----:R-:W-:Y:S02]  /*112e0*/  IMAD.MOV.U32 R0, RZ, RZ, R33 ;  /* 0x000000ffff007224 */ /* 0x001fe400078e0021 */
[----:B------:R-:W-:Y:S04]  /*112f0*/  STL [R1+0xcf4], R32 ;  /* 0x000cf42001007387 */ /* 0x000fe80000100800 */
[----:B------:R-:W2:Y:S04]  /*11300*/  LDL.LU.64 R6, [R1+0x580] ;  /* 0x0005800001067983 */ /* 0x000ea80000300a00 */
[----:B------:R0:W-:Y:S02]  /*11310*/  STL [R1+0xcf0], R0 ;  /* 0x000cf00001007387 */ /* 0x0001e40000100800 */
[----:B0-----:R-:W-:-:S02]  /*11320*/  IMAD.MOV.U32 R0, RZ, RZ, R3 ;  /* 0x000000ffff007224 */ /* 0x001fc400078e0003 */
[----:B------:R-:W-:Y:S04]  /*11330*/  STL [R1+0xcfc], R2 ;  /* 0x000cfc0201007387 */ /* 0x000fe80000100800 */
[----:B------:R-:W2:Y:S04]  /*11340*/  LDL.LU.64 R32, [R1+0x6a8] ;  /* 0x0006a80001207983 */ /* 0x000ea80000300a00 */
[----:B------:R3:W-:Y:S02]  /*11350*/  STL [R1+0xcf8], R0 ;  /* 0x000cf80001007387 */ /* 0x0007e40000100800 */
[----:B---3--:R-:W-:-:S02]  /*11360*/  IMAD.MOV.U32 R0, RZ, RZ, R31 ;  /* 0x000000ffff007224 */ /* 0x008fc400078e001f */
[----:B------:R-:W-:Y:S04]  /*11370*/  STL [R1+0xd04], R30 ;  /* 0x000d041e01007387 */ /* 0x000fe80000100800 */
[----:B------:R-:W3:Y:S04]  /*11380*/  LDL.LU.64 R2, [R1+0x88] ;  /* 0x0000880001027983 */ /* 0x000ee80000300a00 */
[----:B------:R0:W-:Y:S04]  /*11390*/  STL [R1+0xd00], R0 ;  /* 0x000d000001007387 */ /* 0x0001e80000100800 */
[----:B----4-:R1:W-:Y:S01]  /*113a0*/  STL [R1+0xd0c], R38 ;  /* 0x000d0c2601007387 */ /* 0x0103e20000100800 */
[----:B0-----:R-:W-:-:S03]  /*113b0*/  IMAD.MOV.U32 R0, RZ, RZ, R39 ;  /* 0x000000ffff007224 */ /* 0x001fc600078e0027 */
[----:B------:R-:W4:Y:S04]  /*113c0*/  LDL.LU.64 R30, [R1+0x6b0] ;  /* 0x0006b000011e7983 */ /* 0x000f280000300a00 */
[----:B------:R-:W-:Y:S04]  /*113d0*/  STL [R1+0xd14], R10 ;  /* 0x000d140a01007387 */ /* 0x000fe80000100800 */
[----:B------:R0:W-:Y:S04]  /*113e0*/  STL [R1+0xd08], R0 ;  /* 0x000d080001007387 */ /* 0x0001e80000100800 */
[----:B-1----:R-:W4:Y:S01]  /*113f0*/  LDL.LU.64 R38, [R1+0x598] ;  /* 0x0005980001267983 */ /* 0x002f220000300a00 */
[----:B0-----:R-:W-:-:S03]  /*11400*/  IMAD.MOV.U32 R0, RZ, RZ, R11 ;  /* 0x000000ffff007224 */ /* 0x001fc600078e000b */
[----:B------:R-:W-:Y:S04]  /*11410*/  STL [R1+0xd1c], R36 ;  /* 0x000d1c2401007387 */ /* 0x000fe80000100800 */
[----:B------:R0:W-:Y:S04]  /*11420*/  STL [R1+0xd10], R0 ;  /* 0x000d100001007387 */ /* 0x0001e80000100800 */
[----:B------:R-:W4:Y:S01]  /*11430*/  LDL.LU.64 R10, [R1+0x6b8] ;  /* 0x0006b800010a7983 */ /* 0x000f220000300a00 */
[----:B0-----:R-:W-:-:S03]  /*11440*/  IMAD.MOV.U32 R0, RZ, RZ, R37 ;  /* 0x000000ffff007224 */ /* 0x001fc600078e0025 */
[----:B------:R-:W-:Y:S04]  /*11450*/  STL [R1+0xd24], R58 ;  /* 0x000d243a01007387 */ /* 0x000fe80000100800 */
[----:B------:R0:W-:Y:S04]  /*11460*/  STL [R1+0xd18], R0 ;  /* 0x000d180001007387 */ /* 0x0001e80000100800 */
[----:B------:R-:W4:Y:S01]  /*11470*/  LDL.LU.64 R36, [R1+0x80] ;  /* 0x0000800001247983 */ /* 0x000f220000300a00 */
[----:B0-----:R-:W-:-:S03]  /*11480*/  MOV R0, R59 ;  /* 0x0000003b00007202 */ /* 0x001fc60000000f00 */
[----:B------:R-:W4:Y:S04]  /*11490*/  LDL.LU.64 R58, [R1+0x6c0] ;  /* 0x0006c000013a7983 */ /* 0x000f280000300a00 */
[----:B------:R0:W-:Y:S04]  /*114a0*/  STL [R1+0xd20], R0 ;  /* 0x000d200001007387 */ /* 0x0001e80000100800 */
[----:B--2---:R1:W-:Y:S01]  /*114b0*/  STL [R1+0xd2c], R8 ;  /* 0x000d2c0801007387 */ /* 0x0043e20000100800 */
[----:B0-----:R-:W-:-:S03]  /*114c0*/  IMAD.MOV.U32 R0, RZ, RZ, R9 ;  /* 0x000000ffff007224 */ /* 0x001fc600078e0009 */
[----:B------:R-:W-:Y:S04]  /*114d0*/  STL [R1+0xd34], R60 ;  /* 0x000d343c01007387 */ /* 0x000fe80000100800 */
[----:B------:R0:W-:Y:S04]  /*114e0*/  STL [R1+0xd28], R0 ;  /* 0x000d280001007387 */ /* 0x0001e80000100800 */
[----:B-1----:R-:W2:Y:S01]  /*114f0*/  LDL.LU.64 R8, [R1+0x5a8] ;  /* 0x0005a80001087983 */ /* 0x002ea20000300a00 */
[----:B0-----:R-:W-:-:S03]  /*11500*/  IMAD.MOV.U32 R0, RZ, RZ, R61 ;  /* 0x000000ffff007224 */ /* 0x001fc600078e003d */
[----:B------:R-:W-:Y:S04]  /*11510*/  STL [R1+0xd3c], R12 ;  /* 0x000d3c0c01007387 */ /* 0x000fe80000100800 */
[----:B------:R0:W-:Y:S04]  /*11520*/  STL [R1+0xd30], R0 ;  /* 0x000d300001007387 */ /* 0x0001e80000100800 */
[----:B------:R-:W2:Y:S01]  /*11530*/  LDL.LU.64 R60, [R1+0x6c8] ;  /* 0x0006c800013c7983 */ /* 0x000ea20000300a00 */
        /* <DEDUP_REMOVED lines=13> */
[----:B------:R3:W-:Y:S02]  /*11610*/  STL [R1+0xd50], R0 ;  /* 0x000d500001007387 */ /* 0x0007e40000100800 */
[----:B---3--:R-:W-:Y:S02]  /*11620*/  IMAD.MOV.U32 R0, RZ, RZ, R3 ;  /* 0x000000ffff007224 */ /* 0x008fe400078e0003 */
[----:B------:R0:W-:Y:S04]  /*11630*/  STL [R1+0xd5c], R2 ;  /* 0x000d5c0201007387 */ /* 0x0001e80000100800 */
[----:B----4-:R-:W-:Y:S04]  /*11640*/  STL [R1+0xd64], R30 ;  /* 0x000d641e01007387 */ /* 0x010fe80000100800 */
[----:B------:R1:W-:Y:S04]  /*11650*/  STL [R1+0xd58], R0 ;  /* 0x000d580001007387 */ /* 0x0003e80000100800 */
[----:B0-----:R-:W3:Y:S01]  /*11660*/  LDL.LU.64 R2, [R1+0x6d8] ;  /* 0x0006d80001027983 */ /* 0x001ee20000300a00 */
[----:B-1----:R-:W-:-:S03]  /*11670*/  MOV R0, R31 ;  /* 0x0000001f00007202 */ /* 0x002fc60000000f00 */
[----:B------:R-:W-:Y:S04]  /*11680*/  STL [R1+0xd6c], R38 ;  /* 0x000d6c2601007387 */ /* 0x000fe80000100800 */
[----:B------:R0:W-:Y:S04]  /*11690*/  STL [R1+0xd60], R0 ;  /* 0x000d600001007387 */ /* 0x0001e80000100800 */
[----:B------:R-:W4:Y:S01]  /*116a0*/  LDL.LU.64 R30, [R1+0x70] ;  /* 0x00007000011e7983 */ /* 0x000f220000300a00 */
[----:B0-----:R-:W-:-:S03]  /*116b0*/  IMAD.MOV.U32 R0, RZ, RZ, R39 ;  /* 0x000000ffff007224 */ /* 0x001fc600078e0027 */
[----:B------:R-:W-:Y:S04]  /*116c0*/  STL [R1+0xd74], R10 ;  /* 0x000d740a01007387 */ /* 0x000fe80000100800 */
[----:B------:R0:W-:Y:S04]  /*116d0*/  STL [R1+0xd68], R0 ;  /* 0x000d680001007387 */ /* 0x0001e80000100800 */
[----:B------:R-:W4:Y:S01]  /*116e0*/  LDL.LU.64 R14, [R1+0x6e0] ;  /* 0x0006e000010e7983 */ /* 0x000f220000300a00 */
[----:B0-----:R-:W-:-:S05]  /*116f0*/  IMAD.MOV.U32 R0, RZ, RZ, R11 ;  /* 0x000000ffff007224 */ /* 0x001fca00078e000b */
[----:B------:R0:W-:Y:S04]  /*11700*/  STL [R1+0xd70], R0 ;  /* 0x000d700001007387 */ /* 0x0001e80000100800 */
[----:B------:R-:W-:Y:S01]  /*11710*/  STL [R1+0xd7c], R36 ;  /* 0x000d7c2401007387 */ /* 0x000fe20000100800 */
[----:B0-----:R-:W-:-:S03]  /*11720*/  IMAD.MOV.U32 R0, RZ, RZ, R37 ;  /* 0x000000ffff007224 */ /* 0x001fc600078e0025 */
[----:B------:R-:W-:Y:S04]  /*11730*/  STL [R1+0xd84], R58 ;  /* 0x000d843a01007387 */ /* 0x000fe80000100800 */
[----:B------:R0:W-:Y:S04]  /*11740*/  STL [R1+0xd78], R0 ;  /* 0x000d780001007387 */ /* 0x0001e80000100800 */
[----:B------:R-:W4:Y:S01]  /*11750*/  LDL.LU.64 R40, [R1+0x5d0] ;  /* 0x0005d00001287983 */ /* 0x000f220000300a00 */
[----:B0-----:R-:W-:-:S03]  /*11760*/  IMAD.MOV.U32 R0, RZ, RZ, R59 ;  /* 0x000000ffff007224 */ /* 0x001fc600078e003b */
[----:B------:R-:W4:Y:S04]  /*11770*/  LDL.LU.64 R58, [R1+0x6e8] ;  /* 0x0006e800013a7983 */ /* 0x000f280000300a00 */
[----:B------:R0:W-:Y:S04]  /*11780*/  STL [R1+0xd80], R0 ;  /* 0x000d800001007387 */ /* 0x0001e80000100800 */
[----:B--2---:R-:W-:Y:S04]  /*11790*/  STL [R1+0xd8c], R8 ;  /* 0x000d8c0801007387 */ /* 0x004fe80000100800 */
[----:B------:R-:W2:Y:S01]  /*117a0*/  LDL.LU.64 R12, [R1+0x68] ;  /* 0x00006800010c7983 */ /* 0x000ea20000300a00 */
[----:B0-----:R-:W-:-:S03]  /*117b0*/  IMAD.MOV.U32 R0, RZ, RZ, R9 ;  /* 0x000000ffff007224 */ /* 0x001fc600078e0009 */
[----:B------:R-:W-:Y:S04]  /*117c0*/  STL [R1+0xd94], R60 ;  /* 0x000d943c01007387 */ /* 0x000fe80000100800 */
[----:B------:R0:W-:Y:S04]  /*117d0*/  STL [R1+0xd88], R0 ;  /* 0x000d880001007387 */ /* 0x0001e80000100800 */
[----:B------:R-:W2:Y:S01]  /*117e0*/  LDL.LU.64 R38, [R1+0x6f0] ;  /* 0x0006f00001267983 */ /* 0x000ea20000300a00 */
[----:B0-----:R-:W-:-:S03]  /*117f0*/  IMAD.MOV.U32 R0, RZ, RZ, R61 ;  /* 0x000000ffff007224 */ /* 0x001fc600078e003d */
[----:B------:R-:W2:Y:S04]  /*11800*/  LDL.LU.64 R60, [R1+0x5e8] ;  /* 0x0005e800013c7983 */ /* 0x000ea80000300a00 */
[----:B------:R0:W-:Y:S04]  /*11810*/  STL [R1+0xd90], R0 ;  /* 0x000d900001007387 */ /* 0x0001e80000100800 */
[----:B------:R-:W-:Y:S04]  /*11820*/  STL [R1+0xd9c], R34 ;  /* 0x000d9c2201007387 */ /* 0x000fe80000100800 */
[----:B------:R-:W2:Y:S01]  /*11830*/  LDL.LU.64 R8, [R1+0x6f8] ;  /* 0x0006f80001087983 */ /* 0x000ea20000300a00 */
[----:B0-----:R-:W-:-:S03]  /*11840*/  IMAD.MOV.U32 R0, RZ, RZ, R35 ;  /* 0x000000ffff007224 */ /* 0x001fc600078e0023 */
[----:B------:R-:W-:Y:S04]  /*11850*/  STL [R1+0xda4], R6 ;  /* 0x000da40601007387 */ /* 0x000fe80000100800 */
[----:B------:R0:W-:Y:S04]  /*11860*/  STL [R1+0xd98], R0 ;  /* 0x000d980001007387 */ /* 0x0001e80000100800 */
[----:B------:R-:W2:Y:S01]  /*11870*/  LDL.LU.64 R10, [R1+0x60] ;  /* 0x00006000010a7983 */ /* 0x000ea20000300a00 */
[----:B0-----:R-:W-:-:S05]  /*11880*/  MOV R0, R7 ;  /* 0x0000000700007202 */ /* 0x001fca0000000f00 */
[----:B------:R0:W-:Y:S04]  /*11890*/  STL [R1+0xda0], R0 ;  /* 0x000da00001007387 */ /* 0x0001e80000100800 */
[----:B------:R-:W-:Y:S04]  /*118a0*/  STL [R1+0xdac], R32 ;  /* 0x000dac2001007387 */ /* 0x000fe80000100800 */
[----:B------:R-:W2:Y:S01]  /*118b0*/  LDL.LU.64 R36, [R1+0x700] ;  /* 0x0007000001247983 */ /* 0x000ea20000300a00 */
[----:B0-----:R-:W-:-:S03]  /*118c0*/  IMAD.MOV.U32 R0, RZ, RZ, R33 ;  /* 0x000000ffff007224 */ /* 0x001fc600078e0021 */
[----:B------:R-:W2:Y:S04]  /*118d0*/  LDL.LU.64 R34, [R1+0x5f8] ;  /* 0x0005f80001227983 */ /* 0x000ea80000300a00 */
[----:B------:R3:W-:Y:S02]  /*118e0*/  STL [R1+0xda8], R0 ;  /* 0x000da80001007387 */ /* 0x0007e40000100800 */
[----:B---3--:R-:W-:Y:S02]  /*118f0*/  IMAD.MOV.U32 R0, RZ, RZ, R3 ;  /* 0x000000ffff007224 */ /* 0x008fe400078e0003 */
[----:B------:R4:W-:Y:S04]  /*11900*/  STL [R1+0xdb4], R2 ;  /* 0x000db40201007387 */ /* 0x0009e80000100800 */
[----:B------:R-:W3:Y:S01]  /*11910*/  LDL.LU.64 R6, [R1+0x708] ;  /* 0x0007080001067983 */ /* 0x000ee20000300a00 */
[----:B----4-:R-:W-:-:S03]  /*11920*/  IMAD.MOV.U32 R2, RZ, RZ, R31 ;  /* 0x000000ffff027224 */ /* 0x010fc600078e001f */
[----:B------:R-:W-:Y:S04]  /*11930*/  STL [R1+0xdbc], R30 ;  /* 0x000dbc1e01007387 */ /* 0x000fe80000100800 */
[----:B------:R0:W-:Y:S04]  /*11940*/  STL [R1+0xdb0], R0 ;  /* 0x000db00001007387 */ /* 0x0001e80000100800 */
[----:B------:R-:W4:Y:S04]  /*11950*/  LDL.LU.64 R32, [R1+0x58] ;  /* 0x0000580001207983 */ /* 0x000f280000300a00 */
[----:B0-----:R-:W4:Y:S04]  /*11960*/  LDL.LU R0, [R1+0x720] ;  /* 0x0007200001007983 */ /* 0x001f280000300800 */
[----:B------:R0:W-:Y:S04]  /*11970*/  STL [R1+0xdb8], R2 ;  /* 0x000db80201007387 */ /* 0x0001e80000100800 */
[----:B------:R-:W-:Y:S04]  /*11980*/  STL [R1+0xdc4], R14 ;  /* 0x000dc40e01007387 */ /* 0x000fe80000100800 */
[----:B------:R-:W4:Y:S01]  /*11990*/  LDL.LU R3, [R1+0x724] ;  /* 0x0007240001037983 */ /* 0x000f220000300800 */
[----:B0-----:R-:W-:-:S03]  /*119a0*/  IMAD.MOV.U32 R2, RZ, RZ, R15 ;  /* 0x000000ffff027224 */ /* 0x001fc600078e000f */
[----:B------:R-:W4:Y:S04]  /*119b0*/  LDL.LU.64 R30, [R1+0x710] ;  /* 0x00071000011e7983 */ /* 0x000f280000300a00 */
[----:B------:R-:W-:Y:S04]  /*119c0*/  STL [R1+0xdcc], R40 ;  /* 0x000dcc2801007387 */ /* 0x000fe80000100800 */
[----:B------:R0:W-:Y:S04]  /*119d0*/  STL [R1+0xdc0], R2 ;  /* 0x000dc00201007387 */ /* 0x0001e80000100800 */
[----:B------:R-:W-:Y:S01]  /*119e0*/  STL [R1+0xdd4], R58 ;  /* 0x000dd43a01007387 */ /* 0x000fe20000100800 */
[----:B0-----:R-:W-:-:S05]  /*119f0*/  IMAD.MOV.U32 R2, RZ, RZ, R41 ;  /* 0x000000ffff027224 */ /* 0x001fca00078e0029 */
[----:B------:R0:W-:Y:S04]  /*11a00*/  STL [R1+0xdc8], R2 ;  /* 0x000dc80201007387 */ /* 0x0001e80000100800 */
[----:B--2---:R-:W-:Y:S01]  /*11a10*/  STL [R1+0xddc], R12 ;  /* 0x000ddc0c01007387 */ /* 0x004fe20000100800 */
[----:B0-----:R-:W-:-:S05]  /*11a20*/  IMAD.MOV.U32 R2, RZ, RZ, R59 ;  /* 0x000000ffff027224 */ /* 0x001fca00078e003b */
[----:B------:R0:W-:Y:S04]  /*11a30*/  STL [R1+0xdd0], R2 ;  /* 0x000dd00201007387 */ /* 0x0001e80000100800 */
[----:B------:R-:W2:Y:S01]  /*11a40*/  LDL.LU.64 R58, [R1+0x718] ;  /* 0x00071800013a7983 */ /* 0x000ea20000300a00 */
[----:B0-----:R-:W-:-:S03]  /*11a50*/  IMAD.MOV.U32 R2, RZ, RZ, R13 ;  /* 0x000000ffff027224 */ /* 0x001fc600078e000d */
[----:B------:R-:W-:Y:S04]  /*11a60*/  STL [R1+0xde4], R38 ;  /* 0x000de42601007387 */ /* 0x000fe80000100800 */
[----:B------:R0:W-:Y:S04]  /*11a70*/  STL [R1+0xdd8], R2 ;  /* 0x000dd80201007387 */ /* 0x0001e80000100800 */
[----:B------:R-:W-:Y:S01]  /*11a80*/  STL [R1+0xdec], R60 ;  /* 0x000dec3c01007387 */ /* 0x000fe20000100800 */
[----:B0-----:R-:W-:-:S05]  /*11a90*/  MOV R2, R39 ;  /* 0x0000002700027202 */ /* 0x001fca0000000f00 */
[----:B------:R0:W-:Y:S04]  /*11aa0*/  STL [R1+0xde0], R2 ;  /* 0x000de00201007387 */ /* 0x0001e80000100800 */
[----:B------:R1:W-:Y:S01]  /*11ab0*/  STL [R1+0xdf4], R8 ;  /* 0x000df40801007387 */ /* 0x0003e20000100800 */
[----:B0-----:R-:W-:-:S05]  /*11ac0*/  IMAD.MOV.U32 R2, RZ, RZ, R61 ;  /* 0x000000ffff027224 */ /* 0x001fca00078e003d */
[----:B------:R0:W-:Y:S01]  /*11ad0*/  STL [R1+0xde8], R2 ;  /* 0x000de80201007387 */ /* 0x0001e20000100800 */
[----:B-1----:R-:W1:Y:S03]  /*11ae0*/  LDC R8, c[0x0][0x238] ;  /* 0x00008e00ff087b82 */ /* 0x002e660000000800 */
[----:B------:R-:W2:Y:S01]  /*11af0*/  LDL.LU.64 R60, [R1+0x628] ;  /* 0x00062800013c7983 */ /* 0x000ea20000300a00 */
[----:B0-----:R-:W-:-:S05]  /*11b00*/  IMAD.MOV.U32 R2, RZ, RZ, R9 ;  /* 0x000000ffff027224 */ /* 0x001fca00078e0009 */
[----:B------:R0:W-:Y:S04]  /*11b10*/  STL [R1+0xdf0], R2 ;  /* 0x000df00201007387 */ /* 0x0001e80000100800 */
[----:B------:R-:W-:Y:S01]  /*11b20*/  STL [R1+0xdfc], R10 ;  /* 0x000dfc0a01007387 */ /* 0x000fe20000100800 */
[----:B0-----:R-:W-:-:S03]  /*11b30*/  IMAD.MOV.U32 R2, RZ, RZ, R11 ;  /* 0x000000ffff027224 */ /* 0x001fc600078e000b */
[----:B------:R-:W-:Y:S04]  /*11b40*/  STL [R1+0xe04], R36 ;  /* 0x000e042401007387 */ /* 0x000fe80000100800 */
[----:B------:R0:W-:Y:S04]  /*11b50*/  STL [R1+0xdf8], R2 ;  /* 0x000df80201007387 */ /* 0x0001e80000100800 */
[----:B------:R-:W-:Y:S01]  /*11b60*/  STL [R1+0xe0c], R34 ;  /* 0x000e0c2201007387 */ /* 0x000fe20000100800 */
[----:B0-----:R-:W-:-:S05]  /*11b70*/  IMAD.MOV.U32 R2, RZ, RZ, R37 ;  /* 0x000000ffff027224 */ /* 0x001fca00078e0025 */
[----:B------:R0:W-:Y:S02]  /*11b80*/  STL [R1+0xe00], R2 ;  /* 0x000e000201007387 */ /* 0x0001e40000100800 */
[----:B0-----:R-:W-:Y:S02]  /*11b90*/  IMAD.MOV.U32 R2, RZ, RZ, R35 ;  /* 0x000000ffff027224 */ /* 0x001fe400078e0023 */
[----:B---3--:R-:W-:Y:S04]  /*11ba0*/  STL [R1+0xe14], R6 ;  /* 0x000e140601007387 */ /* 0x008fe80000100800 */
[----:B------:R0:W-:Y:S02]  /*11bb0*/  STL [R1+0xe08], R2 ;  /* 0x000e080201007387 */ /* 0x0001e40000100800 */
[----:B0-----:R-:W-:-:S05]  /*11bc0*/  IMAD.MOV.U32 R2, RZ, RZ, R7 ;  /* 0x000000ffff027224 */ /* 0x001fca00078e0007 */
[----:B------:R4:W-:Y:S02]  /*11bd0*/  STL [R1+0xe10], R2 ;  /* 0x000e100201007387 */ /* 0x0009e40000100800 */
[----:B----4-:R-:W-:Y:S02]  /*11be0*/  IMAD.MOV.U32 R2, RZ, RZ, R33 ;  /* 0x000000ffff027224 */ /* 0x010fe400078e0021 */
[----:B------:R-:W-:Y:S01]  /*11bf0*/  STL [R1+0xe1c], R32 ;  /* 0x000e1c2001007387 */ /* 0x000fe20000100800 */
[----:B------:R-:W-:-:S03]  /*11c00*/  IMAD R0, R0, UR5, RZ ;  /* 0x0000000500007c24 */ /* 0x000fc6000f8e02ff */
[----:B------:R0:W-:Y:S02]  /*11c10*/  STL [R1+0xe18], R2 ;  /* 0x000e180201007387 */ /* 0x0001e40000100800 */
[----:B------:R-:W-:Y:S01]  /*11c20*/  LEA R12, P1, R0, UR8, 0x1 ;  /* 0x00000008000c7c11 */ /* 0x000fe2000f8208ff */
[----:B0-----:R-:W-:Y:S01]  /*11c30*/  IMAD R2, R3, UR5, RZ ;  /* 0x0000000503027c24 */ /* 0x001fe2000f8e02ff */
[----:B------:R-:W-:Y:S01]  /*11c40*/  MOV R3, R31 ;  /* 0x0000001f00037202 */ /* 0x000fe20000000f00 */
[----:B------:R-:W-:Y:S03]  /*11c50*/  STL [R1+0xe24], R30 ;  /* 0x000e241e01007387 */ /* 0x000fe60000100800 */
[----:B------:R-:W-:Y:S02]  /*11c60*/  LEA R10, P0, R2, UR8, 0x1 ;  /* 0x00000008020a7c11 */ /* 0x000fe4000f8008ff */
[----:B------:R-:W-:Y:S01]  /*11c70*/  LEA.HI.X.SX32 R13, R0, UR9, 0x1, P1 ;  /* 0x00000009000d7c11 */ /* 0x000fe200088f0eff */
[----:B------:R-:W-:Y:S04]  /*11c80*/  STL [R1+0xe20], R3 ;  /* 0x000e200301007387 */ /* 0x000fe80000100800 */
[----:B------:R1:W-:Y:S01]  /*11c90*/  STL [R1+0xe2c], R4 ;  /* 0x000e2c0401007387 */ /* 0x0003e20000100800 */
[----:B------:R-:W-:-:S03]  /*11ca0*/  LEA.HI.X.SX32 R11, R2, UR9, 0x1, P0 ;  /* 0x00000009020b7c11 */ /* 0x000fc600080f0eff */
[----:B------:R0:W-:Y:S01]  /*11cb0*/  STL [R1+0xe28], R5 ;  /* 0x000e280501007387 */ /* 0x0001e20000100800 */
[----:B-1----:R-:W-:-:S04]  /*11cc0*/  IMAD R4, R8, 0x3f, RZ ;  /* 0x0000003f08047824 */ /* 0x002fc800078e02ff */
[----:B------:R-:W-:-:S04]  /*11cd0*/  IMAD.WIDE R2, R4, 0x2, R12 ;  /* 0x0000000204027825 */ /* 0x000fc800078e020c */
[----:B0-----:R-:W-:-:S04]  /*11ce0*/  IMAD.WIDE R4, R4, 0x2, R10 ;  /* 0x0000000204047825 */ /* 0x001fc800078e020a */
[----:B--2---:R-:W-:Y:S01]  /*11cf0*/  IMAD.MOV.U32 R0, RZ, RZ, R59 ;  /* 0x000000ffff007224 */ /* 0x004fe200078e003b */
[----:B------:R-:W-:Y:S04]  /*11d00*/  STL [R1+0xe34], R58 ;  /* 0x000e343a01007387 */ /* 0x000fe80000100800 */
[----:B------:R-:W-:Y:S04]  /*11d10*/  STL.64 [R1+0x580], R12 ;  /* 0x0005800c01007387 */ /* 0x000fe80000100a00 */
[----:B------:R0:W-:Y:S02]  /*11d20*/  STL [R1+0xe30], R0 ;  /* 0x000e300001007387 */ /* 0x0001e40000100800 */
[----:B0-----:R-:W-:-:S02]  /*11d30*/  IMAD R0, R8, 0x3e, RZ ;  /* 0x0000003e08007824 */ /* 0x001fc400078e02ff */
[----:B------:R-:W-:Y:S01]  /*11d40*/  IMAD.MOV.U32 R6, RZ, RZ, R61 ;  /* 0x000000ffff067224 */ /* 0x000fe200078e003d */
[----:B------:R0:W-:Y:S04]  /*11d50*/  STL [R1+0xe3c], R60 ;  /* 0x000e3c3c01007387 */ /* 0x0001e80000100800 */
[----:B------:R-:W-:Y:S04]  /*11d60*/  STL.64 [R1+0x588], R10 ;  /* 0x0005880a01007387 */ /* 0x000fe80000100a00 */
[----:B------:R-:W-:Y:S04]  /*11d70*/  STL [R1+0xe44], R2 ;  /* 0x000e440201007387 */ /* 0x000fe80000100800 */
[----:B------:R1:W-:Y:S01]  /*11d80*/  STL [R1+0xe38], R6 ;  /* 0x000e380601007387 */ /* 0x0003e20000100800 */
[----:B0-----:R-:W0:Y:S03]  /*11d90*/  LDC R60, c[0x0][0x230] ;  /* 0x00008c00ff3c7b82 */ /* 0x001e260000000800 */
[----:B------:R2:W-:Y:S04]  /*11da0*/  STL [R1+0xe40], R3 ;  /* 0x000e400301007387 */ /* 0x0005e80000100800 */
[----:B------:R-:W-:Y:S01]  /*11db0*/  STL [R1+0xe4c], R4 ;  /* 0x000e4c0401007387 */ /* 0x000fe20000100800 */
[----:B-1----:R-:W-:-:S02]  /*11dc0*/  IMAD R6, R8, 0x3d, RZ ;  /* 0x0000003d08067824 */ /* 0x002fc400078e02ff */
[C---:B--2---:R-:W-:Y:S01]  /*11dd0*/  IMAD.WIDE R2, R0.reuse, 0x2, R12 ;  /* 0x0000000200027825 */ /* 0x044fe200078e020c */
[----:B------:R1:W-:Y:S04]  /*11de0*/  STL [R1+0xe48], R5 ;  /* 0x000e480501007387 */ /* 0x0003e80000100800 */
[----:B------:R-:W-:Y:S04]  /*11df0*/  STL [R1+0xe54], R2 ;  /* 0x000e540201007387 */ /* 0x000fe80000100800 */
[----:B------:R2:W-:Y:S01]  /*11e00*/  STL [R1+0xe50], R3 ;  /* 0x000e500301007387 */ /* 0x0005e20000100800 */
[----:B-1----:R-:W-:-:S04]  /*11e10*/  IMAD.WIDE R4, R0, 0x2, R10 ;  /* 0x0000000200047825 */ /* 0x002fc800078e020a */
[----:B------:R-:W-:Y:S01]  /*11e20*/  IMAD R0, R8, 0x3c, RZ ;  /* 0x0000003c08007824 */ /* 0x000fe200078e02ff */
[----:B------:R-:W-:Y:S01]  /*11e30*/  STL [R1+0xe5c], R4 ;  /* 0x000e5c0401007387 */ /* 0x000fe20000100800 */
[----:B--2---:R-:W-:-:S03]  /*11e40*/  IMAD.WIDE R2, R6, 0x2, R12 ;  /* 0x0000000206027825 */ /* 0x004fc600078e020c */
[----:B------:R1:W-:Y:S01]  /*11e50*/  STL [R1+0xe58], R5 ;  /* 0x000e580501007387 */ /* 0x0003e20000100800 */
[----:B------:R-:W-:-:S03]  /*11e60*/  IMAD.WIDE R6, R6, 0x2, R10 ;  /* 0x0000000206067825 */ /* 0x000fc600078e020a */
[----:B------:R-:W-:Y:S04]  /*11e70*/  STL [R1+0xe64], R2 ;  /* 0x000e640201007387 */ /* 0x000fe80000100800 */
[----:B------:R2:W-:Y:S04]  /*11e80*/  STL [R1+0xe60], R3 ;  /* 0x000e600301007387 */ /* 0x0005e80000100800 */
[----:B------:R3:W-:Y:S01]  /*11e90*/  STL [R1+0xe6c], R6 ;  /* 0x000e6c0601007387 */ /* 0x0007e20000100800 */
[----:B-1----:R-:W-:-:S04]  /*11ea0*/  IMAD.WIDE R4, R0, 0x2, R10 ;  /* 0x0000000200047825 */ /* 0x002fc800078e020a */
[----:B--2---:R-:W-:Y:S01]  /*11eb0*/  IMAD.WIDE R2, R0, 0x2, R12 ;  /* 0x0000000200027825 */ /* 0x004fe200078e020c */
[----:B------:R-:W-:Y:S03]  /*11ec0*/  STL [R1+0xe68], R7 ;  /* 0x000e680701007387 */ /* 0x000fe60000100800 */
[C---:B---3--:R-:W-:Y:S01]  /*11ed0*/  IMAD R6, R8.reuse, 0x3b, RZ ;  /* 0x0000003b08067824 */ /* 0x048fe200078e02ff */
[----:B------:R-:W-:Y:S04]  /*11ee0*/  STL [R1+0xe74], R2 ;  /* 0x000e740201007387 */ /* 0x000fe80000100800 */
[----:B------:R1:W-:Y:S01]  /*11ef0*/  STL [R1+0xe70], R3 ;  /* 0x000e700301007387 */ /* 0x0003e20000100800 */
[----:B------:R-:W-:-:S03]  /*11f00*/  IMAD R0, R8, 0x3a, RZ ;  /* 0x0000003a08007824 */ /* 0x000fc600078e02ff */
[----:B------:R-:W-:Y:S01]  /*11f10*/  STL [R1+0xe7c], R4 ;  /* 0x000e7c0401007387 */ /* 0x000fe20000100800 */
[----:B-1----:R-:W-:-:S03]  /*11f20*/  IMAD.WIDE R2, R6, 0x2, R12 ;  /* 0x0000000206027825 */ /* 0x002fc600078e020c */
        /* <DEDUP_REMOVED lines=179> */
[----:B------:R-:W-:-:S03]  /*12a60*/  IMAD.SHL.U32 R0, R8, 0x20, RZ ;  /* 0x0000002008007824 */ /* 0x000fc600078e00ff */
        /* <DEDUP_REMOVED lines=215> */
[----:B------:R2:W-:Y:S01]  /*137e0*/  STL [R1+0x1200], R3 ;  /* 0x0012000301007387 */ /* 0x0005e20000100800 */
[----:B-1----:R-:W-:-:S03]  /*137f0*/  IMAD.WIDE R4, R0, 0x2, R10 ;  /* 0x0000000200047825 */ /* 0x002fc600078e020a */
[----:B------:R-:W-:Y:S01]  /*13800*/  STL [R1+0x120c], R6 ;  /* 0x00120c0601007387 */ /* 0x000fe20000100800 */
[----:B--2---:R-:W-:-:S03]  /*13810*/  IMAD.WIDE R2, R0, 0x2, R12 ;  /* 0x0000000200027825 */ /* 0x004fc600078e020c */
[----:B------:R1:W-:Y:S04]  /*13820*/  STL [R1+0x1208], R7 ;  /* 0x0012080701007387 */ /* 0x0003e80000100800 */
[----:B------:R-:W-:Y:S04]  /*13830*/  STL [R1+0x1214], R2 ;  /* 0x0012140201007387 */ /* 0x000fe80000100800 */
[----:B------:R2:W-:Y:S01]  /*13840*/  STL [R1+0x1210], R3 ;  /* 0x0012100301007387 */ /* 0x0005e20000100800 */
[----:B-1----:R-:W-:-:S03]  /*13850*/  IMAD.WIDE R6, R8, 0x2, R12 ;  /* 0x0000000208067825 */ /* 0x002fc600078e020c */
[----:B------:R-:W-:Y:S04]  /*13860*/  STL [R1+0x121c], R4 ;  /* 0x00121c0401007387 */ /* 0x000fe80000100800 */
[----:B------:R-:W-:Y:S01]  /*13870*/  STL [R1+0x1218], R5 ;  /* 0x0012180501007387 */ /* 0x000fe20000100800 */
[----:B--2---:R-:W-:-:S03]  /*13880*/  IMAD.WIDE R2, R8, 0x2, R10 ;  /* 0x0000000208027825 */ /* 0x004fc600078e020a */
[----:B------:R-:W-:Y:S04]  /*13890*/  STL [R1+0x1224], R6 ;  /* 0x0012240601007387 */ /* 0x000fe80000100800 */
[----:B------:R-:W-:Y:S04]  /*138a0*/  STL [R1+0x1220], R7 ;  /* 0x0012200701007387 */ /* 0x000fe80000100800 */
[----:B------:R-:W-:Y:S04]  /*138b0*/  STL [R1+0x122c], R2 ;  /* 0x00122c0201007387 */ /* 0x000fe80000100800 */
[----:B------:R1:W-:Y:S04]  /*138c0*/  STL [R1+0x1228], R3 ;  /* 0x0012280301007387 */ /* 0x0003e80000100800 */
[----:B------:R-:W-:Y:S04]  /*138d0*/  STL [R1+0x76c], RZ ;  /* 0x00076cff01007387 */ /* 0x000fe80000100800 */
        /* <DEDUP_REMOVED lines=159> */
[----:B------:R-:W-:Y:S01]  /*142d0*/  STL [R1+0x5bc], RZ ;  /* 0x0005bcff01007387 */ /* 0x000fe20000100800 */
[----:B------:R-:W2:Y:S03]  /*142e0*/  S2R R61, SR_TID.X ;  /* 0x00000000003d7919 */ /* 0x000ea60000002100 */
        /* <DEDUP_REMOVED lines=29> */
[----:B--2---:R-:W-:-:S03]  /*144c0*/  LOP3.LUT R61, R61, 0x1f, RZ, 0xc0, !PT ;  /* 0x0000001f3d3d7812 */ /* 0x004fc600078ec0ff */
[----:B------:R-:W-:Y:S04]  /*144d0*/  STL [R1+0x364], RZ ;  /* 0x000364ff01007387 */ /* 0x000fe80000100800 */
[----:B------:R-:W-:Y:S04]  /*144e0*/  STL [R1+0x368], RZ ;  /* 0x000368ff01007387 */ /* 0x000fe80000100800 */
[----:B------:R-:W-:Y:S04]  /*144f0*/  STL [R1+0x36c], RZ ;  /* 0x00036cff01007387 */ /* 0x000fe80000100800 */
[----:B------:R-:W-:Y:S04]  /*14500*/  STL [R1+0x700], RZ ;  /* 0x000700ff01007387 */ /* 0x000fe80000100800 */
[----:B------:R-:W-:Y:S01]  /*14510*/  STL [R1+0x704], RZ ;  /* 0x000704ff01007387 */ /* 0x000fe20000100800 */
[----:B------:R-:W-:-:S02]  /*14520*/  SHF.L.U32 R0, R61, 0x1, RZ ;  /* 0x000000013d007819 */ /* 0x000fc400000006ff */
[----:B------:R-:W1:Y:S01]  /*14530*/  LDC R61, c[0x0][0x23c] ;  /* 0x00008f00ff3d7b82 */ /* 0x000e620000000800 */
        /* <DEDUP_REMOVED lines=21> */
[----:B0-----:R-:W-:-:S03]  /*14690*/  VIADD R60, R60, 0x3f ;  /* 0x0000003f3c3c7836 */ /* 0x001fc60000000000 */
[----:B------:R-:W-:Y:S04]  /*146a0*/  STL [R1+0x51c], RZ ;  /* 0x00051cff01007387 */ /* 0x000fe80000100800 */
[----:B------:R-:W-:Y:S04]  /*146b0*/  STL [R1+0x4c0], RZ ;  /* 0x0004c0ff01007387 */ /* 0x000fe80000100800 */
[----:B------:R-:W-:Y:S04]  /*146c0*/  STL [R1+0x4c4], RZ ;  /* 0x0004c4ff01007387 */ /* 0x000fe80000100800 */
[----:B------:R-:W-:Y:S01]  /*146d0*/  STL [R1+0x4c8], RZ ;  /* 0x0004c8ff01007387 */ /* 0x000fe20000100800 */
[----:B-1----:R-:W-:-:S03]  /*146e0*/  IMAD.SHL.U32 R3, R61, 0x40, RZ ;  /* 0x000000403d037824 */ /* 0x002fc600078e00ff */
[----:B------:R-:W-:Y:S01]  /*146f0*/  STL [R1+0x4cc], RZ ;  /* 0x0004ccff01007387 */ /* 0x000fe20000100800 */
[----:B------:R-:W-:-:S03]  /*14700*/  SHF.R.S32.HI R61, RZ, 0x1f, R60 ;  /* 0x0000001fff3d7819 */ /* 0x000fc6000001143c */
[----:B------:R-:W-:Y:S04]  /*14710*/  STL [R1+0x470], RZ ;  /* 0x000470ff01007387 */ /* 0x000fe80000100800 */
[----:B------:R-:W-:Y:S04]  /*14720*/  STL [R1+0x474], RZ ;  /* 0x000474ff01007387 */ /* 0x000fe80000100800 */
[----:B------:R-:W-:Y:S04]  /*14730*/  STL [R1+0x478], RZ ;  /* 0x000478ff01007387 */ /* 0x000fe80000100800 */
[----:B------:R-:W-:Y:S01]  /*14740*/  STL [R1+0x47c], RZ ;  /* 0x00047cff01007387 */ /* 0x000fe20000100800 */
[----:B------:R-:W-:-:S03]  /*14750*/  LEA.HI R61, R61, R60, RZ, 0x6 ;  /* 0x0000003c3d3d7211 */ /* 0x000fc600078f30ff */
[----:B------:R-:W-:Y:S04]  /*14760*/  STL [R1+0x3e0], RZ ;  /* 0x0003e0ff01007387 */ /* 0x000fe80000100800 */
[----:B------:R-:W-:Y:S04]  /*14770*/  STL [R1+0x3e4], RZ ;  /* 0x0003e4ff01007387 */ /* 0x000fe80000100800 */
[----:B------:R-:W-:Y:S04]  /*14780*/  STL [R1+0x3e8], RZ ;  /* 0x0003e8ff01007387 */ /* 0x000fe80000100800 */
[----:B------:R-:W-:Y:S04]  /*14790*/  STL [R1+0x3ec], RZ ;  /* 0x0003ecff01007387 */ /* 0x000fe80000100800 */
[----:B------:R-:W2:Y:S01]  /*147a0*/  LDL R60, [R1+0x574] ;  /* 0x00057400013c7983 */ /* 0x000ea20000100800 */
[----:B------:R-:W-:-:S03]  /*147b0*/  SHF.R.S32.HI R4, RZ, 0x6, R61 ;  /* 0x00000006ff047819 */ /* 0x000fc6000001143d */
[----:B------:R-:W3:Y:S04]  /*147c0*/  LDL R61, [R1+0x760] ;  /* 0x00076000013d7983 */ /* 0x000ee80000100800 */
        /* <DEDUP_REMOVED lines=16> */
[----:B------:R-:W-:-:S03]  /*148d0*/  IMAD.SHL.U32 R8, R8, 0x40, RZ ;  /* 0x0000004008087824 */ /* 0x000fc600078e00ff */
[----:B------:R-:W-:Y:S04]  /*148e0*/  STL [R1+0x430], RZ ;  /* 0x000430ff01007387 */ /* 0x000fe80000100800 */
[----:B------:R-:W-:Y:S04]  /*148f0*/  STL [R1+0x434], RZ ;  /* 0x000434ff01007387 */ /* 0x000fe80000100800 */
[----:B------:R-:W-:Y:S01]  /*14900*/  STL [R1+0x438], RZ ;  /* 0x000438ff01007387 */ /* 0x000fe20000100800 */
[----:B------:R-:W-:-:S03]  /*14910*/  LOP3.LUT R4, R0, 0x10, RZ, 0x3c, !PT ;  /* 0x0000001000047812 */ /* 0x000fc600078e3cff */
[----:B------:R-:W-:Y:S01]  /*14920*/  STL [R1+0x43c], RZ ;  /* 0x00043cff01007387 */ /* 0x000fe20000100800 */
[----:B------:R-:W-:-:S03]  /*14930*/  SHF.R.S32.HI R2, RZ, 0x1f, R3 ;  /* 0x0000001fff027819 */ /* 0x000fc60000011403 */
[----:B------:R-:W-:Y:S01]  /*14940*/  STL [R1+0x450], RZ ;  /* 0x000450ff01007387 */ /* 0x000fe20000100800 */
[----:B------:R-:W-:-:S03]  /*14950*/  SHF.R.S32.HI R5, RZ, 0x1f, R8 ;  /* 0x0000001fff057819 */ /* 0x000fc60000011408 */
[----:B------:R-:W-:Y:S04]  /*14960*/  STL [R1+0x454], RZ ;  /* 0x000454ff01007387 */ /* 0x000fe80000100800 */
[----:B------:R-:W-:Y:S04]  /*14970*/  STL [R1+0x458], RZ ;  /* 0x000458ff01007387 */ /* 0x000fe80000100800 */
[----:B------:R-:W-:Y:S01]  /*14980*/  STL [R1+0x45c], RZ ;  /* 0x00045cff01007387 */ /* 0x000fe20000100800 */
[----:B------:R-:W-:-:S03]  /*14990*/  SHF.L.U64.HI R2, R3, 0x1, R2 ;  /* 0x0000000103027819 */ /* 0x000fc60000010202 */
[----:B------:R-:W-:Y:S01]  /*149a0*/  STL [R1+0x440], RZ ;  /* 0x000440ff01007387 */ /* 0x000fe20000100800 */
[----:B------:R-:W-:-:S03]  /*149b0*/  LOP3.LUT R6, R0, 0x20, RZ, 0x3c, !PT ;  /* 0x0000002000067812 */ /* 0x000fc600078e3cff */
[----:B------:R-:W-:Y:S01]  /*149c0*/  STL [R1+0x444], RZ ;  /* 0x000444ff01007387 */ /* 0x000fe20000100800 */
[----:B------:R-:W-:-:S03]  /*149d0*/  SHF.L.U64.HI R3, R8, 0x1, R5 ;  /* 0x0000000108037819 */ /* 0x000fc60000010205 */
[----:B------:R-:W-:Y:S01]  /*149e0*/  STL [R1+0x448], RZ ;  /* 0x000448ff01007387 */ /* 0x000fe20000100800 */
[----:B------:R-:W-:-:S03]  /*149f0*/  LOP3.LUT R5, R0, 0x30, RZ, 0x3c, !PT ;  /* 0x0000003000057812 */ /* 0x000fc600078e3cff */
[----:B------:R-:W-:Y:S01]  /*14a00*/  STL [R1+0x44c], RZ ;  /* 0x00044cff01007387 */ /* 0x000fe20000100800 */
[----:B--2---:R-:W-:Y:S02]  /*14a10*/  LOP3.LUT R4, R60, 0x40, RZ, 0x3c, !PT ;  /* 0x000000403c047812 */ /* 0x004fe400078e3cff */
[----:B---3--:R-:W-:-:S03]  /*14a20*/  LOP3.LUT R6, R61, 0x20, RZ, 0x3c, !PT ;  /* 0x000000203d067812 */ /* 0x008fc600078e3cff */
[----:B------:R0:W-:Y:S01]  /*14a30*/  STL [R1+0x1370], R4 ;  /* 0x0013700401007387 */ /* 0x0001e20000100800 */
[----:B------:R-:W-:-:S03]  /*14a40*/  LOP3.LUT R5, R61, 0x40, RZ, 0x3c, !PT ;  /* 0x000000403d057812 */ /* 0x000fc600078e3cff */
[----:B------:R1:W-:Y:S01]  /*14a50*/  STL [R1+0x137c], R6 ;  /* 0x00137c0601007387 */ /* 0x0003e20000100800 */
[----:B0-----:R-:W-:-:S05]  /*14a60*/  LOP3.LUT R4, R61, 0x60, RZ, 0x3c, !PT ;  /* 0x000000603d047812 */ /* 0x001fca00078e3cff */
[----:B------:R1:W-:Y:S04]  /*14a70*/  STL [R1+0x1374], R4 ;  /* 0x0013740401007387 */ /* 0x0003e80000100800 */
[----:B------:R1:W-:Y:S02]  /*14a80*/  STL [R1+0x1378], R5 ;  /* 0x0013780501007387 */ /* 0x0003e40000100800 */
.L_x_1:
[----:B-----5:R0:W-:Y:S01]  /*14a90*/  STL [R1+0x22c4], R49 ;  /* 0x0022c43101007387 */ /* 0x0201e20000100800 */
[----:B-1----:R-:W1:Y:S03]  /*14aa0*/  LDC R6, c[0x0][0x230] ;  /* 0x00008c00ff067b82 */ /* 0x002e660000000800 */
[----:B------:R-:W2:Y:S04]  /*14ab0*/  LDL.64 R4, [R1+0x588] ;  /* 0x0005880001047983 */ /* 0x000ea80000100a00 */
[----:B0-----:R-:W1:Y:S04]  /*14ac0*/  LDL R49, [R1+0x76c] ;  /* 0x00076c0001317983 */ /* 0x001e680000100800 */
        /* <DEDUP_REMOVED lines=145> */
[----:B------:R-:W-:Y:S01]  /*153e0*/  STL [R1+0x2030], R3 ;  /* 0x0020300301007387 */ /* 0x000fe20000100800 */
[----:B-1----:R-:W-:-:S03]  /*153f0*/  IMAD R6, R49, -0x40, R6 ;  /* 0xffffffc031067824 */ /* 0x002fc600078e0206 */
[----:B------:R-:W-:Y:S04]  /*15400*/  STL [R1+0x2038], R3 ;  /* 0x0020380301007387 */ /* 0x000fe80000100800 */
[----:B------:R-:W-:Y:S04]  /*15410*/  STL [R1+0x2040], R3 ;  /* 0x0020400301007387 */ /* 0x000fe80000100800 */
[----:B------:R-:W-:Y:S04]  /*15420*/  STL [R1+0x2048], R3 ;  /* 0x0020480301007387 */ /* 0x000fe80000100800 */
[----:B------:R-:W-:Y:S04]  /*15430*/  STL [R1+0x2050], R3 ;  /* 0x0020500301007387 */ /* 0x000fe80000100800 */
[----:B------:R-:W-:Y:S01]  /*15440*/  STL [R1+0x2058], R3 ;  /* 0x0020580301007387 */ /* 0x000fe20000100800 */
[----:B------:R-:W-:-:S03]  /*15450*/  ISETP.GT.AND P0, PT, R6, RZ, PT ;  /* 0x000000ff0600720c */ /* 0x000fc60003f04270 */
[----:B------:R-:W-:Y:S04]  /*15460*/  STL [R1+0x2060], R3 ;  /* 0x0020600301007387 */ /* 0x000fe80000100800 */
[----:B------:R-:W-:Y:S04]  /*15470*/  STL [R1+0x2068], R3 ;  /* 0x0020680301007387 */ /* 0x000fe80000100800 */
[----:B------:R-:W-:Y:S04]  /*15480*/  STL [R1+0x2070], R3 ;  /* 0x0020700301007387 */ /* 0x000fe80000100800 */
[----:B------:R-:W-:Y:S04]  /*15490*/  STL [R1+0x2078], R3 ;  /* 0x0020780301007387 */ /* 0x000fe80000100800 */
[----:B------:R-:W-:Y:S04]  /*154a0*/  STL [R1+0x2080], R3 ;  /* 0x0020800301007387 */ /* 0x000fe80000100800 */
[----:B------:R-:W-:Y:S04]  /*154b0*/  STL [R1+0x2088], R3 ;  /* 0x0020880301007387 */ /* 0x000fe80000100800 */
[----:B------:R-:W-:Y:S01]  /*154c0*/  STL [R1+0x2090], R3 ;  /* 0x0020900301007387 */ /* 0x000fe20000100800 */
[----:B------:R-:W-:-:S03]  /*154d0*/  PRMT R47, RZ, 0x7610, R47 ;  /* 0x00007610ff2f7816 */ /* 0x000fc6000000002f */
[----:B------:R-:W-:Y:S04]  /*154e0*/  STL [R1+0x2098], R3 ;  /* 0x0020980301007387 */ /* 0x000fe80000100800 */
[----:B------:R-:W-:Y:S04]  /*154f0*/  STL [R1+0x20a0], R3 ;  /* 0x0020a00301007387 */ /* 0x000fe80000100800 */
[----:B------:R0:W-:Y:S04]  /*15500*/  STL [R1+0x1398], R2 ;  /* 0x0013980201007387 */ /* 0x0001e80000100800 */
[----:B--2---:R-:W2:Y:S04]  /*15510*/  @P0 LDG.E.U16 R47, desc[UR6][R4.64] ;  /* 0x00000006042f0981 */ /* 0x004ea8000c1e1500 */
[----:B0-----:R-:W3:Y:S04]  /*15520*/  LDL.LU R2, [R1+0xe58] ;  /* 0x000e580001027983 */ /* 0x001ee80000300800 */
[----:B------:R-:W4:Y:S04]  /*15530*/  LDL.LU R49, [R1+0x22c4] ;  /* 0x0022c40001317983 */ /* 0x000f280000300800 */
[----:B------:R-:W2:Y:S01]  /*15540*/  LDL.64 R4, [R1+0x580] ;  /* 0x0005800001047983 */ /* 0x000ea20000100a00 */
[----:B------:R-:W-:-:S02]  /*15550*/  ISETP.GT.AND P1, PT, R6, 0x1, PT ;  /* 0x000000010600780c */ /* 0x000fc40003f24270 */
[----:B----4-:R-:W-:-:S06]  /*15560*/  PRMT R49, RZ, 0x7610, R49 ;  /* 0x00007610ff317816 */ /* 0x010fcc0000000031 */
[----:B--2---:R0:W2:Y:S04]  /*15570*/  @P0 LDG.E.U16 R49, desc[UR6][R4.64] ;  /* 0x0000000604310981 */ /* 0x0040a8000c1e1500 */
[----:B------:R-:W0:Y:S04]  /*15580*/  LDL R4, [R1+0x1228] ;  /* 0x0012280001047983 */ /* 0x000e280000100800 */
[----:B------:R-:W0:Y:S01]  /*15590*/  LDL R5, [R1+0x122c] ;  /* 0x00122c0001057983 */ /* 0x000e220000100800 */
[----:B------:R-:W-:Y:S02]  /*155a0*/  PRMT R51, RZ, 0x7610, R51 ;  /* 0x00007610ff337816 */ /* 0x000fe40000000033 */
[----:B0-----:R-:W-:-:S04]  /*155b0*/  @P1 LOP3.LUT R5, R5, R4, RZ, 0x3c, !PT ;  /* 0x0000000405051212 */ /* 0x001fc800078e3cff */
[----:B------:R-:W-:-:S04]  /*155c0*/  @P1 LOP3.LUT R4, R5, R4, RZ, 0x3c, !PT ;  /* 0x0000000405041212 */ /* 0x000fc800078e3cff */
[----:B------:R-:W-:-:S05]  /*155d0*/  @P1 LOP3.LUT R5, R5, R4, RZ, 0x3c, !PT ;  /* 0x0000000405051212 */ /* 0x000fca00078e3cff */
[----:B------:R-:W4:Y:S04]  /*155e0*/  @P1 LDG.E.U16 R51, desc[UR6][R4.64] ;  /* 0x0000000604331981 */ /* 0x000f28000c1e1500 */
[----:B----4-:R0:W-:Y:S04]  /*155f0*/  STL [R1+0x218], R51 ;  /* 0x0002183301007387 */ /* 0x0101e80000100800 */
[----:B0-----:R-:W4:Y:S04]  /*15600*/  LDL.LU R51, [R1+0x22c0] ;  /* 0x0022c00001337983 */ /* 0x001f280000300800 */
[----:B------:R-:W3:Y:S04]  /*15610*/  LDL R4, [R1+0x1220] ;  /* 0x0012200001047983 */ /* 0x000ee80000100800 */
[----:B------:R-:W3:Y:S01]  /*15620*/  LDL R5, [R1+0x1224] ;  /* 0x0012240001057983 */ /* 0x000ee20000100800 */
[----:B------:R-:W-:-:S02]  /*15630*/  PRMT R53, RZ, 0x7610, R53 ;  /* 0x00007610ff357816 */ /* 0x000fc40000000035 */
[----:B---3--:R-:W-:-:S04]  /*15640*/  @P1 LOP3.LUT R5, R5, R4, RZ, 0x3c, !PT ;  /* 0x0000000405051212 */ /* 0x008fc800078e3cff */
[----:B------:R-:W-:-:S04]  /*15650*/  @P1 LOP3.LUT R4, R5, R4, RZ, 0x3c, !PT ;  /* 0x0000000405041212 */ /* 0x000fc800078e3cff */
[----:B------:R-:W-:-:S05]  /*15660*/  @P1 LOP3.LUT R5, R5, R4, RZ, 0x3c, !PT ;  /* 0x0000000405051212 */ /* 0x000fca00078e3cff */
[----:B------:R-:W3:Y:S01]  /*15670*/  @P1 LDG.E.U16 R53, desc[UR6][R4.64] ;  /* 0x0000000604351981 */ /* 0x000ee2000c1e1500 */
[----:B------:R-:W-:-:S03]  /*15680*/  ISETP.GT.AND P2, PT, R6, 0x2, PT ;  /* 0x000000020600780c */ /* 0x000fc60003f44270 */
[----:B---3--:R0:W-:Y:S04]  /*15690*/  STL [R1+0x214], R53 ;  /* 0x0002143501007387 */ /* 0x0081e80000100800 */
[----:B0-----:R-:W3:Y:S04]  /*156a0*/  LDL.LU R53, [R1+0x22bc] ;  /* 0x0022bc0001357983 */ /* 0x001ee80000300800 */
[----:B------:R-:W2:Y:S04]  /*156b0*/  LDL R4, [R1+0x1218] ;  /* 0x0012180001047983 */ /* 0x000ea80000100800 */
[----:B------:R-:W2:Y:S01]  /*156c0*/  LDL R5, [R1+0x121c] ;  /* 0x00121c0001057983 */ /* 0x000ea20000100800 */
[----:B----4-:R-:W-:-:S02]  /*156d0*/  PRMT R51, RZ, 0x7610, R51 ;  /* 0x00007610ff337816 */ /* 0x010fc40000000033 */
[----:B--2---:R-:W-:-:S04]  /*156e0*/  @P2 LOP3.LUT R5, R5, R4, RZ, 0x3c, !PT ;  /* 0x0000000405052212 */ /* 0x004fc800078e3cff */
[----:B------:R-:W-:-:S04]  /*156f0*/  @P2 LOP3.LUT R4, R5, R4, RZ, 0x3c, !PT ;  /* 0x0000000405042212 */ /* 0x000fc800078e3cff */
[----:B------:R-:W-:-:S05]  /*15700*/  @P2 LOP3.LUT R5, R5, R4, RZ, 0x3c, !PT ;  /* 0x0000000405052212 */ /* 0x000fca00078e3cff */
[----:B------:R-:W2:Y:S04]  /*15710*/  @P2 LDG.E.U16 R51, desc[UR6][R4.64] ;  /* 0x0000000604332981 */ /* 0x000ea8000c1e1500 */
[----:B--2---:R0:W-:Y:S04]  /*15720*/  STL [R1+0x210], R51 ;  /* 0x0002103301007387 */ /* 0x0041e80000100800 */
[----:B0-----:R-:W2:Y:S04]  /*15730*/  LDL.LU R51, [R1+0x22b8] ;  /* 0x0022b80001337983 */ /* 0x001ea80000300800 */
[----:B------:R-:W4:Y:S04]  /*15740*/  LDL R4, [R1+0x1210] ;  /* 0x0012100001047983 */ /* 0x000f280000100800 */
[----:B------:R-:W4:Y:S01]  /*15750*/  LDL R5, [R1+0x1214] ;  /* 0x0012140001057983 */ /* 0x000f220000100800 */
[----:B---3--:R-:W-:-:S02]  /*15760*/  PRMT R53, RZ, 0x7610, R53 ;  /* 0x00007610ff357816 */ /* 0x008fc40000000035 */
[----:B----4-:R-:W-:-:S04]  /*15770*/  @P2 LOP3.LUT R5, R5, R4, RZ, 0x3c, !PT ;  /* 0x0000000405052212 */ /* 0x010fc800078e3cff */
[----:B------:R-:W-:-:S04]  /*15780*/  @P2 LOP3.LUT R4, R5, R4, RZ, 0x3c, !PT ;  /* 0x0000000405042212 */ /* 0x000fc800078e3cff */
[----:B------:R-:W-:-:S05]  /*15790*/  @P2 LOP3.LUT R5, R5, R4, RZ, 0x3c, !PT ;  /* 0x0000000405052212 */ /* 0x000fca00078e3cff */
[----:B------:R-:W3:Y:S01]  /*157a0*/  @P2 LDG.E.U16 R53, desc[UR6][R4.64] ;  /* 0x0000000604352981 */ /* 0x000ee2000c1e1500 */
[----:B------:R-:W-:-:S03]  /*157b0*/  ISETP.GT.AND P0, PT, R6, 0x3, PT ;  /* 0x000000030600780c */ /* 0x000fc60003f04270 */
[----:B---3--:R0:W-:Y:S04]  /*157c0*/  STL [R1+0x20c], R53 ;  /* 0x00020c3501007387 */ /* 0x0081e80000100800 */
[----:B0-----:R-:W3:Y:S04]  /*157d0*/  LDL.LU R53, [R1+0x22b4] ;  /* 0x0022b40001357983 */ /* 0x001ee80000300800 */
[----:B------:R-:W4:Y:S04]  /*157e0*/  LDL R4, [R1+0x1208] ;  /* 0x0012080001047983 */ /* 0x000f280000100800 */
[----:B------:R-:W4:Y:S01]  /*157f0*/  LDL R5, [R1+0x120c] ;  /* 0x00120c0001057983 */ /* 0x000f220000100800 */
[----:B--2---:R-:W-:-:S02]  /*15800*/  PRMT R51, RZ, 0x7610, R51 ;  /* 0x00007610ff337816 */ /* 0x004fc40000000033 */
[----:B----4-:R-:W-:-:S04]  /*15810*/  @P0 LOP3.LUT R5, R5, R4, RZ, 0x3c, !PT ;  /* 0x0000000405050212 */ /* 0x010fc800078e3cff */
        /* <DEDUP_REMOVED lines=21> */
[----:B------:R0:W2:Y:S04]  /*15970*/  @P1 LDG.E.U16 R51, desc[UR6][R4.64] ;  /* 0x0000000604331981 */ /* 0x0000a8000c1e1500 */
[----:B------:R-:W0:Y:S04]  /*15980*/  LDL R4, [R1+0x11f0] ;  /* 0x0011f00001047983 */ /* 0x000e280000100800 */
[----:B------:R-:W0:Y:S01]  /*15990*/  LDL R5, [R1+0x11f4] ;  /* 0x0011f40001057983 */ /* 0x000e220000100800 */
[----:B---3--:R-:W-:Y:S02]  /*159a0*/  PRMT R53, RZ, 0x7610, R53 ;  /* 0x00007610ff357816 */ /* 0x008fe40000000035 */
[----:B0-----:R-:W-:-:S04]  /*159b0*/  @P1 LOP3.LUT R5, R5, R4, RZ, 0x3c, !PT ;  /* 0x0000000405051212 */ /* 0x001fc800078e3cff */
[----:B------:R-:W-:-:S04]  /*159c0*/  @P1 LOP3.LUT R4, R5, R4, RZ, 0x3c, !PT ;  /* 0x0000000405041212 */ /* 0x000fc800078e3cff */
[----:B------:R-:W-:-:S05]  /*159d0*/  @P1 LOP3.LUT R5, R5, R4, RZ, 0x3c, !PT ;  /* 0x0000000405051212 */ /* 0x000fca00078e3cff */
[----:B------:R0:W3:Y:S04]  /*159e0*/  @P1 LDG.E.U16 R53, desc[UR6][R4.64] ;  /* 0x0000000604351981 */ /* 0x0000e8000c1e1500 */
[----:B------:R-:W0:Y:S04]  /*159f0*/  LDL R4, [R1+0x11e8] ;  /* 0x0011e80001047983 */ /* 0x000e280000100800 */
[----:B------:R-:W0:Y:S01]  /*15a00*/  LDL R5, [R1+0x11ec] ;  /* 0x0011ec0001057983 */ /* 0x000e220000100800 */
[----:B------:R-:W-:Y:S02]  /*15a10*/  ISETP.GT.AND P2, PT, R6, 0x5, PT ;  /* 0x000000050600780c */ /* 0x000fe40003f44270 */
[----:B------:R-:W-:-:S11]  /*15a20*/  PRMT R55, RZ, 0x7610, R55 ;  /* 0x00007610ff377816 */ /* 0x000fd60000000037 */
[----:B0-----:R-:W-:-:S04]  /*15a30*/  @P2 LOP3.LUT R5, R5, R4, RZ, 0x3c, !PT ;  /* 0x0000000405052212 */ /* 0x001fc800078e3cff */
[----:B------:R-:W-:-:S04]  /*15a40*/  @P2 LOP3.LUT R4, R5, R4, RZ, 0x3c, !PT ;  /* 0x0000000405042212 */ /* 0x000fc800078e3cff */
[----:B------:R-:W-:-:S05]  /*15a50*/  @P2 LOP3.LUT R5, R5, R4, RZ, 0x3c, !PT ;  /* 0x0000000405052212 */ /* 0x000fca00078e3cff */
[----:B------:R-:W4:Y:S04]  /*15a60*/  @P2 LDG.E.U16 R55, desc[UR6][R4.64] ;  /* 0x0000000604372981 */ /* 0x000f28000c1e1500 */
[----:B----4-:R0:W-:Y:S04]  /*15a70*/  STL [R1+0x200], R55 ;  /* 0x0002003701007387 */ /* 0x0101e80000100800 */
[----:B0-----:R-:W4:Y:S04]  /*15a80*/  LDL.LU R55, [R1+0x22a8] ;  /* 0x0022a80001377983 */ /* 0x001f280000300800 */
[----:B------:R-:W2:Y:S04]  /*15a90*/  LDL R4, [R1+0x11e0] ;  /* 0x0011e00001047983 */ /* 0x000ea80000100800 */
[----:B------:R-:W2:Y:S01]  /*15aa0*/  LDL R5, [R1+0x11e4] ;  /* 0x0011e40001057983 */ /* 0x000ea20000100800 */
[----:B------:R-:W-:-:S02]  /*15ab0*/  PRMT R57, RZ, 0x7610, R57 ;  /* 0x00007610ff397816 */ /* 0x000fc40000000039 */
[----:B--2---:R-:W-:-:S04]  /*15ac0*/  @P2 LOP3.LUT R5, R5, R4, RZ, 0x3c, !PT ;  /* 0x0000000405052212 */ /* 0x004fc800078e3cff */
[----:B------:R-:W-:-:S04]  /*15ad0*/  @P2 LOP3.LUT R4, R5, R4, RZ, 0x3c, !PT ;  /* 0x0000000405042212 */ /* 0x000fc800078e3cff */
[----:B------:R-:W-:-:S05]  /*15ae0*/  @P2 LOP3.LUT R5, R5, R4, RZ, 0x3c, !PT ;  /* 0x0000000405052212 */ /* 0x000fca00078e3cff */
[----:B------:R-:W2:Y:S01]  /*15af0*/  @P2 LDG.E.U16 R57, desc[UR6][R4.64] ;  /* 0x0000000604392981 */ /* 0x000ea2000c1e1500 */
[----:B------:R-:W-:-:S03]  /*15b00*/  ISETP.GT.AND P0, PT, R6, 0x6, PT ;  /* 0x000000060600780c */ /* 0x000fc60003f04270 */
[----:B--2---:R0:W-:Y:S04]  /*15b10*/  STL [R1+0x1fc], R57 ;  /* 0x0001fc3901007387 */ /* 0x0041e80000100800 */
[----:B0-----:R-:W2:Y:S04]  /*15b20*/  LDL.LU R57, [R1+0x22a4] ;  /* 0x0022a40001397983 */ /* 0x001ea80000300800 */
[----:B------:R-:W3:Y:S04]  /*15b30*/  LDL R4, [R1+0x11d8] ;  /* 0x0011d80001047983 */ /* 0x000ee80000100800 */
[----:B------:R-:W3:Y:S01]  /*15b40*/  LDL R5, [R1+0x11dc] ;  /* 0x0011dc0001057983 */ /* 0x000ee20000100800 */
[----:B----4-:R-:W-:-:S02]  /*15b50*/  PRMT R55, RZ, 0x7610, R55 ;  /* 0x00007610ff377816 */ /* 0x010fc40000000037 */
[----:B---3--:R-:W-:-:S04]  /*15b60*/  @P0 LOP3.LUT R5, R5, R4, RZ, 0x3c, !PT ;  /* 0x0000000405050212 */ /* 0x008fc800078e3cff */
[----:B------:R-:W-:-:S04]  /*15b70*/  @P0 LOP3.LUT R4, R5, R4, RZ, 0x3c, !PT ;  /* 0x0000000405040212 */ /* 0x000fc800078e3cff */
[----:B------:R-:W-:-:S05]  /*15b80*/  @P0 LOP3.LUT R5, R5, R4, RZ, 0x3c, !PT ;  /* 0x0000000405050212 */ /* 0x000fca00078e3cff */
[----:B------:R-:W3:Y:S04]  /*15b90*/  @P0 LDG.E.U16 R55, desc[UR6][R4.64] ;  /* 0x0000000604370981 */ /* 0x000ee8000c1e1500 */
        /* <DEDUP_REMOVED lines=8> */
[----:B------:R-:W2:Y:S01]  /*15c20*/  @P0 LDG.E.U16 R57, desc[UR6][R4.64] ;  /* 0x0000000604390981 */ /* 0x000ea2000c1e1500 */
[----:B------:R-:W-:-:S03]  /*15c30*/  ISETP.GT.AND P1, PT, R6, 0x7, PT ;  /* 0x000000070600780c */ /* 0x000fc60003f24270 */
        /* <DEDUP_REMOVED lines=27> */
[----:B------:R0:W3:Y:S04]  /*15df0*/  @P2 LDG.E.U16 R55, desc[UR6][R4.64] ;  /* 0x0000000604372981 */ /* 0x0000e8000c1e1500 */
[----:B------:R-:W0:Y:S04]  /*15e00*/  LDL R4, [R1+0x11b0] ;  /* 0x0011b00001047983 */ /* 0x000e280000100800 */
[----:B------:R-:W0:Y:S01]  /*15e10*/  LDL R5, [R1+0x11b4] ;  /* 0x0011b40001057983 */ /* 0x000e220000100800 */
[----:B--2---:R-:W-:Y:S02]  /*15e20*/  PRMT R57, RZ, 0x7610, R57 ;  /* 0x00007610ff397816 */ /* 0x004fe40000000039 */
[----:B0-----:R-:W-:-:S04]  /*15e30*/  @P2 LOP3.LUT R5, R5, R4, RZ, 0x3c, !PT ;  /* 0x0000000405052212 */ /* 0x001fc800078e3cff */
[----:B------:R-:W-:-:S04]  /*15e40*/  @P2 LOP3.LUT R4, R5, R4, RZ, 0x3c, !PT ;  /* 0x0000000405042212 */ /* 0x000fc800078e3cff */
[----:B------:R-:W-:-:S05]  /*15e50*/  @P2 LOP3.LUT R5, R5, R4, RZ, 0x3c, !PT ;  /* 0x0000000405052212 */ /* 0x000fca00078e3cff */
[----:B------:R0:W2:Y:S04]  /*15e60*/  @P2 LDG.E.U16 R57, desc[UR6][R4.64] ;  /* 0x0000000604392981 */ /* 0x0000a8000c1e1500 */
        /* <DEDUP_REMOVED lines=493> */
[----:B------:R-:W-:-:S02]  /*17d40*/  PRMT R26, RZ, 0x7610, R26 ;  /* 0x00007610ff1a7816 */ /* 0x000fc4000000001a */
[----:B----4-:R-:W-:-:S04]  /*17d50*/  @P2 LOP3.LUT R5, R5, R4, RZ, 0x3c, !PT ;  /* 0x0000000405052212 */ /* 0x010fc800078e3cff */
        /* <DEDUP_REMOVED lines=17> */
[----:B------:R-:W-:-:S02]  /*17e70*/  PRMT R16, RZ, 0x7610, R16 ;  /* 0x00007610ff107816 */ /* 0x000fc40000000010 */
        /* <DEDUP_REMOVED lines=12> */
[----:B------:R-:W4:Y:S01]  /*17f40*/  @P0 LDG.E.U16 R0, desc[UR6][R4.64] ;  /* 0x0000000604000981 */ /* 0x000f22000c1e1500 */
[----:B------:R-:W-:-:S03]  /*17f50*/  ISETP.GT.AND P1, PT, R6, 0x25, PT ;  /* 0x000000250600780c */ /* 0x000fc60003f24270 */
        /* <DEDUP_REMOVED lines=8> */
[----:B------:R-:W3:Y:S04]  /*17fe0*/  @P1 LDG.E.U16 R27, desc[UR6][R4.64] ;  /* 0x00000006041b1981 */ /* 0x000ee8000c1e1500 */
        /* <DEDUP_REMOVED lines=284> */
[----:B------:R0:W3:Y:S04]  /*191b0*/  @P1 LDG.E.U16 R31, desc[UR6][R4.64] ;  /* 0x00000006041f1981 */ /* 0x0000e8000c1e1500 */
[----:B------:R-:W0:Y:S04]  /*191c0*/  LDL R4, [R1+0xef0] ;  /* 0x000ef00001047983 */ /* 0x000e280000100800 */
[----:B------:R-:W0:Y:S01]  /*191d0*/  LDL R5, [R1+0xef4] ;  /* 0x000ef40001057983 */ /* 0x000e220000100800 */
[----:B------:R-:W-:Y:S02]  /*191e0*/  PRMT R40, RZ, 0x7610, R40 ;  /* 0x00007610ff287816 */ /* 0x000fe40000000028 */
[----:B0-----:R-:W-:-:S04]  /*191f0*/  @P1 LOP3.LUT R5, R5, R4, RZ, 0x3c, !PT ;  /* 0x0000000405051212 */ /* 0x001fc800078e3cff */
[----:B------:R-:W-:-:S04]  /*19200*/  @P1 LOP3.LUT R4, R5, R4, RZ, 0x3c, !PT ;  /* 0x0000000405041212 */ /* 0x000fc800078e3cff */
[----:B------:R-:W-:-:S05]  /*19210*/  @P1 LOP3.LUT R5, R5, R4, RZ, 0x3c, !PT ;  /* 0x0000000405051212 */ /* 0x000fca00078e3cff */
[----:B------:R-:W2:Y:S04]  /*19220*/  @P1 LDG.E.U16 R40, desc[UR6][R4.64] ;  /* 0x0000000604281981 */ /* 0x000ea8000c1e1500 */
[----:B---3--:R0:W-:Y:S04]  /*19230*/  STL [R1+0x98], R31 ;  /* 0x0000981f01007387 */ /* 0x0081e80000100800 */
[----:B0-----:R-:W3:Y:S04]  /*19240*/  LDL R31, [R1+0xed4] ;  /* 0x000ed400011f7983 */ /* 0x001ee80000100800 */
[----:B--2---:R0:W-:Y:S04]  /*19250*/  STL [R1+0x94], R40 ;  /* 0x0000942801007387 */ /* 0x0041e80000100800 */
[----:B0-----:R-:W2:Y:S04]  /*19260*/  LDL.LU R40, [R1+0x2140] ;  /* 0x0021400001287983 */ /* 0x001ea80000300800 */
[----:B------:R-:W4:Y:S04]  /*19270*/  LDL R4, [R1+0xee8] ;  /* 0x000ee80001047983 */ /* 0x000f280000100800 */
[----:B------:R-:W4:Y:S01]  /*19280*/  LDL R5, [R1+0xeec] ;  /* 0x000eec0001057983 */ /* 0x000f220000100800 */
[----:B------:R-:W-:-:S02]  /*19290*/  ISETP.GT.AND P2, PT, R6, 0x35, PT ;  /* 0x000000350600780c */ /* 0x000fc40003f44270 */
[----:B------:R-:W-:-:S11]  /*192a0*/  PRMT R38, RZ, 0x7610, R38 ;  /* 0x00007610ff267816 */ /* 0x000fd60000000026 */
        /* <DEDUP_REMOVED lines=25> */
[----:B------:R-:W4:Y:S01]  /*19440*/  LDL R5, [R1+0xed0] ;  /* 0x000ed00001057983 */ /* 0x000f220000100800 */
[----:B------:R-:W-:Y:S01]  /*19450*/  PRMT R34, RZ, 0x7610, R34 ;  /* 0x00007610ff227816 */ /* 0x000fe20000000022 */
[----:B------:R-:W-:-:S02]  /*19460*/  @P0 IMAD.MOV.U32 R4, RZ, RZ, R31 ;  /* 0x000000ffff040224 */ /* 0x000fc400078e001f */
[----:B------:R-:W2:Y:S04]  /*19470*/  LDL R31, [R1+0xeac] ;  /* 0x000eac00011f7983 */ /* 0x000ea80000100800 */
[----:B----4-:R-:W4:Y:S01]  /*19480*/  @P0 LDG.E.U16 R34, desc[UR6][R4.64] ;  /* 0x0000000604220981 */ /* 0x010f22000c1e1500 */
        /* <DEDUP_REMOVED lines=15> */
[----:B------:R-:W-:Y:S02]  /*19580*/  ISETP.GT.AND P2, PT, R6, 0x38, PT ;  /* 0x000000380600780c */ /* 0x000fe40003f44270 */
[----:B--2---:R-:W-:-:S04]  /*19590*/  @P1 LOP3.LUT R5, R5, R4, RZ, 0x3c, !PT ;  /* 0x0000000405051212 */ /* 0x004fc800078e3cff */
[----:B------:R-:W-:-:S04]  /*195a0*/  @P1 LOP3.LUT R4, R5, R4, RZ, 0x3c, !PT ;  /* 0x0000000405041212 */ /* 0x000fc800078e3cff */
[----:B------:R-:W-:-:S05]  /*195b0*/  @P1 LOP3.LUT R5, R5, R4, RZ, 0x3c, !PT ;  /* 0x0000000405051212 */ /* 0x000fca00078e3cff */
[----:B------:R0:W2:Y:S04]  /*195c0*/  @P1 LDG.E.U16 R26, desc[UR6][R4.64] ;  /* 0x00000006041a1981 */ /* 0x0000a8000c1e1500 */
[----:B------:R-:W4:Y:S01]  /*195d0*/  LDL R5, [R1+0xeb8] ;  /* 0x000eb80001057983 */ /* 0x000f220000100800 */
[----:B------:R-:W-:Y:S01]  /*195e0*/  PRMT R3, RZ, 0x7610, R3 ;  /* 0x00007610ff037816 */ /* 0x000fe20000000003 */
[----:B0-----:R-:W-:Y:S02]  /*195f0*/  @P2 IMAD.MOV.U32 R4, RZ, RZ, R29 ;  /* 0x000000ffff042224 */ /* 0x001fe400078e001d */
[----:B--2---:R0:W-:Y:S01]  /*19600*/  STL [R1+0x7c], R26 ;  /* 0x00007c1a01007387 */ /* 0x0041e20000100800 */
[----:B------:R-:W-:-:S03]  /*19610*/  PRMT R33, RZ, 0x7610, R33 ;  /* 0x00007610ff217816 */ /* 0x000fc60000000021 */
[----:B------:R-:W2:Y:S04]  /*19620*/  LDL R29, [R1+0xe94] ;  /* 0x000e9400011d7983 */ /* 0x000ea80000100800 */
[----:B----4-:R1:W4:Y:S04]  /*19630*/  @P2 LDG.E.U16 R3, desc[UR6][R4.64] ;  /* 0x0000000604032981 */ /* 0x010328000c1e1500 */
[----:B0-----:R-:W3:Y:S04]  /*19640*/  LDL R26, [R1+0xe9c] ;  /* 0x000e9c00011a7983 */ /* 0x001ee80000100800 */
[----:B------:R-:W1:Y:S04]  /*19650*/  LDL R4, [R1+0xeb0] ;  /* 0x000eb00001047983 */ /* 0x000e680000100800 */
[----:B------:R-:W1:Y:S02]  /*19660*/  LDL R5, [R1+0xeb4] ;  /* 0x000eb40001057983 */ /* 0x000e640000100800 */
[----:B-1----:R-:W-:-:S04]  /*19670*/  @P2 LOP3.LUT R5, R5, R4, RZ, 0x3c, !PT ;  /* 0x0000000405052212 */ /* 0x002fc800078e3cff */
[----:B------:R-:W-:-:S04]  /*19680*/  @P2 LOP3.LUT R4, R5, R4, RZ, 0x3c, !PT ;  /* 0x0000000405042212 */ /* 0x000fc800078e3cff */
[----:B------:R-:W-:-:S05]  /*19690*/  @P2 LOP3.LUT R5, R5, R4, RZ, 0x3c, !PT ;  /* 0x0000000405052212 */ /* 0x000fca00078e3cff */
[----:B------:R-:W2:Y:S01]  /*196a0*/  @P2 LDG.E.U16 R33, desc[UR6][R4.64] ;  /* 0x0000000604212981 */ /* 0x000ea2000c1e1500 */
[----:B------:R-:W-:Y:S02]  /*196b0*/  ISETP.GT.AND P0, PT, R6, 0x39, PT ;  /* 0x000000390600780c */ /* 0x000fe40003f04270 */
[----:B------:R-:W-:Y:S01]  /*196c0*/  PRMT R28, RZ, 0x7610, R28 ;  /* 0x00007610ff1c7816 */ /* 0x000fe2000000001c */
[----:B--2---:R0:W-:Y:S04]  /*196d0*/  STL [R1+0x74], R33 ;  /* 0x0000742101007387 */ /* 0x0041e80000100800 */
[----:B0-----:R-:W2:Y:S04]  /*196e0*/  LDL.LU R33, [R1+0x212c] ;  /* 0x00212c0001217983 */ /* 0x001ea80000300800 */
[----:B------:R-:W4:Y:S02]  /*196f0*/  LDL R5, [R1+0xea8] ;  /* 0x000ea80001057983 */ /* 0x000f240000100800 */
[----:B------:R-:W-:Y:S01]  /*19700*/  @P0 IMAD.MOV.U32 R4, RZ, RZ, R31 ;  /* 0x000000ffff040224 */ /* 0x000fe200078e001f */
[----:B------:R-:W-:Y:S01]  /*19710*/  PRMT R35, RZ, 0x7610, R35 ;  /* 0x00007610ff237816 */ /* 0x000fe20000000023 */
[----:B------:R-:W2:Y:S04]  /*19720*/  LDL R31, [R1+0xe80] ;  /* 0x000e8000011f7983 */ /* 0x000ea80000100800 */
[----:B----4-:R0:W4:Y:S04]  /*19730*/  @P0 LDG.E.U16 R28, desc[UR6][R4.64] ;  /* 0x00000006041c0981 */ /* 0x010128000c1e1500 */
[----:B------:R-:W0:Y:S04]  /*19740*/  LDL R4, [R1+0xea0] ;  /* 0x000ea00001047983 */ /* 0x000e280000100800 */
[----:B------:R-:W0:Y:S02]  /*19750*/  LDL R5, [R1+0xea4] ;  /* 0x000ea40001057983 */ /* 0x000e240000100800 */
[----:B0-----:R-:W-:-:S04]  /*19760*/  @P0 LOP3.LUT R5, R5, R4, RZ, 0x3c, !PT ;  /* 0x0000000405050212 */ /* 0x001fc800078e3cff */
[----:B------:R-:W-:-:S04]  /*19770*/  @P0 LOP3.LUT R4, R5, R4, RZ, 0x3c, !PT ;  /* 0x0000000405040212 */ /* 0x000fc800078e3cff */
[----:B------:R-:W-:-:S05]  /*19780*/  @P0 LOP3.LUT R5, R5, R4, RZ, 0x3c, !PT ;  /* 0x0000000405050212 */ /* 0x000fca00078e3cff */
[----:B------:R-:W3:Y:S04]  /*19790*/  @P0 LDG.E.U16 R35, desc[UR6][R4.64] ;  /* 0x0000000604230981 */ /* 0x000ee8000c1e1500 */
[----:B----4-:R0:W-:Y:S04]  /*197a0*/  STL [R1+0x70], R28 ;  /* 0x0000701c01007387 */ /* 0x0101e80000100800 */
[----:B0-----:R-:W4:Y:S01]  /*197b0*/  LDL R28, [R1+0xe84] ;  /* 0x000e8400011c7983 */ /* 0x001f220000100800 */
[----:B------:R-:W-:-:S03]  /*197c0*/  ISETP.GT.AND P1, PT, R6, 0x3a, PT ;  /* 0x0000003a0600780c */ /* 0x000fc60003f24270 */
[----:B---3--:R0:W-:Y:S04]  /*197d0*/  STL [R1+0x6c], R35 ;  /* 0x00006c2301007387 */ /* 0x0081e80000100800 */
[----:B0-----:R-:W3:Y:S04]  /*197e0*/  LDL.LU R35, [R1+0x2128] ;  /* 0x0021280001237983 */ /* 0x001ee80000300800 */
[----:B------:R-:W2:Y:S01]  /*197f0*/  LDL R5, [R1+0xe98] ;  /* 0x000e980001057983 */ /* 0x000ea20000100800 */
[----:B------:R-:W-:Y:S01]  /*19800*/  PRMT R37, RZ, 0x7610, R37 ;  /* 0x00007610ff257816 */ /* 0x000fe20000000025 */
[----:B------:R-:W-:-:S02]  /*19810*/  @P1 IMAD.MOV.U32 R4, RZ, RZ, R26 ;  /* 0x000000ffff041224 */ /* 0x000fc400078e001a */
[----:B------:R-:W3:Y:S04]  /*19820*/  LDL R26, [R1+0xe7c] ;  /* 0x000e7c00011a7983 */ /* 0x000ee80000100800 */
[----:B--2---:R-:W2:Y:S01]  /*19830*/  @P1 LDG.E.U16 R37, desc[UR6][R4.64] ;  /* 0x0000000604251981 */ /* 0x004ea2000c1e1500 */
[----:B------:R-:W-:-:S03]  /*19840*/  PRMT R39, RZ, 0x7610, R39 ;  /* 0x00007610ff277816 */ /* 0x000fc60000000027 */
[----:B--2---:R0:W-:Y:S04]  /*19850*/  STL [R1+0x68], R37 ;  /* 0x0000682501007387 */ /* 0x0041e80000100800 */
[----:B0-----:R-:W2:Y:S04]  /*19860*/  LDL.LU R37, [R1+0x2124] ;  /* 0x0021240001257983 */ /* 0x001ea80000300800 */
[----:B------:R-:W4:Y:S01]  /*19870*/  LDL R5, [R1+0xe90] ;  /* 0x000e900001057983 */ /* 0x000f220000100800 */
[----:B------:R-:W-:-:S03]  /*19880*/  @P1 MOV R4, R29 ;  /* 0x0000001d00041202 */ /* 0x000fc60000000f00 */
        /* <DEDUP_REMOVED lines=8> */
[----:B------:R-:W-:Y:S02]  /*19910*/  PRMT R43, RZ, 0x7610, R43 ;  /* 0x00007610ff2b7816 */ /* 0x000fe4000000002b */
[----:B---3--:R-:W-:-:S04]  /*19920*/  @P0 LOP3.LUT R5, R5, R4, RZ, 0x3c, !PT ;  /* 0x0000000405050212 */ /* 0x008fc800078e3cff */
[----:B------:R-:W-:-:S04]  /*19930*/  @P0 LOP3.LUT R4, R5, R4, RZ, 0x3c, !PT ;  /* 0x0000000405040212 */ /* 0x000fc800078e3cff */
[----:B------:R-:W-:-:S05]  /*19940*/  @P0 LOP3.LUT R5, R5, R4, RZ, 0x3c, !PT ;  /* 0x0000000405050212 */ /* 0x000fca00078e3cff */
[----:B------:R0:W3:Y:S02]  /*19950*/  @P0 LDG.E.U16 R41, desc[UR6][R4.64] ;  /* 0x0000000604290981 */ /* 0x0000e4000c1e1500 */
[----:B0-----:R-:W-:Y:S02]  /*19960*/  @P0 IMAD.MOV.U32 R4, RZ, RZ, R28 ;  /* 0x000000ffff040224 */ /* 0x001fe400078e001c */
[----:B------:R-:W-:-:S05]  /*19970*/  @P0 IMAD.MOV.U32 R5, RZ, RZ, R31 ;  /* 0x000000ffff050224 */ /* 0x000fca00078e001f */
[----:B------:R-:W2:Y:S04]  /*19980*/  @P0 LDG.E.U16 R43, desc[UR6][R4.64] ;  /* 0x00000006042b0981 */ /* 0x000ea8000c1e1500 */
[----:B---3--:R0:W-:Y:S04]  /*19990*/  STL [R1+0x60], R41 ;  /* 0x0000602901007387 */ /* 0x0081e80000100800 */
[----:B0-----:R-:W3:Y:S04]  /*199a0*/  LDL.LU R41, [R1+0x211c] ;  /* 0x00211c0001297983 */ /* 0x001ee80000300800 */
[----:B------:R-:W4:Y:S04]  /*199b0*/  LDL R31, [R1+0xe60] ;  /* 0x000e6000011f7983 */ /* 0x000f280000100800 */
[----:B------:R-:W3:Y:S04]  /*199c0*/  LDL R28, [R1+0xe64] ;  /* 0x000e6400011c7983 */ /* 0x000ee80000100800 */
[----:B--2---:R0:W-:Y:S04]  /*199d0*/  STL [R1+0x5c], R43 ;  /* 0x00005c2b01007387 */ /* 0x0041e80000100800 */
[----:B0-----:R-:W2:Y:S04]  /*199e0*/  LDL.LU R43, [R1+0x2118] ;  /* 0x00211800012b7983 */ /* 0x001ea80000300800 */
[----:B------:R-:W4:Y:S01]  /*199f0*/  LDL R5, [R1+0xe78] ;  /* 0x000e780001057983 */ /* 0x000f220000100800 */
[----:B------:R-:W-:-:S02]  /*19a00*/  ISETP.GT.AND P1, PT, R6, 0x3c, PT ;  /* 0x0000003c0600780c */ /* 0x000fc40003f24270 */
[----:B------:R-:W-:-:S11]  /*19a10*/  PRMT R45, RZ, 0x7610, R45 ;  /* 0x00007610ff2d7816 */ /* 0x000fd6000000002d */
[----:B------:R-:W-:Y:S02]  /*19a20*/  @P1 IMAD.MOV.U32 R4, RZ, RZ, R26 ;  /* 0x000000ffff041224 */ /* 0x000fe400078e001a */
[----:B------:R-:W2:Y:S04]  /*19a30*/  LDL R26, [R1+0xe5c] ;  /* 0x000e5c00011a7983 */ /* 0x000ea80000100800 */
[----:B----4-:R-:W4:Y:S01]  /*19a40*/  @P1 LDG.E.U16 R45, desc[UR6][R4.64] ;  /* 0x00000006042d1981 */ /* 0x010f22000c1e1500 */
[----:B------:R-:W-:-:S03]  /*19a50*/  PRMT R16, RZ, 0x7610, R16 ;  /* 0x00007610ff107816 */ /* 0x000fc60000000010 */
[----:B----4-:R0:W-:Y:S04]  /*19a60*/  STL [R1+0x58], R45 ;  /* 0x0000582d01007387 */ /* 0x0101e80000100800 */
[----:B0-----:R-:W4:Y:S04]  /*19a70*/  LDL.LU R45, [R1+0x2114] ;  /* 0x00211400012d7983 */ /* 0x001f280000300800 */
[----:B------:R-:W3:Y:S01]  /*19a80*/  LDL R5, [R1+0xe70] ;  /* 0x000e700001057983 */ /* 0x000ee20000100800 */
[----:B------:R-:W-:Y:S01]  /*19a90*/  @P1 IMAD.MOV.U32 R4, RZ, RZ, R29 ;  /* 0x000000ffff041224 */ /* 0x000fe200078e001d */
[----:B------:R-:W-:-:S02]  /*19aa0*/  ISETP.GT.AND P0, PT, R6, 0x3d, PT ;  /* 0x0000003d0600780c */ /* 0x000fc40003f04270 */
[----:B------:R-:W-:Y:S01]  /*19ab0*/  PRMT R0, RZ, 0x7610, R0 ;  /* 0x00007610ff007816 */ /* 0x000fe20000000000 */
[----:B------:R-:W4:Y:S04]  /*19ac0*/  LDL R29, [R1+0xe50] ;  /* 0x000e5000011d7983 */ /* 0x000f280000100800 */
[----:B---3--:R0:W3:Y:S04]  /*19ad0*/  @P1 LDG.E.U16 R16, desc[UR6][R4.64] ;  /* 0x0000000604101981 */ /* 0x0080e8000c1e1500 */
[----:B------:R-:W0:Y:S04]  /*19ae0*/  LDL R4, [R1+0xe68] ;  /* 0x000e680001047983 */ /* 0x000e280000100800 */
[----:B------:R-:W0:Y:S01]  /*19af0*/  LDL R5, [R1+0xe6c] ;  /* 0x000e6c0001057983 */ /* 0x000e220000100800 */
[----:B------:R-:W-:-:S02]  /*19b00*/  PRMT R27, RZ, 0x7610, R27 ;  /* 0x00007610ff1b7816 */ /* 0x000fc4000000001b */
[----:B0-----:R-:W-:-:S04]  /*19b10*/  @P0 LOP3.LUT R5, R5, R4, RZ, 0x3c, !PT ;  /* 0x0000000405050212 */ /* 0x001fc800078e3cff */
[----:B------:R-:W-:-:S04]  /*19b20*/  @P0 LOP3.LUT R4, R5, R4, RZ, 0x3c, !PT ;  /* 0x0000000405040212 */ /* 0x000fc800078e3cff */
[----:B------:R-:W-:-:S05]  /*19b30*/  @P0 LOP3.LUT R5, R5, R4, RZ, 0x3c, !PT ;  /* 0x0000000405050212 */ /* 0x000fca00078e3cff */
[----:B------:R0:W4:Y:S02]  /*19b40*/  @P0 LDG.E.U16 R0, desc[UR6][R4.64] ;  /* 0x0000000604000981 */ /* 0x000124000c1e1500 */
[----:B0-----:R-:W-:Y:S02]  /*19b50*/  @P0 IMAD.MOV.U32 R4, RZ, RZ, R28 ;  /* 0x000000ffff040224 */ /* 0x001fe400078e001c */
[----:B------:R-:W-:-:S05]  /*19b60*/  @P0 IMAD.MOV.U32 R5, RZ, RZ, R31 ;  /* 0x000000ffff050224 */ /* 0x000fca00078e001f */
[----:B------:R2:W4:Y:S04]  /*19b70*/  @P0 LDG.E.U16 R27, desc[UR6][R4.64] ;  /* 0x00000006041b0981 */ /* 0x000528000c1e1500 */
[----:B---3--:R0:W-:Y:S04]  /*19b80*/  STL [R1+0x54], R16 ;  /* 0x0000541001007387 */ /* 0x0081e80000100800 */
[----:B0-----:R-:W3:Y:S01]  /*19b90*/  LDL R16, [R1+0xe54] ;  /* 0x000e540001107983 */ /* 0x001ee20000100800 */
[----:B------:R-:W-:-:S13]  /*19ba0*/  ISETP.GT.AND P1, PT, R6, 0x3e, PT ;  /* 0x0000003e0600780c */ /* 0x000fda0003f24270 */
[----:B--2---:R-:W-:Y:S01]  /*19bb0*/  @P1 MOV R4, R26 ;  /* 0x0000001a00041202 */ /* 0x004fe20000000f00 */
[----:B------:R-:W-:Y:S01]  /*19bc0*/  @P1 IMAD.MOV.U32 R5, RZ, RZ, R2 ;  /* 0x000000ffff051224 */ /* 0x000fe200078e0002 */
[----:B----4-:R-:W-:Y:S04]  /*19bd0*/  STL [R1+0x50], R0 ;  /* 0x0000500001007387 */ /* 0x010fe80000100800 */
[----:B------:R-:W2:Y:S04]  /*19be0*/  LDL R28, [R1+0xe48] ;  /* 0x000e4800011c7983 */ /* 0x000ea80000100800 */
[----:B------:R0:W-:Y:S04]  /*19bf0*/  STL [R1+0x4c], R27 ;  /* 0x00004c1b01007387 */ /* 0x0001e80000100800 */
[----:B------:R-:W4:Y:S04]  /*19c00*/  LDL R26, [R1+0xe44] ;  /* 0x000e4400011a7983 */ /* 0x000f280000100800 */
[----:B0-----:R-:W4:Y:S04]  /*19c10*/  LDL R27, [R1+0xe40] ;  /* 0x000e4000011b7983 */ /* 0x001f280000100800 */
[----:B------:R0:W-:Y:S04]  /*19c20*/  STL [R1+0x139c], R2 ;  /* 0x00139c0201007387 */ /* 0x0001e80000100800 */
[----:B0-----:R-:W4:Y:S01]  /*19c30*/  LDL.LU R2, [R1+0xe4c] ;  /* 0x000e4c0001027983 */ /* 0x001f220000300800 */
[----:B------:R-:W-:-:S02]  /*19c40*/  PRMT R30, RZ, 0x7610, R30 ;  /* 0x00007610ff1e7816 */ /* 0x000fc4000000001e */
[----:B------:R-:W-:-:S04]  /*19c50*/  PRMT R7, RZ, 0x7610, R7 ;  /* 0x00007610ff077816 */ /* 0x000fc80000000007 */
[----:B------:R3:W4:Y:S02]  /*19c60*/  @P1 LDG.E.U16 R30, desc[UR6][R4.64] ;  /* 0x00000006041e1981 */ /* 0x000724000c1e1500 */
[----:B---3--:R-:W-:Y:S02]  /*19c70*/  @P1 IMAD.MOV.U32 R4, RZ, RZ, R16 ;  /* 0x000000ffff041224 */ /* 0x008fe400078e0010 */
[----:B------:R-:W-:Y:S01]  /*19c80*/  @P1 IMAD.MOV.U32 R5, RZ, RZ, R29 ;  /* 0x000000ffff051224 */ /* 0x000fe200078e001d */
[----:B------:R-:W-:Y:S01]  /*19c90*/  ISETP.GT.AND P0, PT, R6, 0x3f, PT ;  /* 0x0000003f0600780c */ /* 0x000fe20003f04270 */
[----:B------:R-:W3:Y:S04]  /*19ca0*/  LDL R29, [R1+0x1358] ;  /* 0x00135800011d7983 */ /* 0x000ee80000100800 */
[----:B------:R2:W3:Y:S01]  /*19cb0*/  @P1 LDG.E.U16 R7, desc[UR6][R4.64] ;  /* 0x0000000604071981 */ /* 0x0004e2000c1e1500 */
[----:B------:R-:W-:-:S03]  /*19cc0*/  PRMT R9, RZ, 0x7610, R9 ;  /* 0x00007610ff097816 */ /* 0x000fc60000000009 */
[----:B------:R-:W3:Y:S04]  /*19cd0*/  LDL R16, [R1+0x1364] ;  /* 0x0013640001107983 */ /* 0x000ee80000100800 */
[----:B--2---:R-:W-:Y:S02]  /*19ce0*/  @P0 IMAD.MOV.U32 R5, RZ, RZ, R28 ;  /* 0x000000ffff050224 */ /* 0x004fe400078e001c */
[----:B----4-:R-:W-:-:S05]  /*19cf0*/  @P0 IMAD.MOV.U32 R4, RZ, RZ, R2 ;  /* 0x000000ffff040224 */ /* 0x010fca00078e0002 */
[----:B------:R0:W2:Y:S04]  /*19d00*/  @P0 LDG.E.U16 R9, desc[UR6][R4.64] ;  /* 0x0000000604090981 */ /* 0x0000a8000c1e1500 */
[----:B---3--:R1:W-:Y:S02]  /*19d10*/  STL [R1+0x44], R7 ;  /* 0x0000440701007387 */ /* 0x0083e40000100800 */
[----:B-1----:R-:W1:Y:S01]  /*19d20*/  S2R R7, SR_TID.X ;  /* 0x0000000000077919 */ /* 0x002e620000002100 */
[----:B------:R-:W-:Y:S01]  /*19d30*/  PRMT R12, RZ, 0x7610, R12 ;  /* 0x00007610ff0c7816 */ /* 0x000fe2000000000c */
[----:B0-----:R-:W-:Y:S02]  /*19d40*/  @P0 IMAD.MOV.U32 R4, RZ, RZ, R26 ;  /* 0x000000ffff040224 */ /* 0x001fe400078e001a */
[----:B------:R-:W-:Y:S01]  /*19d50*/  @P0 IMAD.MOV.U32 R5, RZ, RZ, R27 ;  /* 0x000000ffff050224 */ /* 0x000fe200078e001b */
[----:B------:R-:W-:Y:S04]  /*19d60*/  STL [R1+0x13c4], R2 ;  /* 0x0013c40201007387 */ /* 0x000fe80000100800 */
[----:B------:R0:W3:Y:S04]  /*19d70*/  @P0 LDG.E.U16 R12, desc[UR6][R4.64] ;  /* 0x00000006040c0981 */ /* 0x0000e8000c1e1500 */
[----:B------:R-:W4:Y:S01]  /*19d80*/  LDL R28, [R1+0xe38] ;  /* 0x000e3800011c7983 */ /* 0x000f220000100800 */
[----:B------:R-:W-:-:S02]  /*19d90*/  PRMT R8, RZ, 0x7610, R8 ;  /* 0x00007610ff087816 */ /* 0x000fc40000000008 */
[----:B-1----:R-:W-:-:S04]  /*19da0*/  LOP3.LUT R7, R7, 0x1f, RZ, 0xc0, !PT ;  /* 0x0000001f07077812 */ /* 0x002fc800078ec0ff */
[----:B------:R-:W-:-:S13]  /*19db0*/  ISETP.GE.AND P1, PT, R7, R6, PT ;  /* 0x000000060700720c */ /* 0x000fda0003f26270 */
[----:B0-----:R-:W-:Y:S01]  /*19dc0*/  @!P1 MOV R4, R16 ;  /* 0x0000001000049202 */ /* 0x001fe20000000f00 */
[----:B------:R-:W-:Y:S01]  /*19dd0*/  @!P1 IMAD.MOV.U32 R5, RZ, RZ, R29 ;  /* 0x000000ffff059224 */ /* 0x000fe200078e001d */
[----:B------:R-:W-:Y:S06]  /*19de0*/  BAR.SYNC.DEFER_BLOCKING 0x0 ;  /* 0x0000000000007b1d */ /* 0x000fec0000010000 */
[----:B------:R4:W3:Y:S04]  /*19df0*/  @!P1 LDG.E.U16 R8, desc[UR6][R4.64] ;  /* 0x0000000604089981 */ /* 0x0008e8000c1e1500 */
[----:B--2---:R0:W-:Y:S04]  /*19e00*/  STL [R1+0x40], R9 ;  /* 0x0000400901007387 */ /* 0x0041e80000100800 */
[----:B------:R-:W2:Y:S04]  /*19e10*/  LDL R27, [R1+0xe30] ;  /* 0x000e3000011b7983 */ /* 0x000ea80000100800 */
[----:B------:R-:W2:Y:S04]  /*19e20*/  LDL R26, [R1+0xe34] ;  /* 0x000e3400011a7983 */ /* 0x000ea80000100800 */
[----:B0-----:R-:W2:Y:S01]  /*19e30*/  LDL R9, [R1+0xe3c] ;  /* 0x000e3c0001097983 */ /* 0x001ea20000100800 */
[----:B------:R-:W-:-:S04]  /*19e40*/  LOP3.LUT R7, R7, 0x20, RZ, 0xfc, !PT ;  /* 0x0000002007077812 */ /* 0x000fc800078efcff */
[----:B------:R-:W-:Y:S02]  /*19e50*/  ISETP.GE.AND P0, PT, R7, R6, PT ;  /* 0x000000060700720c */ /* 0x000fe40003f06270 */
[----:B------:R-:W-:Y:S02]  /*19e60*/  PRMT R2, RZ, 0x7610, R2 ;  /* 0x00007610ff027816 */ /* 0x000fe40000000002 */
[----:B------:R-:W-:Y:S01]  /*19e70*/  PRMT R10, RZ, 0x7610, R10 ;  /* 0x00007610ff0a7816 */ /* 0x000fe2000000000a */
[----:B----4-:R-:W-:Y:S01]  /*19e80*/  @!P1 IMAD.MOV.U32 R5, RZ, RZ, R28 ;  /* 0x000000ffff059224 */ /* 0x010fe200078e001c */
[----:B---3--:R0:W-:Y:S04]  /*19e90*/  STL [R1+0x3c], R12 ;  /* 0x00003c0c01007387 */ /* 0x0081e80000100800 */
[----:B------:R-:W3:Y:S04]  /*19ea0*/  LDL R7, [R1+0xdfc] ;  /* 0x000dfc0001077983 */ /* 0x000ee80000100800 */
[----:B0-----:R-:W4:Y:S04]  /*19eb0*/  LDL R12, [R1+0xdf8] ;  /* 0x000df800010c7983 */ /* 0x001f280000100800 */
[----:B------:R-:W-:Y:S04]  /*19ec0*/  STL [R1+0x48], R30 ;  /* 0x0000481e01007387 */ /* 0x000fe80000100800 */
[----:B------:R-:W4:Y:S04]  /*19ed0*/  LDL R16, [R1+0xdf0] ;  /* 0x000df00001107983 */ /* 0x000f280000100800 */
[----:B------:R0:W-:Y:S04]  /*19ee0*/  STL [R1+0x21c], R8 ;  /* 0x00021c0801007387 */ /* 0x0001e80000100800 */
[----:B0-----:R-:W4:Y:S01]  /*19ef0*/  LDL R8, [R1+0xdf4] ;  /* 0x000df40001087983 */ /* 0x001f220000100800 */
[----:B--2---:R-:W-:-:S03]  /*19f00*/  @!P1 IMAD.MOV.U32 R4, RZ, RZ, R9 ;  /* 0x000000ffff049224 */ /* 0x004fc600078e0009 */
[----:B------:R-:W2:Y:S04]  /*19f10*/  LDL R9, [R1+0xdb8] ;  /* 0x000db80001097983 */ /* 0x000ea80000100800 */
[----:B------:R0:W2:Y:S02]  /*19f20*/  @!P1 LDG.E.U16 R2, desc[UR6][R4.64] ;  /* 0x0000000604029981 */ /* 0x0000a4000c1e1500 */
[----:B0-----:R-:W-:Y:S02]  /*19f30*/  @!P0 IMAD.MOV.U32 R4, RZ, RZ, R26 ;  /* 0x000000ffff048224 */ /* 0x001fe400078e001a */
[----:B------:R-:W-:-:S05]  /*19f40*/  @!P0 IMAD.MOV.U32 R5, RZ, RZ, R27 ;  /* 0x000000ffff058224 */ /* 0x000fca00078e001b */
[----:B------:R3:W2:Y:S01]  /*19f50*/  @!P0 LDG.E.U16 R10, desc[UR6][R4.64] ;  /* 0x00000006040a8981 */ /* 0x0006a2000c1e1500 */
[----:B------:R-:W-:Y:S01]  /*19f60*/  PRMT R25, RZ, 0x7610, R25 ;  /* 0x00007610ff197816 */ /* 0x000fe20000000019 */
[----:B---3--:R-:W-:Y:S02]  /*19f70*/  @!P1 IMAD.MOV.U32 R4, RZ, RZ, R7 ;  /* 0x000000ffff049224 */ /* 0x008fe400078e0007 */
[----:B----4-:R-:W-:-:S05]  /*19f80*/  @!P1 IMAD.MOV.U32 R5, RZ, RZ, R12 ;  /* 0x000000ffff059224 */ /* 0x010fca00078e000c */
[----:B------:R0:W3:Y:S02]  /*19f90*/  @!P1 LDG.E.U16 R25, desc[UR6][R4.64] ;  /* 0x0000000604199981 */ /* 0x0000e4000c1e1500 */
[----:B0-----:R-:W-:Y:S01]  /*19fa0*/  @!P0 IMAD.MOV.U32 R5, RZ, RZ, R16 ;  /* 0x000000ffff058224 */ /* 0x001fe200078e0010 */
[----:B------:R-:W-:Y:S01]  /*19fb0*/  @!P0 MOV R4, R8 ;  /* 0x0000000800048202 */ /* 0x000fe20000000f00 */
[----:B--2---:R0:W-:Y:S04]  /*19fc0*/  STL [R1+0x38], R2 ;  /* 0x0000380201007387 */ /* 0x0041e80000100800 */
[----:B------:R-:W2:Y:S04]  /*19fd0*/  LDL R6, [R1+0xdb4] ;  /* 0x000db40001067983 */ /* 0x000ea80000100800 */
[----:B0-----:R-:W4:Y:S04]  /*19fe0*/  LDL R2, [R1+0xdbc] ;  /* 0x000dbc0001027983 */ /* 0x001f280000100800 */
[----:B------:R0:W-:Y:S04]  /*19ff0*/  STL [R1+0x34], R10 ;  /* 0x0000340a01007387 */ /* 0x0001e80000100800 */
[----:B------:R-:W3:Y:S04]  /*1a000*/  LDL R12, [R1+0xd78] ;  /* 0x000d7800010c7983 */ /* 0x000ee80000100800 */
[----:B------:R-:W3:Y:S04]  /*1a010*/  LDL R7, [R1+0xd7c] ;  /* 0x000d7c0001077983 */ /* 0x000ee80000100800 */
[----:B0-----:R-:W3:Y:S04]  /*1a020*/  LDL R10, [R1+0xdb0] ;  /* 0x000db000010a7983 */ /* 0x001ee80000100800 */
[----:B------:R-:W3:Y:S04]  /*1a030*/  LDL R16, [R1+0xd70] ;  /* 0x000d700001107983 */ /* 0x000ee80000100800 */
[----:B------:R-:W3:Y:S01]  /*1a040*/  LDL R8, [R1+0xd74] ;  /* 0x000d740001087983 */ /* 0x000ee20000100800 */
[----:B------:R-:W-:-:S02]  /*1a050*/  PRMT R24, RZ, 0x7610, R24 ;  /* 0x00007610ff187816 */ /* 0x000fc40000000018 */
[----:B------:R-:W-:-:S04]  /*1a060*/  PRMT R23, RZ, 0x7610, R23 ;  /* 0x00007610ff177816 */ /* 0x000fc80000000017 */
[----:B------:R0:W3:Y:S01]  /*1a070*/  @!P0 LDG.E.U16 R24, desc[UR6][R4.64] ;  /* 0x0000000604188981 */ /* 0x0000e2000c1e1500 */
[----:B------:R-:W-:Y:S01]  /*1a080*/  PRMT R22, RZ, 0x7610, R22 ;  /* 0x00007610ff167816 */ /* 0x000fe20000000016 */
[----:B0-----:R-:W-:Y:S02]  /*1a090*/  @!P1 IMAD.MOV.U32 R5, RZ, RZ, R9 ;  /* 0x000000ffff059224 */ /* 0x001fe400078e0009 */
[----:B------:R-:W3:Y:S01]  /*1a0a0*/  LDL R9, [R1+0xd38] ;  /* 0x000d380001097983 */ /* 0x000ee20000100800 */
[----:B------:R-:W-:Y:S01]  /*1a0b0*/  PRMT R21, RZ, 0x7610, R21 ;  /* 0x00007610ff157816 */ /* 0x000fe20000000015 */
[----:B----4-:R-:W-:Y:S02]  /*1a0c0*/  @!P1 IMAD.MOV.U32 R4, RZ, RZ, R2 ;  /* 0x000000ffff049224 */ /* 0x010fe400078e0002 */
[----:B------:R-:W4:Y:S04]  /*1a0d0*/  LDL R2, [R1+0xd3c] ;  /* 0x000d3c0001027983 */ /* 0x000f280000100800 */
[----:B------:R2:W4:Y:S02]  /*1a0e0*/  @!P1 LDG.E.U16 R23, desc[UR6][R4.64] ;  /* 0x0000000604179981 */ /* 0x000524000c1e1500 */
[----:B--2---:R-:W-:-:S02]  /*1a0f0*/  @!P0 IMAD.MOV.U32 R4, RZ, RZ, R6 ;  /* 0x000000ffff048224 */ /* 0x004fc400078e0006 */
[----:B------:R-:W2:Y:S01]  /*1a100*/  LDL R6, [R1+0xd34] ;  /* 0x000d340001067983 */ /* 0x000ea20000100800 */
[----:B---3--:R-:W-:-:S03]  /*1a110*/  @!P0 IMAD.MOV.U32 R5, RZ, RZ, R10 ;  /* 0x000000ffff058224 */ /* 0x008fc600078e000a */
[----:B------:R-:W3:Y:S04]  /*1a120*/  LDL R10, [R1+0xd30] ;  /* 0x000d3000010a7983 */ /* 0x000ee80000100800 */
[----:B------:R0:W3:Y:S02]  /*1a130*/  @!P0 LDG.E.U16 R22, desc[UR6][R4.64] ;  /* 0x0000000604168981 */ /* 0x0000e4000c1e1500 */
[----:B0-----:R-:W-:Y:S02]  /*1a140*/  @!P1 IMAD.MOV.U32 R4, RZ, RZ, R7 ;  /* 0x000000ffff049224 */ /* 0x001fe400078e0007 */
[----:B------:R-:W-:Y:S01]  /*1a150*/  @!P1 IMAD.MOV.U32 R5, RZ, RZ, R12 ;  /* 0x000000ffff059224 */ /* 0x000fe200078e000c */
[----:B------:R-:W3:Y:S04]  /*1a160*/  LDL R7, [R1+0xcfc] ;  /* 0x000cfc0001077983 */ /* 0x000ee80000100800 */
[----:B------:R-:W3:Y:S04]  /*1a170*/  LDL R12, [R1+0xcf8] ;  /* 0x000cf800010c7983 */ /* 0x000ee80000100800 */
[----:B------:R0:W3:Y:S02]  /*1a180*/  @!P1 LDG.E.U16 R21, desc[UR6][R4.64] ;  /* 0x0000000604159981 */ /* 0x0000e4000c1e1500 */
[----:B0-----:R-:W-:Y:S01]  /*1a190*/  @!P0 MOV R4, R8 ;  /* 0x0000000800048202 */ /* 0x001fe20000000f00 */
[----:B------:R-:W-:Y:S01]  /*1a1a0*/  @!P0 IMAD.MOV.U32 R5, RZ, RZ, R16 ;  /* 0x000000ffff058224 */ /* 0x000fe200078e0010 */
[----:B------:R-:W3:Y:S04]  /*1a1b0*/  LDL R8, [R1+0xcf4] ;  /* 0x000cf40001087983 */ /* 0x000ee80000100800 */
[----:B------:R-:W3:Y:S01]  /*1a1c0*/  LDL R16, [R1+0xcf0] ;  /* 0x000cf00001107983 */ /* 0x000ee20000100800 */
[----:B------:R-:W-:-:S02]  /*1a1d0*/  PRMT R20, RZ, 0x7610, R20 ;  /* 0x00007610ff147816 */ /* 0x000fc40000000014 */
[----:B------:R-:W-:-:S04]  /*1a1e0*/  PRMT R19, RZ, 0x7610, R19 ;  /* 0x00007610ff137816 */ /* 0x000fc80000000013 */
[----:B------:R0:W3:Y:S01]  /*1a1f0*/  @!P0 LDG.E.U16 R20, desc[UR6][R4.64] ;  /* 0x0000000604148981 */ /* 0x0000e2000c1e1500 */
[----:B------:R-:W-:Y:S01]  /*1a200*/  PRMT R18, RZ, 0x7610, R18 ;  /* 0x00007610ff127816 */ /* 0x000fe20000000012 */
[----:B0-----:R-:W-:Y:S01]  /*1a210*/  @!P1 IMAD.MOV.U32 R5, RZ, RZ, R9 ;  /* 0x000000ffff059224 */ /* 0x001fe200078e0009 */
[----:B------:R-:W-:Y:S01]  /*1a220*/  PRMT R17, RZ, 0x7610, R17 ;  /* 0x00007610ff117816 */ /* 0x000fe20000000011 */
[----:B------:R-:W3:Y:S01]  /*1a230*/  LDL R9, [R1+0xcb8] ;  /* 0x000cb80001097983 */ /* 0x000ee20000100800 */
[----:B------:R-:W-:Y:S01]  /*1a240*/  PRMT R13, RZ, 0x7610, R13 ;  /* 0x00007610ff0d7816 */ /* 0x000fe2000000000d */
[----:B----4-:R-:W-:Y:S02]  /*1a250*/  @!P1 IMAD.MOV.U32 R4, RZ, RZ, R2 ;  /* 0x000000ffff049224 */ /* 0x010fe400078e0002 */
[----:B------:R-:W4:Y:S04]  /*1a260*/  LDL R2, [R1+0xcbc] ;  /* 0x000cbc0001027983 */ /* 0x000f280000100800 */
[----:B------:R2:W4:Y:S02]  /*1a270*/  @!P1 LDG.E.U16 R19, desc[UR6][R4.64] ;  /* 0x0000000604139981 */ /* 0x000524000c1e1500 */
[----:B--2---:R-:W-:-:S02]  /*1a280*/  @!P0 IMAD.MOV.U32 R4, RZ, RZ, R6 ;  /* 0x000000ffff048224 */ /* 0x004fc400078e0006 */
[----:B---3--:R-:W-:-:S05]  /*1a290*/  @!P0 IMAD.MOV.U32 R5, RZ, RZ, R10 ;  /* 0x000000ffff058224 */ /* 0x008fca00078e000a */
[----:B------:R0:W2:Y:S02]  /*1a2a0*/  @!P0 LDG.E.U16 R18, desc[UR6][R4.64] ;  /* 0x0000000604128981 */ /* 0x0000a4000c1e1500 */
[----:B0-----:R-:W-:Y:S02]  /*1a2b0*/  @!P1 IMAD.MOV.U32 R4, RZ, RZ, R7 ;  /* 0x000000ffff049224 */ /* 0x001fe400078e0007 */
[----:B------:R-:W-:-:S05]  /*1a2c0*/  @!P1 IMAD.MOV.U32 R5, RZ, RZ, R12 ;  /* 0x000000ffff059224 */ /* 0x000fca00078e000c */
[----:B------:R0:W3:Y:S02]  /*1a2d0*/  @!P1 LDG.E.U16 R17, desc[UR6][R4.64] ;  /* 0x0000000604119981 */ /* 0x0000e4000c1e1500 */
[----:B0-----:R-:W-:Y:S01]  /*1a2e0*/  @!P0 MOV R4, R8 ;  /* 0x0000000800048202 */ /* 0x001fe20000000f00 */
[----:B------:R-:W-:-:S05]  /*1a2f0*/  @!P0 IMAD.MOV.U32 R5, RZ, RZ, R16 ;  /* 0x000000ffff058224 */ /* 0x000fca00078e0010 */
[----:B------:R0:W2:Y:S04]  /*1a300*/  @!P0 LDG.E.U16 R13, desc[UR6][R4.64] ;  /* 0x00000006040d8981 */ /* 0x0000a8000c1e1500 */
[----:B------:R-:W-:Y:S04]  /*1a310*/  STL [R1+0x30], R25 ;  /* 0x0000301901007387 */ /* 0x000fe80000100800 */
[----:B------:R-:W3:Y:S04]  /*1a320*/  LDL R10, [R1+0xcb0] ;  /* 0x000cb000010a7983 */ /* 0x000ee80000100800 */
[----:B------:R-:W3:Y:S04]  /*1a330*/  LDL R6, [R1+0xcb4] ;  /* 0x000cb40001067983 */ /* 0x000ee80000100800 */
[----:B------:R-:W-:Y:S04]  /*1a340*/  STL [R1+0x2c], R24 ;  /* 0x00002c1801007387 */ /* 0x000fe80000100800 */
[----:B------:R-:W3:Y:S04]  /*1a350*/  LDL R12, [R1+0xc78] ;  /* 0x000c7800010c7983 */ /* 0x000ee80000100800 */
[----:B------:R-:W3:Y:S01]  /*1a360*/  LDL R7, [R1+0xc7c] ;  /* 0x000c7c0001077983 */ /* 0x000ee20000100800 */
[----:B0-----:R-:W-:-:S03]  /*1a370*/  @!P1 IMAD.MOV.U32 R5, RZ, RZ, R9 ;  /* 0x000000ffff059224 */ /* 0x001fc600078e0009 */
[----:B------:R-:W-:Y:S04]  /*1a380*/  STL [R1+0x28], R23 ;  /* 0x0000281701007387 */ /* 0x000fe80000100800 */
[----:B------:R-:W3:Y:S04]  /*1a390*/  LDL R8, [R1+0xc74] ;  /* 0x000c740001087983 */ /* 0x000ee80000100800 */
[----:B------:R-:W-:Y:S04]  /*1a3a0*/  STL [R1+0x24], R22 ;  /* 0x0000241601007387 */ /* 0x000fe80000100800 */
[----:B------:R-:W3:Y:S01]  /*1a3b0*/  LDL R9, [R1+0xc70] ;  /* 0x000c700001097983 */ /* 0x000ee20000100800 */
[----:B------:R-:W-:Y:S01]  /*1a3c0*/  PRMT R11, RZ, 0x7610, R11 ;  /* 0x00007610ff0b7816 */ /* 0x000fe2000000000b */
[----:B----4-:R-:W-:-:S05]  /*1a3d0*/  @!P1 IMAD.MOV.U32 R4, RZ, RZ, R2 ;  /* 0x000000ffff049224 */ /* 0x010fca00078e0002 */
[----:B------:R3:W4:Y:S04]  /*1a3e0*/  @!P1 LDG.E.U16 R11, desc[UR6][R4.64] ;  /* 0x00000006040b9981 */ /* 0x000728000c1e1500 */
[----:B--2---:R0:W-:Y:S04]  /*1a3f0*/  STL [R1+0xc], R13 ;  /* 0x00000c0d01007387 */ /* 0x0041e80000100800 */
[----:B------:R-:W2:Y:S04]  /*1a400*/  LDL R2, [R1+0xc3c] ;  /* 0x000c3c0001027983 */ /* 0x000ea80000100800 */
[----:B0-----:R-:W2:Y:S01]  /*1a410*/  LDL R13, [R1+0xc38] ;  /* 0x000c3800010d7983 */ /* 0x001ea20000100800 */
[----:B------:R-:W-:Y:S01]  /*1a420*/  PRMT R14, RZ, 0x7610, R14 ;  /* 0x00007610ff0e7816 */ /* 0x000fe2000000000e */
[----:B---3--:R-:W-:-:S02]  /*1a430*/  @!P0 IMAD.MOV.U32 R4, RZ, RZ, R6 ;  /* 0x000000ffff048224 */ /* 0x008fc400078e0006 */
[----:B------:R-:W-:Y:S01]  /*1a440*/  @!P0 IMAD.MOV.U32 R5, RZ, RZ, R10 ;  /* 0x000000ffff058224 */ /* 0x000fe200078e000a */
[----:B------:R-:W-:-:S04]  /*1a450*/  PRMT R15, RZ, 0x7610, R15 ;  /* 0x00007610ff0f7816 */ /* 0x000fc8000000000f */
[----:B------:R0:W3:Y:S01]  /*1a460*/  @!P0 LDG.E.U16 R14, desc[UR6][R4.64] ;  /* 0x00000006040e8981 */ /* 0x0000e2000c1e1500 */
[----:B------:R-:W-:Y:S01]  /*1a470*/  PRMT R60, RZ, 0x7610, R60 ;  /* 0x00007610ff3c7816 */ /* 0x000fe2000000003c */
[----:B0-----:R-:W-:Y:S02]  /*1a480*/  @!P1 IMAD.MOV.U32 R4, RZ, RZ, R7 ;  /* 0x000000ffff049224 */ /* 0x001fe400078e0007 */
[----:B------:R-:W-:-:S05]  /*1a490*/  @!P1 IMAD.MOV.U32 R5, RZ, RZ, R12 ;  /* 0x000000ffff059224 */ /* 0x000fca00078e000c */
[----:B------:R0:W3:Y:S02]  /*1a4a0*/  @!P1 LDG.E.U16 R15, desc[UR6][R4.64] ;  /* 0x00000006040f9981 */ /* 0x0000e4000c1e1500 */
[----:B0-----:R-:W-:Y:S01]  /*1a4b0*/  @!P0 MOV R4, R8 ;  /* 0x0000000800048202 */ /* 0x001fe20000000f00 */
[----:B------:R-:W-:-:S05]  /*1a4c0*/  @!P0 IMAD.MOV.U32 R5, RZ, RZ, R9 ;  /* 0x000000ffff058224 */ /* 0x000fca00078e0009 */
[----:B------:R2:W3:Y:S01]  /*1a4d0*/  @!P0 LDG.E.U16 R60, desc[UR6][R4.64] ;  /* 0x00000006043c8981 */ /* 0x0004e2000c1e1500 */
[----:B------:R-:W-:-:S03]  /*1a4e0*/  PRMT R58, RZ, 0x7610, R58 ;  /* 0x00007610ff3a7816 */ /* 0x000fc6000000003a */
[----:B------:R-:W-:Y:S04]  /*1a4f0*/  STL [R1+0x20], R21 ;  /* 0x0000201501007387 */ /* 0x000fe80000100800 */
[----:B----4-:R0:W-:Y:S04]  /*1a500*/  STL [R1+0x8], R11 ;  /* 0x0000080b01007387 */ /* 0x0101e80000100800 */
[----:B------:R-:W4:Y:S04]  /*1a510*/  LDL R10, [R1+0xc34] ;  /* 0x000c3400010a7983 */ /* 0x000f280000100800 */
[----:B0-----:R-:W4:Y:S04]  /*1a520*/  LDL R11, [R1+0xc30] ;  /* 0x000c3000010b7983 */ /* 0x001f280000100800 */
[----:B------:R-:W-:Y:S04]  /*1a530*/  STL [R1+0x1c], R20 ;  /* 0x00001c1401007387 */ /* 0x000fe80000100800 */
[----:B------:R-:W4:Y:S04]  /*1a540*/  LDL R6, [R1+0xbfc] ;  /* 0x000bfc0001067983 */ /* 0x000f280000100800 */
[----:B------:R-:W4:Y:S01]  /*1a550*/  LDL R12, [R1+0xbf8] ;  /* 0x000bf800010c7983 */ /* 0x000f220000100800 */
[----:B--2---:R-:W-:-:S02]  /*1a560*/  @!P1 IMAD.MOV.U32 R4, RZ, RZ, R2 ;  /* 0x000000ffff049224 */ /* 0x004fc400078e0002 */
[----:B------:R-:W-:-:S05]  /*1a570*/  @!P1 IMAD.MOV.U32 R5, RZ, RZ, R13 ;  /* 0x000000ffff059224 */ /* 0x000fca00078e000d */
[----:B------:R4:W2:Y:S04]  /*1a580*/  @!P1 LDG.E.U16 R58, desc[UR6][R4.64] ;  /* 0x00000006043a9981 */ /* 0x0008a8000c1e1500 */
[----:B------:R-:W-:Y:S04]  /*1a590*/  STL [R1+0x18], R19 ;  /* 0x0000181301007387 */ /* 0x000fe80000100800 */
[----:B---3--:R0:W-:Y:S04]  /*1a5a0*/  STL [R1+0x4], R14 ;  /* 0x0000040e01007387 */ /* 0x0081e80000100800 */
[----:B------:R-:W3:Y:S04]  /*1a5b0*/  LDL R7, [R1+0xbf4] ;  /* 0x000bf40001077983 */ /* 0x000ee80000100800 */
[----:B0-----:R-:W3:Y:S04]  /*1a5c0*/  LDL R14, [R1+0xbf0] ;  /* 0x000bf000010e7983 */ /* 0x001ee80000100800 */
[----:B------:R-:W-:Y:S04]  /*1a5d0*/  STL [R1+0x14], R18 ;  /* 0x0000141201007387 */ /* 0x000fe80000100800 */
[----:B------:R-:W3:Y:S04]  /*1a5e0*/  LDL R9, [R1+0xbb8] ;  /* 0x000bb80001097983 */ /* 0x000ee80000100800 */
[----:B------:R-:W3:Y:S01]  /*1a5f0*/  LDL R8, [R1+0xbbc] ;  /* 0x000bbc0001087983 */ /* 0x000ee20000100800 */
[----:B------:R-:W-:-:S03]  /*1a600*/  PRMT R56, RZ, 0x7610, R56 ;  /* 0x00007610ff387816 */ /* 0x000fc60000000038 */
[----:B------:R-:W-:Y:S04]  /*1a610*/  STL [R1+0x20a4], R60 ;  /* 0x0020a43c01007387 */ /* 0x000fe80000100800 */
[----:B------:R-:W-:Y:S04]  /*1a620*/  STL [R1+0x10], R17 ;  /* 0x0000101101007387 */ /* 0x000fe80000100800 */
[----:B------:R-:W3:Y:S04]  /*1a630*/  LDL R16, [R1+0xbb0] ;  /* 0x000bb00001107983 */ /* 0x000ee80000100800 */
[----:B------:R-:W3:Y:S01]  /*1a640*/  LDL R2, [R1+0xbb4] ;  /* 0x000bb40001027983 */ /* 0x000ee20000100800 */
[----:B------:R-:W-:Y:S01]  /*1a650*/  PRMT R54, RZ, 0x7610, R54 ;  /* 0x00007610ff367816 */ /* 0x000fe20000000036 */
[----:B----4-:R-:W-:-:S02]  /*1a660*/  @!P0 IMAD.MOV.U32 R4, RZ, RZ, R10 ;  /* 0x000000ffff048224 */ /* 0x010fc400078e000a */
[----:B------:R-:W-:-:S05]  /*1a670*/  @!P0 IMAD.MOV.U32 R5, RZ, RZ, R11 ;  /* 0x000000ffff058224 */ /* 0x000fca00078e000b */
[----:B------:R0:W4:Y:S02]  /*1a680*/  @!P0 LDG.E.U16 R56, desc[UR6][R4.64] ;  /* 0x0000000604388981 */ /* 0x000124000c1e1500 */
[----:B0-----:R-:W-:Y:S02]  /*1a690*/  @!P1 IMAD.MOV.U32 R4, RZ, RZ, R6 ;  /* 0x000000ffff049224 */ /* 0x001fe400078e0006 */
[----:B------:R-:W-:-:S05]  /*1a6a0*/  @!P1 IMAD.MOV.U32 R5, RZ, RZ, R12 ;  /* 0x000000ffff059224 */ /* 0x000fca00078e000c */
[----:B------:R3:W4:Y:S04]  /*1a6b0*/  @!P1 LDG.E.U16 R54, desc[UR6][R4.64] ;  /* 0x0000000604369981 */ /* 0x000728000c1e1500 */
[----:B--2---:R-:W-:Y:S04]  /*1a6c0*/  STL [R1+0x20a8], R58 ;  /* 0x0020a83a01007387 */ /* 0x004fe80000100800 */
[----:B------:R-:W2:Y:S04]  /*1a6d0*/  LDL R11, [R1+0xb78] ;  /* 0x000b7800010b7983 */ /* 0x000ea80000100800 */
[----:B------:R-:W2:Y:S01]  /*1a6e0*/  LDL R10, [R1+0xb7c] ;  /* 0x000b7c00010a7983 */ /* 0x000ea20000100800 */
[----:B------:R-:W-:-:S02]  /*1a6f0*/  PRMT R52, RZ, 0x7610, R52 ;  /* 0x00007610ff347816 */ /* 0x000fc40000000034 */
[----:B---3--:R-:W-:Y:S01]  /*1a700*/  @!P0 MOV R4, R7 ;  /* 0x0000000700048202 */ /* 0x008fe20000000f00 */
[----:B------:R-:W-:Y:S01]  /*1a710*/  @!P0 IMAD.MOV.U32 R5, RZ, RZ, R14 ;  /* 0x000000ffff058224 */ /* 0x000fe200078e000e */
[----:B------:R-:W-:-:S04]  /*1a720*/  PRMT R50, RZ, 0x7610, R50 ;  /* 0x00007610ff327816 */ /* 0x000fc80000000032 */
[----:B------:R0:W3:Y:S01]  /*1a730*/  @!P0 LDG.E.U16 R52, desc[UR6][R4.64] ;  /* 0x0000000604348981 */ /* 0x0000e2000c1e1500 */
[----:B------:R-:W-:Y:S01]  /*1a740*/  PRMT R48, RZ, 0x7610, R48 ;  /* 0x00007610ff307816 */ /* 0x000fe20000000030 */
[----:B0-----:R-:W-:Y:S02]  /*1a750*/  @!P1 IMAD.MOV.U32 R4, RZ, RZ, R8 ;  /* 0x000000ffff049224 */ /* 0x001fe400078e0008 */
[----:B------:R-:W-:-:S05]  /*1a760*/  @!P1 IMAD.MOV.U32 R5, RZ, RZ, R9 ;  /* 0x000000ffff059224 */ /* 0x000fca00078e0009 */
[----:B------:R0:W3:Y:S02]  /*1a770*/  @!P1 LDG.E.U16 R50, desc[UR6][R4.64] ;  /* 0x0000000604329981 */ /* 0x0000e4000c1e1500 */
[----:B0-----:R-:W-:Y:S02]  /*1a780*/  @!P0 IMAD.MOV.U32 R4, RZ, RZ, R2 ;  /* 0x000000ffff048224 */ /* 0x001fe400078e0002 */
[----:B------:R-:W-:-:S05]  /*1a790*/  @!P0 IMAD.MOV.U32 R5, RZ, RZ, R16 ;  /* 0x000000ffff058224 */ /* 0x000fca00078e0010 */
[----:B------:R2:W3:Y:S01]  /*1a7a0*/  @!P0 LDG.E.U16 R48, desc[UR6][R4.64] ;  /* 0x0000000604308981 */ /* 0x0004e2000c1e1500 */
[----:B------:R-:W-:-:S03]  /*1a7b0*/  PRMT R46, RZ, 0x7610, R46 ;  /* 0x00007610ff2e7816 */ /* 0x000fc6000000002e */
[----:B----4-:R-:W-:Y:S04]  /*1a7c0*/  STL [R1+0x20ac], R56 ;  /* 0x0020ac3801007387 */ /* 0x010fe80000100800 */
[----:B------:R-:W4:Y:S04]  /*1a7d0*/  LDL R13, [R1+0xb70] ;  /* 0x000b7000010d7983 */ /* 0x000f280000100800 */
[----:B------:R-:W4:Y:S04]  /*1a7e0*/  LDL R12, [R1+0xb74] ;  /* 0x000b7400010c7983 */ /* 0x000f280000100800 */
[----:B------:R-:W4:Y:S04]  /*1a7f0*/  LDL R6, [R1+0xb3c] ;  /* 0x000b3c0001067983 */ /* 0x000f280000100800 */
[----:B------:R-:W-:Y:S04]  /*1a800*/  STL [R1+0x20b0], R54 ;  /* 0x0020b03601007387 */ /* 0x000fe80000100800 */
[----:B------:R-:W4:Y:S04]  /*1a810*/  LDL R7, [R1+0xb38] ;  /* 0x000b380001077983 */ /* 0x000f280000100800 */
[----:B------:R0:W-:Y:S04]  /*1a820*/  STL [R1], R15 ;  /* 0x0000000f01007387 */ /* 0x0001e80000100800 */
[----:B------:R-:W4:Y:S04]  /*1a830*/  LDL R14, [R1+0xb34] ;  /* 0x000b3400010e7983 */ /* 0x000f280000100800 */
[----:B0-----:R-:W4:Y:S01]  /*1a840*/  LDL R15, [R1+0xb30] ;  /* 0x000b3000010f7983 */ /* 0x001f220000100800 */
[----:B--2---:R-:W-:-:S02]  /*1a850*/  @!P1 IMAD.MOV.U32 R5, RZ, RZ, R11 ;  /* 0x000000ffff059224 */ /* 0x004fc400078e000b */
[----:B------:R-:W-:-:S05]  /*1a860*/  @!P1 IMAD.MOV.U32 R4, RZ, RZ, R10 ;  /* 0x000000ffff049224 */ /* 0x000fca00078e000a */
[----:B------:R4:W2:Y:S04]  /*1a870*/  @!P1 LDG.E.U16 R46, desc[UR6][R4.64] ;  /* 0x00000006042e9981 */ /* 0x0008a8000c1e1500 */
[----:B---3--:R-:W-:Y:S04]  /*1a880*/  STL [R1+0x20b4], R52 ;  /* 0x0020b43401007387 */ /* 0x008fe80000100800 */
[----:B------:R-:W3:Y:S04]  /*1a890*/  LDL R9, [R1+0xaf8] ;  /* 0x000af80001097983 */ /* 0x000ee80000100800 */
[----:B------:R-:W3:Y:S04]  /*1a8a0*/  LDL R8, [R1+0xafc] ;  /* 0x000afc0001087983 */ /* 0x000ee80000100800 */
[----:B------:R-:W-:Y:S04]  /*1a8b0*/  STL [R1+0x20b8], R50 ;  /* 0x0020b83201007387 */ /* 0x000fe80000100800 */
[----:B------:R-:W3:Y:S04]  /*1a8c0*/  LDL R16, [R1+0xaf0] ;  /* 0x000af00001107983 */ /* 0x000ee80000100800 */
[----:B------:R-:W3:Y:S01]  /*1a8d0*/  LDL R2, [R1+0xaf4] ;  /* 0x000af40001027983 */ /* 0x000ee20000100800 */
[----:B------:R-:W-:-:S03]  /*1a8e0*/  PRMT R44, RZ, 0x7610, R44 ;  /* 0x00007610ff2c7816 */ /* 0x000fc6000000002c */
[----:B------:R-:W-:Y:S04]  /*1a8f0*/  STL [R1+0x20bc], R48 ;  /* 0x0020bc3001007387 */ /* 0x000fe80000100800 */
[----:B------:R-:W3:Y:S04]  /*1a900*/  LDL R11, [R1+0xab8] ;  /* 0x000ab800010b7983 */ /* 0x000ee80000100800 */
[----:B------:R-:W3:Y:S01]  /*1a910*/  LDL R10, [R1+0xabc] ;  /* 0x000abc00010a7983 */ /* 0x000ee20000100800 */
[----:B------:R-:W-:Y:S02]  /*1a920*/  PRMT R42, RZ, 0x7610, R42 ;  /* 0x00007610ff2a7816 */ /* 0x000fe4000000002a */
[----:B------:R-:W-:Y:S01]  /*1a930*/  PRMT R40, RZ, 0x7610, R40 ;  /* 0x00007610ff287816 */ /* 0x000fe20000000028 */
[----:B----4-:R-:W-:Y:S01]  /*1a940*/  @!P0 IMAD.MOV.U32 R5, RZ, RZ, R13 ;  /* 0x000000ffff058224 */ /* 0x010fe200078e000d */
[----:B------:R-:W-:-:S05]  /*1a950*/  @!P0 MOV R4, R12 ;  /* 0x0000000c00048202 */ /* 0x000fca0000000f00 */
[----:B------:R0:W4:Y:S02]  /*1a960*/  @!P0 LDG.E.U16 R44, desc[UR6][R4.64] ;  /* 0x00000006042c8981 */ /* 0x000124000c1e1500 */
[----:B0-----:R-:W-:Y:S02]  /*1a970*/  @!P1 IMAD.MOV.U32 R4, RZ, RZ, R6 ;  /* 0x000000ffff049224 */ /* 0x001fe400078e0006 */
        /* <DEDUP_REMOVED lines=8> */
[----:B------:R-:W-:Y:S01]  /*1aa00*/  PRMT R38, RZ, 0x7610, R38 ;  /* 0x00007610ff267816 */ /* 0x000fe20000000026 */
[----:B---3--:R-:W-:-:S02]  /*1aa10*/  @!P1 IMAD.MOV.U32 R5, RZ, RZ, R9 ;  /* 0x000000ffff059224 */ /* 0x008fc400078e0009 */
[----:B------:R-:W-:Y:S01]  /*1aa20*/  @!P1 IMAD.MOV.U32 R4, RZ, RZ, R8 ;  /* 0x000000ffff049224 */ /* 0x000fe200078e0008 */
[----:B------:R-:W-:-:S04]  /*1aa30*/  PRMT R36, RZ, 0x7610, R36 ;  /* 0x00007610ff247816 */ /* 0x000fc80000000024 */
[----:B------:R0:W3:Y:S01]  /*1aa40*/  @!P1 LDG.E.U16 R38, desc[UR6][R4.64] ;  /* 0x0000000604269981 */ /* 0x0000e2000c1e1500 */
[----:B------:R-:W-:Y:S01]  /*1aa50*/  PRMT R34, RZ, 0x7610, R34 ;  /* 0x00007610ff227816 */ /* 0x000fe20000000022 */
[----:B0-----:R-:W-:Y:S01]  /*1aa60*/  @!P0 IMAD.MOV.U32 R5, RZ, RZ, R16 ;  /* 0x000000ffff058224 */ /* 0x001fe200078e0010 */
[----:B------:R-:W-:-:S05]  /*1aa70*/  @!P0 MOV R4, R2 ;  /* 0x0000000200048202 */ /* 0x000fca0000000f00 */
        /* <DEDUP_REMOVED lines=8> */
[----:B------:R-:W-:Y:S04]  /*1ab00*/  STL [R1+0x20c8], R42 ;  /* 0x0020c82a01007387 */ /* 0x000fe80000100800 */
[----:B------:R-:W4:Y:S04]  /*1ab10*/  LDL R15, [R1+0xa70] ;  /* 0x000a7000010f7983 */ /* 0x000f280000100800 */
[----:B------:R-:W4:Y:S04]  /*1ab20*/  LDL R14, [R1+0xa74] ;  /* 0x000a7400010e7983 */ /* 0x000f280000100800 */
[----:B------:R-:W-:Y:S04]  /*1ab30*/  STL [R1+0x20cc], R40 ;  /* 0x0020cc2801007387 */ /* 0x000fe80000100800 */
[----:B------:R-:W4:Y:S04]  /*1ab40*/  LDL R9, [R1+0xa38] ;  /* 0x000a380001097983 */ /* 0x000f280000100800 */
[----:B------:R-:W4:Y:S01]  /*1ab50*/  LDL R8, [R1+0xa3c] ;  /* 0x000a3c0001087983 */ /* 0x000f220000100800 */
[----:B--2---:R-:W-:-:S02]  /*1ab60*/  @!P0 IMAD.MOV.U32 R5, RZ, RZ, R13 ;  /* 0x000000ffff058224 */ /* 0x004fc400078e000d */
[----:B------:R-:W-:-:S05]  /*1ab70*/  @!P0 IMAD.MOV.U32 R4, RZ, RZ, R12 ;  /* 0x000000ffff048224 */ /* 0x000fca00078e000c */
[----:B------:R0:W2:Y:S04]  /*1ab80*/  @!P0 LDG.E.U16 R32, desc[UR6][R4.64] ;  /* 0x0000000604208981 */ /* 0x0000a8000c1e1500 */
[----:B---3--:R-:W-:Y:S04]  /*1ab90*/  STL [R1+0x20d0], R38 ;  /* 0x0020d02601007387 */ /* 0x008fe80000100800 */
[----:B------:R-:W3:Y:S04]  /*1aba0*/  LDL R16, [R1+0xa30] ;  /* 0x000a300001107983 */ /* 0x000ee80000100800 */
[----:B------:R-:W3:Y:S01]  /*1abb0*/  LDL R2, [R1+0xa34] ;  /* 0x000a340001027983 */ /* 0x000ee20000100800 */
[----:B0-----:R-:W-:-:S03]  /*1abc0*/  PRMT R4, RZ, 0x7610, R4 ;  /* 0x00007610ff047816 */ /* 0x001fc60000000004 */
[----:B------:R-:W-:Y:S04]  /*1abd0*/  STL [R1+0x20d4], R36 ;  /* 0x0020d42401007387 */ /* 0x000fe80000100800 */
[----:B------:R-:W3:Y:S04]  /*1abe0*/  LDL R11, [R1+0x9f8] ;  /* 0x0009f800010b7983 */ /* 0x000ee80000100800 */
[----:B------:R-:W3:Y:S04]  /*1abf0*/  LDL R10, [R1+0x9fc] ;  /* 0x0009fc00010a7983 */ /* 0x000ee80000100800 */
[----:B------:R-:W-:Y:S04]  /*1ac00*/  STL [R1+0x20d8], R34 ;  /* 0x0020d82201007387 */ /* 0x000fe80000100800 */
[----:B------:R-:W3:Y:S04]  /*1ac10*/  LDL R20, [R1+0x9f0] ;  /* 0x0009f00001147983 */ /* 0x000ee80000100800 */
[----:B------:R-:W3:Y:S01]  /*1ac20*/  LDL R19, [R1+0x9f4] ;  /* 0x0009f40001137983 */ /* 0x000ee20000100800 */
[----:B------:R-:W-:-:S03]  /*1ac30*/  PRMT R5, RZ, 0x7610, R5 ;  /* 0x00007610ff057816 */ /* 0x000fc60000000005 */
[----:B----4-:R0:W4:Y:S02]  /*1ac40*/  @!P1 LDG.E.U16 R4, desc[UR6][R6.64] ;  /* 0x0000000606049981 */ /* 0x010124000c1e1500 */
[----:B0-----:R-:W-:Y:S02]  /*1ac50*/  @!P0 IMAD.MOV.U32 R7, RZ, RZ, R15 ;  /* 0x000000ffff078224 */ /* 0x001fe400078e000f */
[----:B------:R-:W-:-:S05]  /*1ac60*/  @!P0 IMAD.MOV.U32 R6, RZ, RZ, R14 ;  /* 0x000000ffff068224 */ /* 0x000fca00078e000e */
[----:B------:R0:W4:Y:S02]  /*1ac70*/  @!P0 LDG.E.U16 R5, desc[UR6][R6.64] ;  /* 0x0000000606058981 */ /* 0x000124000c1e1500 */
[----:B0-----:R-:W-:-:S06]  /*1ac80*/  PRMT R6, RZ, 0x7610, R6 ;  /* 0x00007610ff067816 */ /* 0x001fcc0000000006 */
[----:B------:R3:W4:Y:S04]  /*1ac90*/  @!P1 LDG.E.U16 R6, desc[UR6][R8.64] ;  /* 0x0000000608069981 */ /* 0x000728000c1e1500 */
[----:B--2---:R-:W-:Y:S04]  /*1aca0*/  STL [R1+0x20dc], R32 ;  /* 0x0020dc2001007387 */ /* 0x004fe80000100800 */
[----:B------:R-:W2:Y:S04]  /*1acb0*/  LDL R13, [R1+0x9b8] ;  /* 0x0009b800010d7983 */ /* 0x000ea80000100800 */
[----:B------:R-:W2:Y:S01]  /*1acc0*/  LDL R12, [R1+0x9bc] ;  /* 0x0009bc00010c7983 */ /* 0x000ea20000100800 */
[----:B------:R-:W-:Y:S01]  /*1acd0*/  PRMT R7, RZ, 0x7610, R7 ;  /* 0x00007610ff077816 */ /* 0x000fe20000000007 */
[----:B---3--:R-:W-:Y:S01]  /*1ace0*/  @!P0 IMAD.MOV.U32 R9, RZ, RZ, R16 ;  /* 0x000000ffff098224 */ /* 0x008fe200078e0010 */
[----:B------:R-:W-:-:S05]  /*1acf0*/  @!P0 MOV R8, R2 ;  /* 0x0000000200088202 */ /* 0x000fca0000000f00 */
[----:B------:R0:W3:Y:S02]  /*1ad00*/  @!P0 LDG.E.U16 R7, desc[UR6][R8.64] ;  /* 0x0000000608078981 */ /* 0x0000e4000c1e1500 */
[----:B0-----:R-:W-:Y:S02]  /*1ad10*/  PRMT R8, RZ, 0x7610, R8 ;  /* 0x00007610ff087816 */ /* 0x001fe40000000008 */
[----:B------:R-:W-:-:S04]  /*1ad20*/  PRMT R9, RZ, 0x7610, R9 ;  /* 0x00007610ff097816 */ /* 0x000fc80000000009 */
[----:B------:R0:W3:Y:S02]  /*1ad30*/  @!P1 LDG.E.U16 R8, desc[UR6][R10.64] ;  /* 0x000000060a089981 */ /* 0x0000e4000c1e1500 */
[----:B0-----:R-:W-:Y:S02]  /*1ad40*/  @!P0 IMAD.MOV.U32 R11, RZ, RZ, R20 ;  /* 0x000000ffff0b8224 */ /* 0x001fe400078e0014 */
[----:B------:R-:W-:-:S05]  /*1ad50*/  @!P0 IMAD.MOV.U32 R10, RZ, RZ, R19 ;  /* 0x000000ffff0a8224 */ /* 0x000fca00078e0013 */
[----:B------:R0:W3:Y:S02]  /*1ad60*/  @!P0 LDG.E.U16 R9, desc[UR6][R10.64] ;  /* 0x000000060a098981 */ /* 0x0000e4000c1e1500 */
[----:B0-----:R-:W-:Y:S02]  /*1ad70*/  PRMT R10, RZ, 0x7610, R10 ;  /* 0x00007610ff0a7816 */ /* 0x001fe4000000000a */
[----:B----4-:R-:W-:Y:S04]  /*1ad80*/  STL [R1+0x20e0], R4 ;  /* 0x0020e00401007387 */ /* 0x010fe80000100800 */
[----:B------:R-:W4:Y:S04]  /*1ad90*/  LDL R18, [R1+0x9b0] ;  /* 0x0009b00001127983 */ /* 0x000f280000100800 */
[----:B------:R-:W4:Y:S04]  /*1ada0*/  LDL R17, [R1+0x9b4] ;  /* 0x0009b40001117983 */ /* 0x000f280000100800 */
[----:B------:R0:W-:Y:S04]  /*1adb0*/  STL [R1+0x20e4], R5 ;  /* 0x0020e40501007387 */ /* 0x0001e80000100800 */
[----:B------:R-:W4:Y:S04]  /*1adc0*/  LDL R15, [R1+0x978] ;  /* 0x00097800010f7983 */ /* 0x000f280000100800 */
[----:B------:R-:W4:Y:S04]  /*1add0*/  LDL R14, [R1+0x97c] ;  /* 0x00097c00010e7983 */ /* 0x000f280000100800 */
[----:B------:R-:W-:Y:S04]  /*1ade0*/  STL [R1+0x20e8], R6 ;  /* 0x0020e80601007387 */ /* 0x000fe80000100800 */
[----:B------:R-:W4:Y:S04]  /*1adf0*/  LDL R16, [R1+0x970] ;  /* 0x0009700001107983 */ /* 0x000f280000100800 */
[----:B------:R-:W4:Y:S04]  /*1ae00*/  LDL R2, [R1+0x974] ;  /* 0x0009740001027983 */ /* 0x000f280000100800 */
[----:B--2---:R4:W2:Y:S01]  /*1ae10*/  @!P1 LDG.E.U16 R10, desc[UR6][R12.64] ;  /* 0x000000060c0a9981 */ /* 0x0048a2000c1e1500 */
[----:B------:R-:W-:-:S03]  /*1ae20*/  PRMT R11, RZ, 0x7610, R11 ;  /* 0x00007610ff0b7816 */ /* 0x000fc6000000000b */
[----:B---3--:R-:W-:Y:S04]  /*1ae30*/  STL [R1+0x20ec], R7 ;  /* 0x0020ec0701007387 */ /* 0x008fe80000100800 */
[----:B0-----:R-:W3:Y:S04]  /*1ae40*/  LDL R5, [R1+0x938] ;  /* 0x0009380001057983 */ /* 0x001ee80000100800 */
[----:B------:R-:W3:Y:S04]  /*1ae50*/  LDL R4, [R1+0x93c] ;  /* 0x00093c0001047983 */ /* 0x000ee80000100800 */
[----:B------:R0:W-:Y:S04]  /*1ae60*/  STL [R1+0x20f0], R8 ;  /* 0x0020f00801007387 */ /* 0x0001e80000100800 */
[----:B------:R1:W-:Y:S04]  /*1ae70*/  STL [R1+0x20f4], R9 ;  /* 0x0020f40901007387 */ /* 0x0003e80000100800 */
[----:B------:R-:W3:Y:S04]  /*1ae80*/  LDL R19, [R1+0x930] ;  /* 0x0009300001137983 */ /* 0x000ee80000100800 */
[----:B0-----:R-:W3:Y:S01]  /*1ae90*/  LDL R8, [R1+0x934] ;  /* 0x0009340001087983 */ /* 0x001ee20000100800 */
[----:B----4-:R-:W-:-:S02]  /*1aea0*/  @!P0 IMAD.MOV.U32 R13, RZ, RZ, R18 ;  /* 0x000000ffff0d8224 */ /* 0x010fc400078e0012 */
[----:B------:R-:W-:-:S05]  /*1aeb0*/  @!P0 IMAD.MOV.U32 R12, RZ, RZ, R17 ;  /* 0x000000ffff0c8224 */ /* 0x000fca00078e0011 */
[----:B------:R0:W4:Y:S02]  /*1aec0*/  @!P0 LDG.E.U16 R11, desc[UR6][R12.64] ;  /* 0x000000060c0b8981 */ /* 0x000124000c1e1500 */
[----:B0-----:R-:W-:Y:S02]  /*1aed0*/  PRMT R12, RZ, 0x7610, R12 ;  /* 0x00007610ff0c7816 */ /* 0x001fe4000000000c */
[----:B------:R-:W-:-:S04]  /*1aee0*/  PRMT R13, RZ, 0x7610, R13 ;  /* 0x00007610ff0d7816 */ /* 0x000fc8000000000d */
[----:B------:R0:W4:Y:S02]  /*1aef0*/  @!P1 LDG.E.U16 R12, desc[UR6][R14.64] ;  /* 0x000000060e0c9981 */ /* 0x000124000c1e1500 */
[----:B0-----:R-:W-:Y:S02]  /*1af00*/  @!P0 IMAD.MOV.U32 R15, RZ, RZ, R16 ;  /* 0x000000ffff0f8224 */ /* 0x001fe400078e0010 */
[----:B------:R-:W-:-:S05]  /*1af10*/  @!P0 IMAD.MOV.U32 R14, RZ, RZ, R2 ;  /* 0x000000ffff0e8224 */ /* 0x000fca00078e0002 */
[----:B------:R0:W4:Y:S04]  /*1af20*/  @!P0 LDG.E.U16 R13, desc[UR6][R14.64] ;  /* 0x000000060e0d8981 */ /* 0x000128000c1e1500 */
[----:B--2---:R-:W-:Y:S04]  /*1af30*/  STL [R1+0x20f8], R10 ;  /* 0x0020f80a01007387 */ /* 0x004fe80000100800 */
[----:B------:R-:W2:Y:S04]  /*1af40*/  LDL R18, [R1+0x8f8] ;  /* 0x0008f80001127983 */ /* 0x000ea80000100800 */
[----:B-1----:R-:W2:Y:S01]  /*1af50*/  LDL R9, [R1+0x8fc] ;  /* 0x0008fc0001097983 */ /* 0x002ea20000100800 */
[----:B0-----:R-:W-:Y:S01]  /*1af60*/  PRMT R14, RZ, 0x7610, R14 ;  /* 0x00007610ff0e7816 */ /* 0x001fe2000000000e */
[----:B---3--:R-:W-:Y:S01]  /*1af70*/  @!P1 IMAD.MOV.U32 R17, RZ, RZ, R5 ;  /* 0x000000ffff119224 */ /* 0x008fe200078e0005 */
[----:B------:R-:W-:-:S05]  /*1af80*/  @!P1 MOV R16, R4 ;  /* 0x0000000400109202 */ /* 0x000fca0000000f00 */
[----:B------:R0:W3:Y:S01]  /*1af90*/  @!P1 LDG.E.U16 R14, desc[UR6][R16.64] ;  /* 0x00000006100e9981 */ /* 0x0000e2000c1e1500 */
[----:B------:R-:W-:Y:S01]  /*1afa0*/  PRMT R15, RZ, 0x7610, R15 ;  /* 0x00007610ff0f7816 */ /* 0x000fe2000000000f */
[----:B0-----:R-:W-:Y:S02]  /*1afb0*/  @!P0 IMAD.MOV.U32 R17, RZ, RZ, R19 ;  /* 0x000000ffff118224 */ /* 0x001fe400078e0013 */
[----:B------:R-:W-:-:S05]  /*1afc0*/  @!P0 IMAD.MOV.U32 R16, RZ, RZ, R8 ;  /* 0x000000ffff108224 */ /* 0x000fca00078e0008 */
[----:B------:R0:W3:Y:S02]  /*1afd0*/  @!P0 LDG.E.U16 R15, desc[UR6][R16.64] ;  /* 0x00000006100f8981 */ /* 0x0000e4000c1e1500 */
[----:B0-----:R-:W-:Y:S02]  /*1afe0*/  PRMT R16, RZ, 0x7610, R16 ;  /* 0x00007610ff107816 */ /* 0x001fe40000000010 */
[----:B----4-:R0:W-:Y:S04]  /*1aff0*/  STL [R1+0x20fc], R11 ;  /* 0x0020fc0b01007387 */ /* 0x0101e80000100800 */
[----:B------:R-:W4:Y:S04]  /*1b000*/  LDL R22, [R1+0x8f0] ;  /* 0x0008f00001167983 */ /* 0x000f280000100800 */
[----:B------:R-:W4:Y:S04]  /*1b010*/  LDL R6, [R1+0x8f4] ;  /* 0x0008f40001067983 */ /* 0x000f280000100800 */
[----:B------:R-:W-:Y:S04]  /*1b020*/  STL [R1+0x2100], R12 ;  /* 0x0021000c01007387 */ /* 0x000fe80000100800 */
[----:B------:R-:W4:Y:S04]  /*1b030*/  LDL R21, [R1+0x8b8] ;  /* 0x0008b80001157983 */ /* 0x000f280000100800 */
[----:B------:R-:W4:Y:S04]  /*1b040*/  LDL R20, [R1+0x8bc] ;  /* 0x0008bc0001147983 */ /* 0x000f280000100800 */
[----:B------:R-:W4:Y:S04]  /*1b050*/  LDL R7, [R1+0x8b0] ;  /* 0x0008b00001077983 */ /* 0x000f280000100800 */
[----:B------:R-:W4:Y:S04]  /*1b060*/  LDL R2, [R1+0x8b4] ;  /* 0x0008b40001027983 */ /* 0x000f280000100800 */
[----:B------:R-:W-:Y:S04]  /*1b070*/  STL [R1+0x2104], R13 ;  /* 0x0021040d01007387 */ /* 0x000fe80000100800 */
[----:B------:R-:W4:Y:S04]  /*1b080*/  LDL R5, [R1+0x87c] ;  /* 0x00087c0001057983 */ /* 0x000f280000100800 */
[----:B0-----:R-:W4:Y:S04]  /*1b090*/  LDL R11, [R1+0x878] ;  /* 0x00087800010b7983 */ /* 0x001f280000100800 */
[----:B------:R-:W4:Y:S01]  /*1b0a0*/  LDL R4, [R1+0x874] ;  /* 0x0008740001047983 */ /* 0x000f220000100800 */
[----:B--2---:R-:W-:-:S02]  /*1b0b0*/  @!P1 IMAD.MOV.U32 R19, RZ, RZ, R18 ;  /* 0x000000ffff139224 */ /* 0x004fc400078e0012 */
[----:B------:R-:W-:-:S05]  /*1b0c0*/  @!P1 IMAD.MOV.U32 R18, RZ, RZ, R9 ;  /* 0x000000ffff129224 */ /* 0x000fca00078e0009 */
[----:B------:R4:W2:Y:S01]  /*1b0d0*/  @!P1 LDG.E.U16 R16, desc[UR6][R18.64] ;  /* 0x0000000612109981 */ /* 0x0008a2000c1e1500 */
[----:B------:R-:W-:-:S03]  /*1b0e0*/  PRMT R17, RZ, 0x7610, R17 ;  /* 0x00007610ff117816 */ /* 0x000fc60000000011 */
[----:B---3--:R0:W-:Y:S04]  /*1b0f0*/  STL [R1+0x2108], R14 ;  /* 0x0021080e01007387 */ /* 0x0081e80000100800 */
[----:B------:R-:W3:Y:S04]  /*1b100*/  LDL R10, [R1+0x870] ;  /* 0x00087000010a7983 */ /* 0x000ee80000100800 */
[----:B------:R-:W3:Y:S04]  /*1b110*/  LDL R8, [R1+0x83c] ;  /* 0x00083c0001087983 */ /* 0x000ee80000100800 */
[----:B0-----:R-:W3:Y:S04]  /*1b120*/  LDL R14, [R1+0x838] ;  /* 0x00083800010e7983 */ /* 0x001ee80000100800 */
[----:B------:R0:W-:Y:S04]  /*1b130*/  STL [R1+0x210c], R15 ;  /* 0x00210c0f01007387 */ /* 0x0001e80000100800 */
[----:B------:R-:W3:Y:S04]  /*1b140*/  LDL R13, [R1+0x830] ;  /* 0x00083000010d7983 */ /* 0x000ee80000100800 */
[----:B------:R-:W3:Y:S01]  /*1b150*/  LDL R9, [R1+0x834] ;  /* 0x0008340001097983 */ /* 0x000ee20000100800 */
[----:B----4-:R-:W-:-:S02]  /*1b160*/  @!P0 IMAD.MOV.U32 R19, RZ, RZ, R22 ;  /* 0x000000ffff138224 */ /* 0x010fc400078e0016 */
[----:B------:R-:W-:-:S05]  /*1b170*/  @!P0 IMAD.MOV.U32 R18, RZ, RZ, R6 ;  /* 0x000000ffff128224 */ /* 0x000fca00078e0006 */
[----:B------:R1:W4:Y:S02]  /*1b180*/  @!P0 LDG.E.U16 R17, desc[UR6][R18.64] ;  /* 0x0000000612118981 */ /* 0x000324000c1e1500 */
[----:B-1----:R-:W-:-:S06]  /*1b190*/  PRMT R18, RZ, 0x7610, R18 ;  /* 0x00007610ff127816 */ /* 0x002fcc0000000012 */
[----:B------:R1:W4:Y:S02]  /*1b1a0*/  @!P1 LDG.E.U16 R18, desc[UR6][R20.64] ;  /* 0x0000000614129981 */ /* 0x000324000c1e1500 */
[----:B-1----:R-:W-:Y:S02]  /*1b1b0*/  @!P0 IMAD.MOV.U32 R21, RZ, RZ, R7 ;  /* 0x000000ffff158224 */ /* 0x002fe400078e0007 */
[----:B------:R-:W-:Y:S01]  /*1b1c0*/  @!P1 IMAD.MOV.U32 R22, RZ, RZ, R5 ;  /* 0x000000ffff169224 */ /* 0x000fe200078e0005 */
[----:B------:R-:W-:Y:S01]  /*1b1d0*/  @!P0 MOV R20, R2 ;  /* 0x0000000200148202 */ /* 0x000fe20000000f00 */
[----:B--2---:R1:W-:Y:S04]  /*1b1e0*/  STL [R1+0x2110], R16 ;  /* 0x0021101001007387 */ /* 0x0043e80000100800 */
[----:B------:R-:W2:Y:S04]  /*1b1f0*/  LDL R12, [R1+0x7f8] ;  /* 0x0007f800010c7983 */ /* 0x000ea80000100800 */
[----:B------:R-:W4:Y:S04]  /*1b200*/  LDL R6, [R1+0x7fc] ;  /* 0x0007fc0001067983 */ /* 0x000f280000100800 */
[----:B------:R-:W4:Y:S04]  /*1b210*/  LDL R7, [R1+0x7f0] ;  /* 0x0007f00001077983 */ /* 0x000f280000100800 */
[----:B------:R-:W4:Y:S04]  /*1b220*/  LDL R5, [R1+0x7bc] ;  /* 0x0007bc0001057983 */ /* 0x000f280000100800 */
[----:B------:R-:W4:Y:S01]  /*1b230*/  LDL R2, [R1+0x7f4] ;  /* 0x0007f40001027983 */ /* 0x000f220000100800 */
[----:B------:R-:W-:Y:S01]  /*1b240*/  PRMT R19, RZ, 0x7610, R19 ;  /* 0x00007610ff137816 */ /* 0x000fe20000000013 */
[----:B------:R-:W-:-:S02]  /*1b250*/  @!P1 IMAD.MOV.U32 R23, RZ, RZ, R11 ;  /* 0x000000ffff179224 */ /* 0x000fc400078e000b */
[----:B------:R-:W4:Y:S04]  /*1b260*/  LDL R11, [R1+0x7b8] ;  /* 0x0007b800010b7983 */ /* 0x000f280000100800 */
[----:B------:R0:W4:Y:S01]  /*1b270*/  @!P0 LDG.E.U16 R19, desc[UR6][R20.64] ;  /* 0x0000000614138981 */ /* 0x000122000c1e1500 */
[----:B---3--:R-:W-:Y:S02]  /*1b280*/  @!P1 IMAD.MOV.U32 R24, RZ, RZ, R8 ;  /* 0x000000ffff189224 */ /* 0x008fe400078e0008 */
[----:B------:R-:W-:Y:S01]  /*1b290*/  @!P1 IMAD.MOV.U32 R25, RZ, RZ, R14 ;  /* 0x000000ffff199224 */ /* 0x000fe200078e000e */
[----:B------:R-:W3:Y:S04]  /*1b2a0*/  LDL R8, [R1+0x1234] ;  /* 0x0012340001087983 */ /* 0x000ee80000100800 */
[----:B------:R-:W3:Y:S01]  /*1b2b0*/  LDL R14, [R1+0x1230] ;  /* 0x00123000010e7983 */ /* 0x000ee20000100800 */
[----:B0-----:R-:W-:-:S02]  /*1b2c0*/  PRMT R20, RZ, 0x7610, R20 ;  /* 0x00007610ff147816 */ /* 0x001fc40000000014 */
[----:B------:R-:W-:Y:S01]  /*1b2d0*/  PRMT R33, RZ, 0x7610, R33 ;  /* 0x00007610ff217816 */ /* 0x000fe20000000021 */
[----:B------:R-:W3:Y:S04]  /*1b2e0*/  LDL R32, [R1+0x1330] ;  /* 0x0013300001207983 */ /* 0x000ee80000100800 */
[----:B------:R0:W3:Y:S01]  /*1b2f0*/  @!P1 LDG.E.U16 R20, desc[UR6][R22.64] ;  /* 0x0000000616149981 */ /* 0x0000e2000c1e1500 */
[----:B------:R-:W-:Y:S02]  /*1b300*/  PRMT R35, RZ, 0x7610, R35 ;  /* 0x00007610ff237816 */ /* 0x000fe40000000023 */
[----:B------:R-:W-:Y:S01]  /*1b310*/  PRMT R37, RZ, 0x7610, R37 ;  /* 0x00007610ff257816 */ /* 0x000fe20000000025 */
[----:B------:R-:W3:Y:S04]  /*1b320*/  LDL R15, [R1+0xe2c] ;  /* 0x000e2c00010f7983 */ /* 0x000ee80000100800 */
[----:B-1----:R-:W3:Y:S01]  /*1b330*/  LDL R16, [R1+0xe28] ;  /* 0x000e280001107983 */ /* 0x002ee20000100800 */
[----:B0-----:R-:W-:-:S03]  /*1b340*/  @!P0 IMAD.MOV.U32 R22, RZ, RZ, R4 ;  /* 0x000000ffff168224 */ /* 0x001fc600078e0004 */
[----:B------:R-:W3:Y:S01]  /*1b350*/  LDL R4, [R1+0x7b4] ;  /* 0x0007b40001047983 */ /* 0x000ee20000100800 */
[----:B------:R-:W-:Y:S01]  /*1b360*/  PRMT R21, RZ, 0x7610, R21 ;  /* 0x00007610ff157816 */ /* 0x000fe20000000015 */
[----:B------:R-:W-:Y:S02]  /*1b370*/  @!P0 IMAD.MOV.U32 R23, RZ, RZ, R10 ;  /* 0x000000ffff178224 */ /* 0x000fe400078e000a */
[----:B------:R-:W3:Y:S04]  /*1b380*/  LDL R10, [R1+0x7b0] ;  /* 0x0007b000010a7983 */ /* 0x000ee80000100800 */
[----:B------:R0:W3:Y:S02]  /*1b390*/  @!P0 LDG.E.U16 R21, desc[UR6][R22.64] ;  /* 0x0000000616158981 */ /* 0x0000e4000c1e1500 */
[----:B0-----:R-:W-:-:S02]  /*1b3a0*/  PRMT R22, RZ, 0x7610, R22 ;  /* 0x00007610ff167816 */ /* 0x001fc40000000016 */
[----:B------:R-:W-:-:S04]  /*1b3b0*/  PRMT R23, RZ, 0x7610, R23 ;  /* 0x00007610ff177816 */ /* 0x000fc80000000017 */
[----:B------:R0:W3:Y:S02]  /*1b3c0*/  @!P1 LDG.E.U16 R22, desc[UR6][R24.64] ;  /* 0x0000000618169981 */ /* 0x0000e4000c1e1500 */
[----:B0-----:R-:W-:Y:S01]  /*1b3d0*/  @!P0 MOV R24, R9 ;  /* 0x0000000900188202 */ /* 0x001fe20000000f00 */
[----:B------:R-:W-:Y:S01]  /*1b3e0*/  @!P0 IMAD.MOV.U32 R25, RZ, RZ, R13 ;  /* 0x000000ffff198224 */ /* 0x000fe200078e000d */
[----:B------:R-:W3:Y:S04]  /*1b3f0*/  LDL R9, [R1+0x77c] ;  /* 0x00077c0001097983 */ /* 0x000ee80000100800 */
[----:B------:R0:W3:Y:S04]  /*1b400*/  @!P0 LDG.E.U16 R23, desc[UR6][R24.64] ;  /* 0x0000000618178981 */ /* 0x0000e8000c1e1500 */
[----:B------:R-:W3:Y:S01]  /*1b410*/  LDL R13, [R1+0x123c] ;  /* 0x00123c00010d7983 */ /* 0x000ee20000100800 */
[----:B0-----:R-:W-:-:S02]  /*1b420*/  PRMT R24, RZ, 0x7610, R24 ;  /* 0x00007610ff187816 */ /* 0x001fc40000000018 */
[----:B------:R-:W-:Y:S01]  /*1b430*/  PRMT R25, RZ, 0x7610, R25 ;  /* 0x00007610ff197816 */ /* 0x000fe20000000019 */
[----:B--2---:R-:W-:Y:S02]  /*1b440*/  @!P1 IMAD.MOV.U32 R27, RZ, RZ, R12 ;  /* 0x000000ffff1b9224 */ /* 0x004fe400078e000c */
[----:B------:R-:W2:Y:S01]  /*1b450*/  LDL R12, [R1+0x12a8] ;  /* 0x0012a800010c7983 */ /* 0x000ea20000100800 */
[----:B----4-:R-:W-:-:S03]  /*1b460*/  @!P1 IMAD.MOV.U32 R26, RZ, RZ, R6 ;  /* 0x000000ffff1a9224 */ /* 0x010fc600078e0006 */
[----:B------:R-:W4:Y:S04]  /*1b470*/  LDL R6, [R1+0x1274] ;  /* 0x0012740001067983 */ /* 0x000f280000100800 */
[----:B------:R0:W2:Y:S01]  /*1b480*/  @!P1 LDG.E.U16 R24, desc[UR6][R26.64] ;  /* 0x000000061a189981 */ /* 0x0000a2000c1e1500 */
[----:B------:R-:W-:-:S03]  /*1b490*/  @!P1 IMAD.MOV.U32 R28, RZ, RZ, R5 ;  /* 0x000000ffff1c9224 */ /* 0x000fc600078e0005 */
[----:B------:R-:W2:Y:S01]  /*1b4a0*/  LDL R5, [R1+0x1270] ;  /* 0x0012700001057983 */ /* 0x000ea20000100800 */
[----:B0-----:R-:W-:-:S03]  /*1b4b0*/  @!P0 IMAD.MOV.U32 R27, RZ, RZ, R7 ;  /* 0x000000ffff1b8224 */ /* 0x001fc600078e0007 */
[----:B------:R-:W2:Y:S01]  /*1b4c0*/  LDL R7, [R1+0x1268] ;  /* 0x0012680001077983 */ /* 0x000ea20000100800 */
[----:B------:R-:W-:-:S03]  /*1b4d0*/  @!P0 IMAD.MOV.U32 R26, RZ, RZ, R2 ;  /* 0x000000ffff1a8224 */ /* 0x000fc600078e0002 */
[----:B------:R-:W2:Y:S01]  /*1b4e0*/  LDL R2, [R1+0x127c] ;  /* 0x00127c0001027983 */ /* 0x000ea20000100800 */
[----:B------:R-:W-:-:S03]  /*1b4f0*/  @!P1 IMAD.MOV.U32 R29, RZ, RZ, R11 ;  /* 0x000000ffff1d9224 */ /* 0x000fc600078e000b */
[----:B------:R0:W2:Y:S04]  /*1b500*/  @!P0 LDG.E.U16 R25, desc[UR6][R26.64] ;  /* 0x000000061a198981 */ /* 0x0000a8000c1e1500 */
[----:B------:R-:W2:Y:S01]  /*1b510*/  LDL R11, [R1+0x12b4] ;  /* 0x0012b400010b7983 */ /* 0x000ea20000100800 */
[----:B0-----:R-:W-:-:S06]  /*1b520*/  PRMT R26, RZ, 0x7610, R26 ;  /* 0x00007610ff1a7816 */ /* 0x001fcc000000001a */
[----:B------:R3:W2:Y:S02]  /*1b530*/  @!P1 LDG.E.U16 R26, desc[UR6][R28.64] ;  /* 0x000000061c1a9981 */ /* 0x0006a4000c1e1500 */
[----:B---3--:R-:W-:Y:S02]  /*1b540*/  @!P0 MOV R28, R4 ;  /* 0x00000004001c8202 */ /* 0x008fe40000000f00 */
[----:B------:R-:W3:Y:S01]  /*1b550*/  LDL R4, [R1+0x12bc] ;  /* 0x0012bc0001047983 */ /* 0x000ee20000100800 */
[----:B------:R-:W-:Y:S01]  /*1b560*/  PRMT R27, RZ, 0x7610, R27 ;  /* 0x00007610ff1b7816 */ /* 0x000fe2000000001b */
[----:B------:R-:W-:Y:S02]  /*1b570*/  @!P0 IMAD.MOV.U32 R29, RZ, RZ, R10 ;  /* 0x000000ffff1d8224 */ /* 0x000fe400078e000a */
[----:B------:R-:W-:Y:S01]  /*1b580*/  @!P1 IMAD.MOV.U32 R30, RZ, RZ, R8 ;  /* 0x000000ffff1e9224 */ /* 0x000fe200078e0008 */
[----:B------:R-:W3:Y:S04]  /*1b590*/  LDL R10, [R1+0x12b0] ;  /* 0x0012b000010a7983 */ /* 0x000ee80000100800 */
[----:B------:R0:W3:Y:S04]  /*1b5a0*/  @!P0 LDG.E.U16 R27, desc[UR6][R28.64] ;  /* 0x000000061c1b8981 */ /* 0x0000e8000c1e1500 */
[----:B------:R-:W3:Y:S01]  /*1b5b0*/  LDL R8, [R1+0x12f4] ;  /* 0x0012f40001087983 */ /* 0x000ee20000100800 */
[----:B0-----:R-:W-:-:S02]  /*1b5c0*/  PRMT R28, RZ, 0x7610, R28 ;  /* 0x00007610ff1c7816 */ /* 0x001fc4000000001c */
[----:B------:R-:W-:Y:S01]  /*1b5d0*/  PRMT R29, RZ, 0x7610, R29 ;  /* 0x00007610ff1d7816 */ /* 0x000fe2000000001d */
[----:B------:R-:W-:Y:S02]  /*1b5e0*/  @!P1 IMAD.MOV.U32 R31, RZ, RZ, R9 ;  /* 0x000000ffff1f9224 */ /* 0x000fe400078e0009 */
[----:B------:R-:W3:Y:S04]  /*1b5f0*/  LDL R9, [R1+0x12e8] ;  /* 0x0012e80001097983 */ /* 0x000ee80000100800 */
[----:B------:R0:W3:Y:S02]  /*1b600*/  @!P1 LDG.E.U16 R28, desc[UR6][R30.64] ;  /* 0x000000061e1c9981 */ /* 0x0000e4000c1e1500 */
[----:B0-----:R-:W-:Y:S02]  /*1b610*/  @!P0 IMAD.MOV.U32 R30, RZ, RZ, R13 ;  /* 0x000000ffff1e8224 */ /* 0x001fe400078e000d */
[----:B------:R-:W-:Y:S01]  /*1b620*/  @!P0 IMAD.MOV.U32 R31, RZ, RZ, R14 ;  /* 0x000000ffff1f8224 */ /* 0x000fe200078e000e */
[----:B------:R-:W3:Y:S04]  /*1b630*/  LDL R13, [R1+0xe24] ;  /* 0x000e2400010d7983 */ /* 0x000ee80000100800 */
[----:B------:R4:W3:Y:S04]  /*1b640*/  @!P0 LDG.E.U16 R29, desc[UR6][R30.64] ;  /* 0x000000061e1d8981 */ /* 0x0008e8000c1e1500 */
[----:B------:R-:W3:Y:S01]  /*1b650*/  LDL R14, [R1+0xe20] ;  /* 0x000e2000010e7983 */ /* 0x000ee20000100800 */
[----:B----4-:R-:W-:-:S03]  /*1b660*/  @!P1 IMAD.MOV.U32 R30, RZ, RZ, R6 ;  /* 0x000000ffff1e9224 */ /* 0x010fc600078e0006 */
[----:B------:R-:W4:Y:S01]  /*1b670*/  LDL R6, [R1+0x12fc] ;  /* 0x0012fc0001067983 */ /* 0x000f220000100800 */
[----:B--2---:R-:W-:-:S03]  /*1b680*/  @!P1 IMAD.MOV.U32 R31, RZ, RZ, R7 ;  /* 0x000000ffff1f9224 */ /* 0x004fc600078e0007 */
[----:B------:R-:W2:Y:S04]  /*1b690*/  LDL R7, [R1+0x12f0] ;  /* 0x0012f00001077983 */ /* 0x000ea80000100800 */
[----:B------:R0:W2:Y:S02]  /*1b6a0*/  @!P1 LDG.E.U16 R33, desc[UR6][R30.64] ;  /* 0x000000061e219981 */ /* 0x0000a4000c1e1500 */
[----:B0-----:R-:W-:Y:S02]  /*1b6b0*/  @!P0 IMAD.MOV.U32 R31, RZ, RZ, R5 ;  /* 0x000000ffff1f8224 */ /* 0x001fe400078e0005 */
[----:B------:R-:W2:Y:S01]  /*1b6c0*/  LDL R5, [R1+0x1328] ;  /* 0x0013280001057983 */ /* 0x000ea20000100800 */
[----:B------:R-:W-:-:S03]  /*1b6d0*/  @!P0 MOV R30, R2 ;  /* 0x00000002001e8202 */ /* 0x000fc60000000f00 */
[----:B------:R-:W2:Y:S04]  /*1b6e0*/  LDL R2, [R1+0x1334] ;  /* 0x0013340001027983 */ /* 0x000ea80000100800 */
[----:B------:R0:W2:Y:S02]  /*1b6f0*/  @!P0 LDG.E.U16 R35, desc[UR6][R30.64] ;  /* 0x000000061e238981 */ /* 0x0000a4000c1e1500 */
[----:B0-----:R-:W-:Y:S02]  /*1b700*/  @!P1 IMAD.MOV.U32 R30, RZ, RZ, R11 ;  /* 0x000000ffff1e9224 */ /* 0x001fe400078e000b */
[----:B------:R-:W-:Y:S01]  /*1b710*/  @!P1 IMAD.MOV.U32 R31, RZ, RZ, R12 ;  /* 0x000000ffff1f9224 */ /* 0x000fe200078e000c */
[----:B------:R-:W-:Y:S01]  /*1b720*/  PRMT R39, RZ, 0x7610, R39 ;  /* 0x00007610ff277816 */ /* 0x000fe20000000027 */
[----:B------:R-:W2:Y:S04]  /*1b730*/  LDL R11, [R1+0xdec] ;  /* 0x000dec00010b7983 */ /* 0x000ea80000100800 */
[----:B------:R3:W2:Y:S04]  /*1b740*/  @!P1 LDG.E.U16 R37, desc[UR6][R30.64] ;  /* 0x000000061e259981 */ /* 0x0006a8000c1e1500 */
[----:B------:R-:W2:Y:S01]  /*1b750*/  LDL R12, [R1+0xde8] ;  /* 0x000de800010c7983 */ /* 0x000ea20000100800 */
[----:B---3--:R-:W-:-:S03]  /*1b760*/  @!P0 IMAD.MOV.U32 R30, RZ, RZ, R4 ;  /* 0x000000ffff1e8224 */ /* 0x008fc600078e0004 */
[----:B------:R-:W3:Y:S01]  /*1b770*/  LDL R4, [R1+0x133c] ;  /* 0x00133c0001047983 */ /* 0x000ee20000100800 */
[----:B------:R-:W-:Y:S01]  /*1b780*/  @!P0 IMAD.MOV.U32 R31, RZ, RZ, R10 ;  /* 0x000000ffff1f8224 */ /* 0x000fe200078e000a */
[----:B------:R-:W-:Y:S02]  /*1b790*/  PRMT R41, RZ, 0x7610, R41 ;  /* 0x00007610ff297816 */ /* 0x000fe40000000029 */
[----:B------:R-:W3:Y:S04]  /*1b7a0*/  LDL R10, [R1+0xde0] ;  /* 0x000de000010a7983 */ /* 0x000ee80000100800 */
[----:B------:R0:W3:Y:S01]  /*1b7b0*/  @!P0 LDG.E.U16 R39, desc[UR6][R30.64] ;  /* 0x000000061e278981 */ /* 0x0000e2000c1e1500 */
[----:B------:R-:W-:Y:S01]  /*1b7c0*/  PRMT R43, RZ, 0x7610, R43 ;  /* 0x00007610ff2b7816 */ /* 0x000fe2000000002b */
[----:B0-----:R-:W-:-:S02]  /*1b7d0*/  @!P1 IMAD.MOV.U32 R30, RZ, RZ, R8 ;  /* 0x000000ffff1e9224 */ /* 0x001fc400078e0008 */
[----:B------:R-:W-:Y:S01]  /*1b7e0*/  @!P1 IMAD.MOV.U32 R31, RZ, RZ, R9 ;  /* 0x000000ffff1f9224 */ /* 0x000fe200078e0009 */
[----:B------:R-:W3:Y:S04]  /*1b7f0*/  LDL R8, [R1+0xda8] ;  /* 0x000da80001087983 */ /* 0x000ee80000100800 */
[----:B------:R-:W3:Y:S04]  /*1b800*/  LDL R9, [R1+0xde4] ;  /* 0x000de40001097983 */ /* 0x000ee80000100800 */
[----:B------:R4:W3:Y:S01]  /*1b810*/  @!P1 LDG.E.U16 R41, desc[UR6][R30.64] ;  /* 0x000000061e299981 */ /* 0x0008e2000c1e1500 */
[----:B------:R-:W-:-:S02]  /*1b820*/  PRMT R45, RZ, 0x7610, R45 ;  /* 0x00007610ff2d7816 */ /* 0x000fc4000000002d */
[----:B----4-:R-:W-:Y:S02]  /*1b830*/  @!P0 MOV R30, R6 ;  /* 0x00000006001e8202 */ /* 0x010fe40000000f00 */
[----:B------:R-:W4:Y:S01]  /*1b840*/  LDL R6, [R1+0xda0] ;  /* 0x000da00001067983 */ /* 0x000f220000100800 */
[----:B--2---:R-:W-:-:S03]  /*1b850*/  @!P0 IMAD.MOV.U32 R31, RZ, RZ, R7 ;  /* 0x000000ffff1f8224 */ /* 0x004fc600078e0007 */
[----:B------:R-:W2:Y:S04]  /*1b860*/  LDL R7, [R1+0xdac] ;  /* 0x000dac0001077983 */ /* 0x000ea80000100800 */
[----:B------:R0:W4:Y:S02]  /*1b870*/  @!P0 LDG.E.U16 R43, desc[UR6][R30.64] ;  /* 0x000000061e2b8981 */ /* 0x000124000c1e1500 */
[----:B0-----:R-:W-:Y:S02]  /*1b880*/  @!P1 IMAD.MOV.U32 R31, RZ, RZ, R5 ;  /* 0x000000ffff1f9224 */ /* 0x001fe400078e0005 */
[----:B------:R-:W4:Y:S01]  /*1b890*/  LDL R5, [R1+0xda4] ;  /* 0x000da40001057983 */ /* 0x000f220000100800 */
[----:B------:R-:W-:-:S03]  /*1b8a0*/  @!P1 IMAD.MOV.U32 R30, RZ, RZ, R2 ;  /* 0x000000ffff1e9224 */ /* 0x000fc600078e0002 */
[----:B------:R-:W4:Y:S04]  /*1b8b0*/  LDL R2, [R1+0xd6c] ;  /* 0x000d6c0001027983 */ /* 0x000f280000100800 */
[----:B------:R0:W4:Y:S02]  /*1b8c0*/  @!P1 LDG.E.U16 R45, desc[UR6][R30.64] ;  /* 0x000000061e2d9981 */ /* 0x000124000c1e1500 */
[----:B0-----:R-:W-:Y:S02]  /*1b8d0*/  @!P0 IMAD.MOV.U32 R31, RZ, RZ, R32 ;  /* 0x000000ffff1f8224 */ /* 0x001fe400078e0020 */
[----:B---3--:R-:W-:Y:S02]  /*1b8e0*/  @!P0 IMAD.MOV.U32 R30, RZ, RZ, R4 ;  /* 0x000000ffff1e8224 */ /* 0x008fe400078e0004 */
[----:B------:R-:W3:Y:S04]  /*1b8f0*/  LDL R4, [R1+0xd68] ;  /* 0x000d680001047983 */ /* 0x000ee80000100800 */
[----:B------:R-:W3:Y:S04]  /*1b900*/  LDL.LU R32, [R1+0x1b8] ;  /* 0x0001b80001207983 */ /* 0x000ee80000300800 */
        /* <DEDUP_REMOVED lines=11> */
[----:B------:R-:W0:Y:S03]  /*1b9c0*/  S2R R0, SR_TID.X ;  /* 0x0000000000007919 */ /* 0x000e260000002100 */
[----:B------:R-:W3:Y:S01]  /*1b9d0*/  LDL.LU R58, [R1+0xf8] ;  /* 0x0000f800013a7983 */ /* 0x000ee20000300800 */
[----:B0-----:R-:W-:-:S05]  /*1b9e0*/  LOP3.LUT R0, R0, 0x1f, RZ, 0xc0, !PT ;  /* 0x0000001f00007812 */ /* 0x001fca00078ec0ff */
[----:B------:R-:W-:-:S05]  /*1b9f0*/  IMAD.SHL.U32 R0, R0, 0x2, RZ ;  /* 0x0000000200007824 */ /* 0x000fca00078e00ff */
[----:B------:R0:W-:Y:S04]  /*1ba00*/  STS.U16 [R0+UR4+0x4000], R47 ;  /* 0x0040002f00007988 */ /* 0x0001e80008000404 */
[----:B------:R1:W-:Y:S01]  /*1ba10*/  STS.U16 [R0+UR4+0x4040], R49 ;  /* 0x0040403100007988 */ /* 0x0003e20008000404 */
[----:B0-----:R-:W-:Y:S02]  /*1ba20*/  PRMT R47, RZ, 0x7610, R47 ;  /* 0x00007610ff2f7816 */ /* 0x001fe4000000002f */
[----:B-1----:R-:W-:-:S04]  /*1ba30*/  PRMT R49, RZ, 0x7610, R49 ;  /* 0x00007610ff317816 */ /* 0x002fc80000000031 */
[----:B------:R0:W3:Y:S04]  /*1ba40*/  @!P0 LDG.E.U16 R47, desc[UR6][R30.64] ;  /* 0x000000061e2f8981 */ /* 0x0000e8000c1e1500 */
[----:B------:R1:W-:Y:S01]  /*1ba50*/  STS.U16 [R0+UR4+0x4240], R51 ;  /* 0x0042403300007988 */ /* 0x0003e20008000404 */
[----:B0-----:R-:W-:Y:S02]  /*1ba60*/  @!P1 IMAD.MOV.U32 R30, RZ, RZ, R15 ;  /* 0x000000ffff1e9224 */ /* 0x001fe400078e000f */
[----:B------:R-:W-:Y:S01]  /*1ba70*/  @!P1 IMAD.MOV.U32 R31, RZ, RZ, R16 ;  /* 0x000000ffff1f9224 */ /* 0x000fe200078e0010 */
[----:B-1----:R-:W-:-:S04]  /*1ba80*/  PRMT R51, RZ, 0x7610, R51 ;  /* 0x00007610ff337816 */ /* 0x002fc80000000033 */
[----:B------:R0:W3:Y:S04]  /*1ba90*/  @!P1 LDG.E.U16 R49, desc[UR6][R30.64] ;  /* 0x000000061e319981 */ /* 0x0000e8000c1e1500 */
[----:B------:R1:W-:Y:S01]  /*1baa0*/  STS.U16 [R0+UR4+0x4200], R53 ;  /* 0x0042003500007988 */ /* 0x0003e20008000404 */
[----:B0-----:R-:W-:Y:S01]  /*1bab0*/  @!P0 MOV R30, R13 ;  /* 0x0000000d001e8202 */ /* 0x001fe20000000f00 */
[----:B------:R-:W-:Y:S01]  /*1bac0*/  @!P0 IMAD.MOV.U32 R31, RZ, RZ, R14 ;  /* 0x000000ffff1f8224 */ /* 0x000fe200078e000e */
        /* <DEDUP_REMOVED lines=13> */
[----:B0-----:R-:W-:Y:S01]  /*1bba0*/  @!P1 IMAD.MOV.U32 R31, RZ, RZ, R8 ;  /* 0x000000ffff1f9224 */ /* 0x001fe200078e0008 */
[----:B-1----:R-:W-:Y:S01]  /*1bbb0*/  PRMT R59, RZ, 0x7610, R59 ;  /* 0x00007610ff3b7816 */ /* 0x002fe2000000003b */
[----:B--2---:R-:W-:-:S05]  /*1bbc0*/  @!P1 IMAD.MOV.U32 R30, RZ, RZ, R7 ;  /* 0x000000ffff1e9224 */ /* 0x004fca00078e0007 */
[----:B------:R4:W2:Y:S02]  /*1bbd0*/  @!P1 LDG.E.U16 R57, desc[UR6][R30.64] ;  /* 0x000000061e399981 */ /* 0x0008a4000c1e1500 */
[----:B----4-:R-:W-:Y:S01]  /*1bbe0*/  @!P0 IMAD.MOV.U32 R31, RZ, RZ, R6 ;  /* 0x000000ffff1f8224 */ /* 0x010fe200078e0006 */
[----:B------:R-:W-:-:S05]  /*1bbf0*/  @!P0 MOV R30, R5 ;  /* 0x00000005001e8202 */ /* 0x000fca0000000f00 */
[----:B------:R0:W4:Y:S02]  /*1bc00*/  @!P0 LDG.E.U16 R59, desc[UR6][R30.64] ;  /* 0x000000061e3b8981 */ /* 0x000124000c1e1500 */
[----:B0-----:R-:W-:Y:S02]  /*1bc10*/  @!P1 IMAD.MOV.U32 R30, RZ, RZ, R2 ;  /* 0x000000ffff1e9224 */ /* 0x001fe400078e0002 */
[----:B------:R-:W2:Y:S04]  /*1bc20*/  LDL.LU R2, [R1+0xf4] ;  /* 0x0000f40001027983 */ /* 0x000ea80000300800 */
[----:B------:R-:W4:Y:S04]  /*1bc30*/  LDL.LU R52, [R1+0xd8] ;  /* 0x0000d80001347983 */ /* 0x000f280000300800 */
[----:B------:R-:W4:Y:S04]  /*1bc40*/  LDL.LU R54, [R1+0xd4] ;  /* 0x0000d40001367983 */ /* 0x000f280000300800 */
        /* <DEDUP_REMOVED lines=39> */
[----:B---3--:R-:W-:-:S03]  /*1bec0*/  @!P1 IMAD.MOV.U32 R31, RZ, RZ, R4 ;  /* 0x000000ffff1f9224 */ /* 0x008fc600078e0004 */
        /* <DEDUP_REMOVED lines=9> */
[----:B------:R-:W3:Y:S04]  /*1bf60*/  LDL.LU R12, [R1+0xb8] ;  /* 0x0000b800010c7983 */ /* 0x000ee80000300800 */
[----:B------:R-:W3:Y:S04]  /*1bf70*/  LDL.LU R11, [R1+0xb4] ;  /* 0x0000b400010b7983 */ /* 0x000ee80000300800 */
[----:B------:R-:W3:Y:S04]  /*1bf80*/  LDL.LU R10, [R1+0x98] ;  /* 0x00009800010a7983 */ /* 0x000ee80000300800 */
[----:B------:R-:W3:Y:S04]  /*1bf90*/  LDL.LU R9, [R1+0x94] ;  /* 0x0000940001097983 */ /* 0x000ee80000300800 */
[----:B------:R0:W-:Y:S04]  /*1bfa0*/  STS.U16 [R0+UR4+0x5200], R60 ;  /* 0x0052003c00007988 */ /* 0x0001e80008000404 */
[----:B0-----:R-:W3:Y:S04]  /*1bfb0*/  LDL.LU R60, [R1+0x74] ;  /* 0x00007400013c7983 */ /* 0x001ee80000300800 */
[----:B------:R0:W-:Y:S04]  /*1bfc0*/  STS.U16 [R0+UR4+0x5240], R56 ;  /* 0x0052403800007988 */ /* 0x0001e80008000404 */
[----:B------:R1:W-:Y:S04]  /*1bfd0*/  STS.U16 [R0+UR4+0x5400], R58 ;  /* 0x0054003a00007988 */ /* 0x0003e80008000404 */
[----:B0-----:R-:W3:Y:S04]  /*1bfe0*/  LDL.LU R56, [R1+0x58] ;  /* 0x0000580001387983 */ /* 0x001ee80000300800 */
[----:B------:R-:W3:Y:S04]  /*1bff0*/  LDL.LU R8, [R1+0x54] ;  /* 0x0000540001087983 */ /* 0x000ee80000300800 */
[----:B------:R-:W3:Y:S04]  /*1c000*/  LDL.LU R7, [R1+0x218] ;  /* 0x0002180001077983 */ /* 0x000ee80000300800 */
[----:B-1----:R-:W3:Y:S04]  /*1c010*/  LDL.LU R58, [R1+0x214] ;  /* 0x00021400013a7983 */ /* 0x002ee80000300800 */
[----:B------:R-:W-:Y:S04]  /*1c020*/  STS.U16 [R0+UR4+0x4800], R32 ;  /* 0x0048002000007988 */ /* 0x000fe80008000404 */
[----:B------:R-:W-:Y:S04]  /*1c030*/  STS.U16 [R0+UR4+0x4840], R34 ;  /* 0x0048402200007988 */ /* 0x000fe80008000404 */
[----:B------:R-:W-:Y:S04]  /*1c040*/  STS.U16 [R0+UR4+0x4a40], R36 ;  /* 0x004a402400007988 */ /* 0x000fe80008000404 */
[----:B------:R-:W-:Y:S04]  /*1c050*/  STS.U16 [R0+UR4+0x4a00], R38 ;  /* 0x004a002600007988 */ /* 0x000fe80008000404 */
[----:B------:R-:W-:Y:S04]  /*1c060*/  STS.U16 [R0+UR4+0x4c00], R40 ;  /* 0x004c002800007988 */ /* 0x000fe80008000404 */
[----:B------:R-:W-:Y:S04]  /*1c070*/  STS.U16 [R0+UR4+0x4c40], R42 ;  /* 0x004c402a00007988 */ /* 0x000fe80008000404 */
[----:B------:R-:W-:Y:S04]  /*1c080*/  STS.U16 [R0+UR4+0x4e40], R44 ;  /* 0x004e402c00007988 */ /* 0x000fe80008000404 */
[----:B------:R-:W-:Y:S04]  /*1c090*/  STS.U16 [R0+UR4+0x4e00], R46 ;  /* 0x004e002e00007988 */ /* 0x000fe80008000404 */
[----:B--2---:R0:W-:Y:S04]  /*1c0a0*/  STS.U16 [R0+UR4+0x5440], R2 ;  /* 0x0054400200007988 */ /* 0x0041e80008000404 */
[----:B0-----:R-:W2:Y:S04]  /*1c0b0*/  LDL.LU R2, [R1+0x200] ;  /* 0x0002000001027983 */ /* 0x001ea80000300800 */
[----:B------:R-:W2:Y:S04]  /*1c0c0*/  LDL.LU R6, [R1+0x1fc] ;  /* 0x0001fc0001067983 */ /* 0x000ea80000300800 */
        /* <DEDUP_REMOVED lines=9> */
[----:B------:R0:W-:Y:S04]  /*1c160*/  STS.U16 [R0+UR4+0x5000], R48 ;  /* 0x0050003000007988 */ /* 0x0001e80008000404 */
[----:B------:R-:W2:Y:S04]  /*1c170*/  LDL.LU R46, [R1+0x16c] ;  /* 0x00016c00012e7983 */ /* 0x000ea80000300800 */
[----:B------:R1:W-:Y:S04]  /*1c180*/  STS.U16 [R0+UR4+0x5040], R50 ;  /* 0x0050403200007988 */ /* 0x0003e80008000404 */
[----:B0-----:R-:W2:Y:S04]  /*1c190*/  LDL.LU R48, [R1+0x150] ;  /* 0x0001500001307983 */ /* 0x001ea80000300800 */
[----:B----4-:R0:W-:Y:S04]  /*1c1a0*/  STS.U16 [R0+UR4+0x5640], R52 ;  /* 0x0056403400007988 */ /* 0x0101e80008000404 */
[----:B-1----:R-:W4:Y:S04]  /*1c1b0*/  LDL.LU R50, [R1+0x14c] ;  /* 0x00014c0001327983 */ /* 0x002f280000300800 */
[----:B------:R1:W-:Y:S04]  /*1c1c0*/  STS.U16 [R0+UR4+0x5600], R54 ;  /* 0x0056003600007988 */ /* 0x0003e80008000404 */
[----:B0-----:R-:W4:Y:S04]  /*1c1d0*/  LDL.LU R52, [R1+0x130] ;  /* 0x0001300001347983 */ /* 0x001f280000300800 */
[----:B-1----:R-:W4:Y:S04]  /*1c1e0*/  LDL.LU R54, [R1+0x12c] ;  /* 0x00012c0001367983 */ /* 0x002f280000300800 */
[----:B---3--:R0:W-:Y:S04]  /*1c1f0*/  STS.U16 [R0+UR4+0x5c40], R60 ;  /* 0x005c403c00007988 */ /* 0x0081e80008000404 */
[----:B0-----:R-:W3:Y:S04]  /*1c200*/  LDL.LU R60, [R1+0x110] ;  /* 0x00011000013c7983 */ /* 0x001ee80000300800 */
[----:B------:R0:W-:Y:S04]  /*1c210*/  STS.U16 [R0+UR4+0x5c00], R3 ;  /* 0x005c000300007988 */ /* 0x0001e80008000404 */
[----:B------:R1:W-:Y:S01]  /*1c220*/  STS.U16 [R0+UR4+0x5e40], R56 ;  /* 0x005e403800007988 */ /* 0x0003e20008000404 */
[----:B0-----:R-:W-:-:S03]  /*1c230*/  LOP3.LUT R3, R0, 0x10, RZ, 0x3c, !PT ;  /* 0x0000001000037812 */ /* 0x001fc600078e3cff */
[----:B------:R-:W-:Y:S04]  /*1c240*/  STS.U16 [R0+UR4+0x4600], R61 ;  /* 0x0046003d00007988 */ /* 0x000fe80008000404 */
[----:B-1----:R-:W3:Y:S04]  /*1c250*/  LDL.LU R56, [R1+0x10c] ;  /* 0x00010c0001387983 */ /* 0x002ee80000300800 */
[----:B------:R-:W-:Y:S04]  /*1c260*/  STS.U16 [R0+UR4+0x5800], R12 ;  /* 0x0058000c00007988 */ /* 0x000fe80008000404 */
[----:B------:R-:W-:Y:S04]  /*1c270*/  STS.U16 [R0+UR4+0x5840], R11 ;  /* 0x0058400b00007988 */ /* 0x000fe80008000404 */
[----:B------:R-:W-:Y:S04]  /*1c280*/  STS.U16 [R0+UR4+0x5a40], R10 ;  /* 0x005a400a00007988 */ /* 0x000fe80008000404 */
[----:B------:R-:W-:Y:S04]  /*1c290*/  STS.U16 [R0+UR4+0x5a00], R9 ;  /* 0x005a000900007988 */ /* 0x000fe80008000404 */
[----:B------:R-:W-:Y:S04]  /*1c2a0*/  STS.U16 [R0+UR4+0x5e00], R8 ;  /* 0x005e000800007988 */ /* 0x000fe80008000404 */
[----:B------:R-:W-:Y:S04]  /*1c2b0*/  STS.U16 [R3+UR4+0x4080], R7 ;  /* 0x0040800703007988 */ /* 0x000fe80008000404 */
[----:B------:R0:W-:Y:S04]  /*1c2c0*/  STS.U16 [R3+UR4+0x40c0], R58 ;  /* 0x0040c03a03007988 */ /* 0x0001e80008000404 */
[----:B0-----:R-:W3:Y:S04]  /*1c2d0*/  LDL.LU R58, [R1+0xf0] ;  /* 0x0000f000013a7983 */ /* 0x001ee80000300800 */
[----:B--2---:R0:W-:Y:S04]  /*1c2e0*/  STS.U16 [R3+UR4+0x42c0], R2 ;  /* 0x0042c00203007988 */ /* 0x0041e80008000404 */
[----:B------:R1:W-:Y:S04]  /*1c2f0*/  STS.U16 [R3+UR4+0x4280], R6 ;  /* 0x0042800603007988 */ /* 0x0003e80008000404 */
[----:B------:R-:W-:Y:S04]  /*1c300*/  STS.U16 [R3+UR4+0x4480], R5 ;  /* 0x0044800503007988 */ /* 0x000fe80008000404 */
[----:B------:R-:W-:Y:S04]  /*1c310*/  STS.U16 [R3+UR4+0x44c0], R4 ;  /* 0x0044c00403007988 */ /* 0x000fe80008000404 */
[----:B------:R-:W-:Y:S04]  /*1c320*/  STS.U16 [R3+UR4+0x46c0], R32 ;  /* 0x0046c02003007988 */ /* 0x000fe80008000404 */
[----:B------:R-:W-:Y:S04]  /*1c330*/  STS.U16 [R3+UR4+0x4680], R34 ;  /* 0x0046802203007988 */ /* 0x000fe80008000404 */
[----:B------:R-:W-:Y:S04]  /*1c340*/  STS.U16 [R3+UR4+0x4880], R36 ;  /* 0x0048802403007988 */ /* 0x000fe80008000404 */
[----:B------:R-:W-:Y:S04]  /*1c350*/  STS.U16 [R3+UR4+0x48c0], R38 ;  /* 0x0048c02603007988 */ /* 0x000fe80008000404 */
[----:B------:R-:W-:Y:S04]  /*1c360*/  STS.U16 [R3+UR4+0x4ac0], R40 ;  /* 0x004ac02803007988 */ /* 0x000fe80008000404 */
[----:B0-----:R-:W2:Y:S04]  /*1c370*/  LDL.LU R2, [R1+0xec] ;  /* 0x0000ec0001027983 */ /* 0x001ea80000300800 */
[----:B------:R-:W-:Y:S04]  /*1c380*/  STS.U16 [R3+UR4+0x4a80], R42 ;  /* 0x004a802a03007988 */ /* 0x000fe80008000404 */
[----:B------:R-:W-:Y:S04]  /*1c390*/  STS.U16 [R3+UR4+0x4c80], R44 ;  /* 0x004c802c03007988 */ /* 0x000fe80008000404 */
[----:B------:R-:W2:Y:S04]  /*1c3a0*/  LDL.LU R14, [R1+0xd0] ;  /* 0x0000d000010e7983 */ /* 0x000ea80000300800 */
[----:B------:R-:W-:Y:S04]  /*1c3b0*/  STS.U16 [R3+UR4+0x4cc0], R46 ;  /* 0x004cc02e03007988 */ /* 0x000fe80008000404 */
[----:B------:R-:W2:Y:S04]  /*1c3c0*/  LDL.LU R13, [R1+0xcc] ;  /* 0x0000cc00010d7983 */ /* 0x000ea80000300800 */
[----:B------:R-:W-:Y:S04]  /*1c3d0*/  STS.U16 [R3+UR4+0x4ec0], R48 ;  /* 0x004ec03003007988 */ /* 0x000fe80008000404 */
[----:B------:R-:W2:Y:S04]  /*1c3e0*/  LDL.LU R12, [R1+0xb0] ;  /* 0x0000b000010c7983 */ /* 0x000ea80000300800 */
[----:B----4-:R-:W-:Y:S04]  /*1c3f0*/  STS.U16 [R3+UR4+0x4e80], R50 ;  /* 0x004e803203007988 */ /* 0x010fe80008000404 */
[----:B------:R-:W4:Y:S04]  /*1c400*/  LDL.LU R11, [R1+0xac] ;  /* 0x0000ac00010b7983 */ /* 0x000f280000300800 */
[----:B------:R-:W-:Y:S04]  /*1c410*/  STS.U16 [R3+UR4+0x5080], R52 ;  /* 0x0050803403007988 */ /* 0x000fe80008000404 */
[----:B------:R-:W4:Y:S04]  /*1c420*/  LDL.LU R10, [R1+0x90] ;  /* 0x00009000010a7983 */ /* 0x000f280000300800 */
[----:B------:R-:W-:Y:S04]  /*1c430*/  STS.U16 [R3+UR4+0x50c0], R54 ;  /* 0x0050c03603007988 */ /* 0x000fe80008000404 */
[----:B------:R-:W4:Y:S04]  /*1c440*/  LDL.LU R9, [R1+0x8c] ;  /* 0x00008c0001097983 */ /* 0x000f280000300800 */
[----:B-1----:R-:W4:Y:S04]  /*1c450*/  LDL.LU R6, [R1+0x70] ;  /* 0x0000700001067983 */ /* 0x002f280000300800 */
[----:B---3--:R0:W-:Y:S04]  /*1c460*/  STS.U16 [R3+UR4+0x52c0], R60 ;  /* 0x0052c03c03007988 */ /* 0x0081e80008000404 */
[----:B0-----:R-:W3:Y:S04]  /*1c470*/  LDL.LU R60, [R1+0x6c] ;  /* 0x00006c00013c7983 */ /* 0x001ee80000300800 */
[----:B------:R-:W3:Y:S04]  /*1c480*/  LDL.LU R8, [R1+0x50] ;  /* 0x0000500001087983 */ /* 0x000ee80000300800 */
[----:B------:R-:W3:Y:S04]  /*1c490*/  LDL.LU R7, [R1+0x4c] ;  /* 0x00004c0001077983 */ /* 0x000ee80000300800 */
[----:B------:R0:W-:Y:S04]  /*1c4a0*/  STS.U16 [R3+UR4+0x5280], R56 ;  /* 0x0052803803007988 */ /* 0x0001e80008000404 */
[----:B------:R-:W3:Y:S04]  /*1c4b0*/  LDL.LU R54, [R1+0x210] ;  /* 0x0002100001367983 */ /* 0x000ee80000300800 */
[----:B0-----:R-:W3:Y:S04]  /*1c4c0*/  LDL.LU R56, [R1+0x20c] ;  /* 0x00020c0001387983 */ /* 0x001ee80000300800 */
        /* <DEDUP_REMOVED lines=10> */
[----:B------:R0:W-:Y:S04]  /*1c570*/  STS.U16 [R3+UR4+0x5480], R58 ;  /* 0x0054803a03007988 */ /* 0x0001e80008000404 */
[----:B------:R-:W3:Y:S04]  /*1c580*/  LDL.LU R48, [R1+0x168] ;  /* 0x0001680001307983 */ /* 0x000ee80000300800 */
[----:B------:R-:W3:Y:S04]  /*1c590*/  LDL.LU R50, [R1+0x164] ;  /* 0x0001640001327983 */ /* 0x000ee80000300800 */
[----:B------:R-:W3:Y:S04]  /*1c5a0*/  LDL.LU R52, [R1+0x148] ;  /* 0x0001480001347983 */ /* 0x000ee80000300800 */
[----:B0-----:R-:W3:Y:S04]  /*1c5b0*/  LDL.LU R58, [R1+0x144] ;  /* 0x00014400013a7983 */ /* 0x001ee80000300800 */
[----:B--2---:R0:W-:Y:S04]  /*1c5c0*/  STS.U16 [R3+UR4+0x54c0], R2 ;  /* 0x0054c00203007988 */ /* 0x0041e80008000404 */
[----:B0-----:R-:W2:Y:S04]  /*1c5d0*/  LDL.LU R2, [R1+0x128] ;  /* 0x0001280001027983 */ /* 0x001ea80000300800 */
[----:B------:R-:W-:Y:S04]  /*1c5e0*/  STS.U16 [R3+UR4+0x56c0], R14 ;  /* 0x0056c00e03007988 */ /* 0x000fe80008000404 */
[----:B------:R-:W-:Y:S04]  /*1c5f0*/  STS.U16 [R3+UR4+0x5680], R13 ;  /* 0x0056800d03007988 */ /* 0x000fe80008000404 */
[----:B------:R-:W-:Y:S04]  /*1c600*/  STS.U16 [R3+UR4+0x5880], R12 ;  /* 0x0058800c03007988 */ /* 0x000fe80008000404 */
[----:B----4-:R-:W-:Y:S04]  /*1c610*/  STS.U16 [R3+UR4+0x58c0], R11 ;  /* 0x0058c00b03007988 */ /* 0x010fe80008000404 */
[----:B------:R-:W-:Y:S04]  /*1c620*/  STS.U16 [R3+UR4+0x5ac0], R10 ;  /* 0x005ac00a03007988 */ /* 0x000fe80008000404 */
[----:B------:R-:W-:Y:S04]  /*1c630*/  STS.U16 [R3+UR4+0x5a80], R9 ;  /* 0x005a800903007988 */ /* 0x000fe80008000404 */
[----:B------:R-:W-:Y:S04]  /*1c640*/  STS.U16 [R3+UR4+0x5c80], R6 ;  /* 0x005c800603007988 */ /* 0x000fe80008000404 */
[----:B---3--:R0:W-:Y:S04]  /*1c650*/  STS.U16 [R3+UR4+0x5cc0], R60 ;  /* 0x005cc03c03007988 */ /* 0x0081e80008000404 */
[----:B0-----:R-:W3:Y:S01]  /*1c660*/  LDL.LU R60, [R1+0x124] ;  /* 0x00012400013c7983 */ /* 0x001ee20000300800 */
[----:B------:R-:W-:-:S03]  /*1c670*/  LOP3.LUT R6, R0, 0x20, RZ, 0x3c, !PT ;  /* 0x0000002000067812 */ /* 0x000fc600078e3cff */
[----:B------:R-:W-:Y:S04]  /*1c680*/  STS.U16 [R3+UR4+0x5ec0], R8 ;  /* 0x005ec00803007988 */ /* 0x000fe80008000404 */
[----:B------:R-:W-:Y:S04]  /*1c690*/  STS.U16 [R3+UR4+0x5e80], R7 ;  /* 0x005e800703007988 */ /* 0x000fe80008000404 */
[----:B------:R0:W-:Y:S04]  /*1c6a0*/  STS.U16 [R6+UR4+0x4100], R54 ;  /* 0x0041003606007988 */ /* 0x0001e80008000404 */
[----:B------:R1:W-:Y:S04]  /*1c6b0*/  STS.U16 [R6+UR4+0x4140], R56 ;  /* 0x0041403806007988 */ /* 0x0003e80008000404 */
[----:B------:R-:W-:Y:S04]  /*1c6c0*/  STS.U16 [R6+UR4+0x4340], R5 ;  /* 0x0043400506007988 */ /* 0x000fe80008000404 */
[----:B------:R-:W-:Y:S04]  /*1c6d0*/  STS.U16 [R6+UR4+0x4300], R4 ;  /* 0x0043000406007988 */ /* 0x000fe80008000404 */
[----:B------:R-:W-:Y:S04]  /*1c6e0*/  STS.U16 [R6+UR4+0x4500], R32 ;  /* 0x0045002006007988 */ /* 0x000fe80008000404 */
[----:B------:R-:W-:Y:S04]  /*1c6f0*/  STS.U16 [R6+UR4+0x4540], R34 ;  /* 0x0045402206007988 */ /* 0x000fe80008000404 */
[----:B------:R-:W-:Y:S04]  /*1c700*/  STS.U16 [R6+UR4+0x4740], R36 ;  /* 0x0047402406007988 */ /* 0x000fe80008000404 */
[----:B0-----:R-:W4:Y:S04]  /*1c710*/  LDL.LU R54, [R1+0x108] ;  /* 0x0001080001367983 */ /* 0x001f280000300800 */
[----:B------:R-:W-:Y:S04]  /*1c720*/  STS.U16 [R6+UR4+0x4700], R38 ;  /* 0x0047002606007988 */ /* 0x000fe80008000404 */
[----:B-1----:R-:W4:Y:S04]  /*1c730*/  LDL.LU R56, [R1+0x104] ;  /* 0x0001040001387983 */ /* 0x002f280000300800 */
[----:B------:R-:W-:Y:S04]  /*1c740*/  STS.U16 [R6+UR4+0x4900], R40 ;  /* 0x0049002806007988 */ /* 0x000fe80008000404 */
[----:B------:R-:W-:Y:S04]  /*1c750*/  STS.U16 [R6+UR4+0x4940], R42 ;  /* 0x0049402a06007988 */ /* 0x000fe80008000404 */
[----:B------:R-:W4:Y:S04]  /*1c760*/  LDL.LU R16, [R1+0xe8] ;  /* 0x0000e80001107983 */ /* 0x000f280000300800 */
        /* <DEDUP_REMOVED lines=12> */
[----:B--2---:R0:W-:Y:S04]  /*1c830*/  STS.U16 [R6+UR4+0x5100], R2 ;  /* 0x0051000206007988 */ /* 0x0041e80008000404 */
[----:B------:R-:W2:Y:S04]  /*1c840*/  LDL.LU R9, [R1+0x84] ;  /* 0x0000840001097983 */ /* 0x000ea80000300800 */
[----:B0-----:R-:W2:Y:S04]  /*1c850*/  LDL.LU R2, [R1+0x68] ;  /* 0x0000680001027983 */ /* 0x001ea80000300800 */
[----:B------:R-:W2:Y:S04]  /*1c860*/  LDL.LU R8, [R1+0x64] ;  /* 0x0000640001087983 */ /* 0x000ea80000300800 */
[----:B------:R-:W2:Y:S04]  /*1c870*/  LDL.LU R7, [R1+0x48] ;  /* 0x0000480001077983 */ /* 0x000ea80000300800 */
[----:B------:R-:W2:Y:S04]  /*1c880*/  LDL.LU R58, [R1+0x44] ;  /* 0x00004400013a7983 */ /* 0x000ea80000300800 */
[----:B---3--:R0:W-:Y:S04]  /*1c890*/  STS.U16 [R6+UR4+0x5140], R60 ;  /* 0x0051403c06007988 */ /* 0x0081e80008000404 */
        /* <DEDUP_REMOVED lines=8> */
[----:B----4-:R0:W-:Y:S04]  /*1c920*/  STS.U16 [R6+UR4+0x5340], R54 ;  /* 0x0053403606007988 */ /* 0x0101e80008000404 */
[----:B------:R-:W4:Y:S04]  /*1c930*/  LDL.LU R42, [R1+0x1a0] ;  /* 0x0001a000012a7983 */ /* 0x000f280000300800 */
[----:B------:R1:W-:Y:S04]  /*1c940*/  STS.U16 [R6+UR4+0x5300], R56 ;  /* 0x0053003806007988 */ /* 0x0003e80008000404 */
[----:B------:R-:W4:Y:S04]  /*1c950*/  LDL.LU R44, [R1+0x19c] ;  /* 0x00019c00012c7983 */ /* 0x000f280000300800 */
        /* <DEDUP_REMOVED lines=8> */
[----:B0-----:R-:W4:Y:S04]  /*1c9e0*/  LDL.LU R54, [R1+0x140] ;  /* 0x0001400001367983 */ /* 0x001f280000300800 */
[----:B------:R-:W-:Y:S04]  /*1c9f0*/  STS.U16 [R6+UR4+0x5900], R12 ;  /* 0x0059000c06007988 */ /* 0x000fe80008000404 */
[----:B-1----:R-:W4:Y:S04]  /*1ca00*/  LDL.LU R56, [R1+0x13c] ;  /* 0x00013c0001387983 */ /* 0x002f280000300800 */
[----:B------:R-:W-:Y:S04]  /*1ca10*/  STS.U16 [R6+UR4+0x5940], R11 ;  /* 0x0059400b06007988 */ /* 0x000fe80008000404 */
[----:B------:R-:W-:Y:S04]  /*1ca20*/  STS.U16 [R6+UR4+0x5b40], R10 ;  /* 0x005b400a06007988 */ /* 0x000fe80008000404 */
[----:B--2---:R-:W-:Y:S04]  /*1ca30*/  STS.U16 [R6+UR4+0x5b00], R9 ;  /* 0x005b000906007988 */ /* 0x004fe80008000404 */
[----:B------:R0:W-:Y:S04]  /*1ca40*/  STS.U16 [R6+UR4+0x5d00], R2 ;  /* 0x005d000206007988 */ /* 0x0001e80008000404 */
[----:B------:R-:W-:Y:S01]  /*1ca50*/  STS.U16 [R6+UR4+0x5d40], R8 ;  /* 0x005d400806007988 */ /* 0x000fe20008000404 */
[----:B0-----:R-:W-:-:S03]  /*1ca60*/  LOP3.LUT R2, R0, 0x30, RZ, 0x3c, !PT ;  /* 0x0000003000027812 */ /* 0x001fc600078e3cff */
[----:B------:R-:W-:Y:S04]  /*1ca70*/  STS.U16 [R6+UR4+0x5f40], R7 ;  /* 0x005f400706007988 */ /* 0x000fe80008000404 */
[----:B------:R0:W-:Y:S04]  /*1ca80*/  STS.U16 [R6+UR4+0x5f00], R58 ;  /* 0x005f003a06007988 */ /* 0x0001e80008000404 */
[----:B0-----:R-:W2:Y:S04]  /*1ca90*/  LDL.LU R58, [R1+0x120] ;  /* 0x00012000013a7983 */ /* 0x001ea80000300800 */
        /* <DEDUP_REMOVED lines=14> */
[----:B------:R1:W-:Y:S04]  /*1cb80*/  STS.U16 [R2+UR4+0x43c0], R4 ;  /* 0x0043c00402007988 */ /* 0x0003e80008000404 */
[----:B0-----:R-:W3:Y:S04]  /*1cb90*/  LDL.LU R5, [R1+0x5c] ;  /* 0x00005c0001057983 */ /* 0x001ee80000300800 */
[----:B-1----:R-:W3:Y:S04]  /*1cba0*/  LDL.LU R4, [R1+0x40] ;  /* 0x0000400001047983 */ /* 0x002ee80000300800 */
[----:B------:R-:W3:Y:S04]  /*1cbb0*/  LDL.LU R0, [R1+0x3c] ;  /* 0x00003c0001007983 */ /* 0x000ee80000300800 */
[----:B------:R0:W-:Y:S04]  /*1cbc0*/  STS.U16 [R2+UR4+0x4380], R32 ;  /* 0x0043802002007988 */ /* 0x0001e80008000404 */
[----:B------:R1:W-:Y:S04]  /*1cbd0*/  STS.U16 [R2+UR4+0x4580], R34 ;  /* 0x0045802202007988 */ /* 0x0003e80008000404 */
[----:B------:R4:W-:Y:S04]  /*1cbe0*/  STS.U16 [R2+UR4+0x45c0], R36 ;  /* 0x0045c02402007988 */ /* 0x0009e80008000404 */
[----:B0-----:R-:W3:Y:S04]  /*1cbf0*/  LDL.LU R32, [R1+0x38] ;  /* 0x0000380001207983 */ /* 0x001ee80000300800 */
[----:B-1----:R-:W3:Y:S04]  /*1cc00*/  LDL.LU R34, [R1+0x34] ;  /* 0x0000340001227983 */ /* 0x002ee80000300800 */
[----:B------:R0:W-:Y:S04]  /*1cc10*/  STS.U16 [R2+UR4+0x47c0], R38 ;  /* 0x0047c02602007988 */ /* 0x0001e80008000404 */
[----:B----4-:R-:W4:Y:S04]  /*1cc20*/  LDL.LU R36, [R1+0x30] ;  /* 0x0000300001247983 */ /* 0x010f280000300800 */
[----:B------:R1:W-:Y:S04]  /*1cc30*/  STS.U16 [R2+UR4+0x4780], R40 ;  /* 0x0047802802007988 */ /* 0x0003e80008000404 */
[----:B0-----:R-:W4:Y:S04]  /*1cc40*/  LDL.LU R38, [R1+0x2c] ;  /* 0x00002c0001267983 */ /* 0x001f280000300800 */
[----:B------:R0:W-:Y:S04]  /*1cc50*/  STS.U16 [R2+UR4+0x4980], R42 ;  /* 0x0049802a02007988 */ /* 0x0001e80008000404 */
[----:B-1----:R-:W4:Y:S04]  /*1cc60*/  LDL.LU R40, [R1+0x28] ;  /* 0x0000280001287983 */ /* 0x002f280000300800 */
        /* <DEDUP_REMOVED lines=14> */
[----:B--2---:R0:W-:Y:S04]  /*1cd50*/  STS.U16 [R2+UR4+0x5180], R58 ;  /* 0x0051803a02007988 */ /* 0x0041e80008000404 */
[----:B-1----:R-:W2:Y:S04]  /*1cd60*/  LDL.LU R56, [R1+0x8] ;  /* 0x0000080001387983 */ /* 0x002ea80000300800 */
[----:B0-----:R-:W2:Y:S04]  /*1cd70*/  LDL.LU R58, [R1+0x4] ;  /* 0x00000400013a7983 */ /* 0x001ea80000300800 */
[----:B---3--:R0:W-:Y:S04]  /*1cd80*/  STS.U16 [R2+UR4+0x51c0], R60 ;  /* 0x0051c03c02007988 */ /* 0x0081e80008000404 */
[----:B------:R1:W-:Y:S04]  /*1cd90*/  STS.U16 [R2+UR4+0x53c0], R16 ;  /* 0x0053c01002007988 */ /* 0x0003e80008000404 */
[----:B------:R3:W-:Y:S04]  /*1cda0*/  STS.U16 [R2+UR4+0x5380], R15 ;  /* 0x0053800f02007988 */ /* 0x0007e80008000404 */
[----:B0-----:R-:W2:Y:S04]  /*1cdb0*/  LDL.LU R60, [R1] ;  /* 0x00000000013c7983 */ /* 0x001ea80000300800 */
[----:B-1----:R-:W2:Y:S04]  /*1cdc0*/  LDL.LU R16, [R1+0x2110] ;  /* 0x0021100001107983 */ /* 0x002ea80000300800 */
[----:B---3--:R-:W3:Y:S04]  /*1cdd0*/  LDL.LU R15, [R1+0x210c] ;  /* 0x00210c00010f7983 */ /* 0x008ee80000300800 */
[----:B------:R0:W-:Y:S04]  /*1cde0*/  STS.U16 [R2+UR4+0x5580], R14 ;  /* 0x0055800e02007988 */ /* 0x0001e80008000404 */
[----:B------:R1:W-:Y:S04]  /*1cdf0*/  STS.U16 [R2+UR4+0x55c0], R13 ;  /* 0x0055c00d02007988 */ /* 0x0003e80008000404 */
        /* <DEDUP_REMOVED lines=18> */
[----:B0-----:R-:W3:Y:S04]  /*1cf20*/  LDL.LU R5, [R1+0x20e4] ;  /* 0x0020e40001057983 */ /* 0x001ee80000300800 */
[----:B-1----:R-:W3:Y:S04]  /*1cf30*/  LDL.LU R4, [R1+0x20e0] ;  /* 0x0020e00001047983 */ /* 0x002ee80000300800 */
[----:B------:R0:W-:Y:S02]  /*1cf40*/  STS.U16 [R2+UR4+0x5f80], R0 ;  /* 0x005f800002007988 */ /* 0x0001e40008000404 */
[----:B0-----:R-:W0:Y:S02]  /*1cf50*/  S2R R0, SR_TID.X ;  /* 0x0000000000007919 */ /* 0x001e240000002100 */
[----:B------:R-:W-:Y:S04]  /*1cf60*/  STL [R1+0x1e98], R2 ;  /* 0x001e980201007387 */ /* 0x000fe80000100800 */
[----:B------:R-:W-:Y:S01]  /*1cf70*/  STL [R1+0x1f18], R2 ;  /* 0x001f180201007387 */ /* 0x000fe20000100800 */
[----:B0-----:R-:W-:-:S05]  /*1cf80*/  LOP3.LUT R0, R0, 0x1f, RZ, 0xc0, !PT ;  /* 0x0000001f00007812 */ /* 0x001fca00078ec0ff */
[----:B------:R-:W-:-:S05]  /*1cf90*/  IMAD.SHL.U32 R0, R0, 0x2, RZ ;  /* 0x0000000200007824 */ /* 0x000fca00078e00ff */
[----:B------:R0:W-:Y:S04]  /*1cfa0*/  STS.U16 [R0+UR4], R32 ;  /* 0x0000002000007988 */ /* 0x0001e80008000404 */
[----:B------:R1:W-:Y:S04]  /*1cfb0*/  STS.U16 [R0+UR4+0x40], R34 ;  /* 0x0000402200007988 */ /* 0x0003e80008000404 */
[----:B----4-:R4:W-:Y:S04]  /*1cfc0*/  STS.U16 [R0+UR4+0x240], R36 ;  /* 0x0002402400007988 */ /* 0x0109e80008000404 */
[----:B0-----:R-:W3:Y:S04]  /*1cfd0*/  LDL.LU R32, [R1+0x20dc] ;  /* 0x0020dc0001207983 */ /* 0x001ee80000300800 */
[----:B-1----:R-:W3:Y:S04]  /*1cfe0*/  LDL.LU R34, [R1+0x20d8] ;  /* 0x0020d80001227983 */ /* 0x002ee80000300800 */
[----:B----4-:R-:W4:Y:S04]  /*1cff0*/  LDL.LU R36, [R1+0x20d4] ;  /* 0x0020d40001247983 */ /* 0x010f280000300800 */
[----:B------:R0:W-:Y:S04]  /*1d000*/  STS.U16 [R0+UR4+0x200], R38 ;  /* 0x0002002600007988 */ /* 0x0001e80008000404 */
[----:B------:R1:W-:Y:S04]  /*1d010*/  STS.U16 [R0+UR4+0x400], R40 ;  /* 0x0004002800007988 */ /* 0x0003e80008000404 */
[----:B------:R1:W-:Y:S04]  /*1d020*/  STS.U16 [R0+UR4+0x440], R42 ;  /* 0x0004402a00007988 */ /* 0x0003e80008000404 */
[----:B0-----:R-:W4:Y:S04]  /*1d030*/  LDL.LU R38, [R1+0x20d0] ;  /* 0x0020d00001267983 */ /* 0x001f280000300800 */
[----:B-1----:R-:W4:Y:S04]  /*1d040*/  LDL.LU R40, [R1+0x20cc] ;  /* 0x0020cc0001287983 */ /* 0x002f280000300800 */
[----:B------:R-:W4:Y:S04]  /*1d050*/  LDL.LU R42, [R1+0x20c8] ;  /* 0x0020c800012a7983 */ /* 0x000f280000300800 */
        /* <DEDUP_REMOVED lines=12> */
[----:B--2---:R0:W-:Y:S04]  /*1d120*/  STS.U16 [R0+UR4+0xc00], R56 ;  /* 0x000c003800007988 */ /* 0x0041e80008000404 */
[----:B------:R1:W-:Y:S04]  /*1d130*/  STS.U16 [R0+UR4+0xc40], R58 ;  /* 0x000c403a00007988 */ /* 0x0003e80008000404 */
[----:B0-----:R-:W2:Y:S04]  /*1d140*/  LDL.LU R56, [R1+0x20ac] ;  /* 0x0020ac0001387983 */ /* 0x001ea80000300800 */
[----:B-1----:R-:W4:Y:S04]  /*1d150*/  LDL.LU R58, [R1+0x20a8] ;  /* 0x0020a800013a7983 */ /* 0x002f280000300800 */
[----:B------:R0:W-:Y:S04]  /*1d160*/  STS.U16 [R0+UR4+0xe40], R60 ;  /* 0x000e403c00007988 */ /* 0x0001e80008000404 */
[----:B0-----:R-:W2:Y:S04]  /*1d170*/  LDL.LU R60, [R1+0x20a4] ;  /* 0x0020a400013c7983 */ /* 0x001ea80000300800 */
[----:B---3--:R0:W-:Y:S04]  /*1d180*/  STS.U16 [R0+UR4+0x1e00], R5 ;  /* 0x001e000500007988 */ /* 0x0081e80008000404 */
[----:B------:R1:W-:Y:S04]  /*1d190*/  STS.U16 [R0+UR4+0x1e40], R4 ;  /* 0x001e400400007988 */ /* 0x0003e80008000404 */
[----:B0-----:R-:W3:Y:S04]  /*1d1a0*/  LDL R5, [R1+0xe18] ;  /* 0x000e180001057983 */ /* 0x001ee80000100800 */
[----:B-1----:R-:W3:Y:S01]  /*1d1b0*/  LDL R4, [R1+0xe1c] ;  /* 0x000e1c0001047983 */ /* 0x002ee20000100800 */
[----:B------:R-:W-:-:S06]  /*1d1c0*/  PRMT R61, RZ, 0x7610, R61 ;  /* 0x00007610ff3d7816 */ /* 0x000fcc000000003d */
[----:B------:R0:W4:Y:S02]  /*1d1d0*/  @!P1 LDG.E.U16 R61, desc[UR6][R30.64] ;  /* 0x000000061e3d9981 */ /* 0x000124000c1e1500 */
[----:B0-----:R-:W-:-:S06]  /*1d1e0*/  PRMT R30, RZ, 0x7610, R30 ;  /* 0x00007610ff1e7816 */ /* 0x001fcc000000001e */
[----:B---3--:R-:W3:Y:S04]  /*1d1f0*/  @!P1 LDG.E.U16 R30, desc[UR6][R4.64] ;  /* 0x00000006041e9981 */ /* 0x008ee8000c1e1500 */
[----:B--2---:R-:W-:Y:S04]  /*1d200*/  STS.U16 [R0+UR4+0xe00], R60 ;  /* 0x000e003c00007988 */ /* 0x004fe80008000404 */
[----:B----4-:R-:W-:Y:S04]  /*1d210*/  STS.U16 [R0+UR4+0x1000], R58 ;  /* 0x0010003a00007988 */ /* 0x010fe80008000404 */
        /* <DEDUP_REMOVED lines=44> */
[----:B------:R0:W-:Y:S04]  /*1d4e0*/  STS.U16 [R0+UR4+0x3e00], R47 ;  /* 0x003e002f00007988 */ /* 0x0001e80008000404 */
[----:B------:R-:W-:Y:S04]  /*1d4f0*/  STS.U16 [R3+UR4+0x80], R49 ;  /* 0x0000803103007988 */ /* 0x000fe80008000404 */
[----:B------:R-:W-:Y:S04]  /*1d500*/  STS.U16 [R3+UR4+0xc0], R51 ;  /* 0x0000c03303007988 */ /* 0x000fe80008000404 */
[----:B------:R-:W-:Y:S04]  /*1d510*/  STS.U16 [R3+UR4+0x2c0], R53 ;  /* 0x0002c03503007988 */ /* 0x000fe80008000404 */
[----:B------:R-:W-:Y:S04]  /*1d520*/  STS.U16 [R3+UR4+0x280], R55 ;  /* 0x0002803703007988 */ /* 0x000fe80008000404 */
[----:B------:R-:W-:Y:S04]  /*1d530*/  STS.U16 [R3+UR4+0x480], R57 ;  /* 0x0004803903007988 */ /* 0x000fe80008000404 */
[----:B------:R-:W-:Y:S04]  /*1d540*/  STS.U16 [R3+UR4+0x4c0], R59 ;  /* 0x0004c03b03007988 */ /* 0x000fe80008000404 */
[----:B0-----:R-:W2:Y:S04]  /*1d550*/  LDL.LU R0, [R1+0x1360] ;  /* 0x0013600001007983 */ /* 0x001ea80000300800 */
[----:B------:R0:W-:Y:S04]  /*1d560*/  STS.U16 [R3+UR4+0x6c0], R61 ;  /* 0x0006c03d03007988 */ /* 0x0001e80008000404 */
[----:B0-----:R-:W4:Y:S04]  /*1d570*/  LDL.LU R3, [R1+0x20a0] ;  /* 0x0020a00001037983 */ /* 0x001f280000300800 */
[----:B---3--:R0:W-:Y:S04]  /*1d580*/  STL [R1+0x1fc], R30 ;  /* 0x0001fc1e01007387 */ /* 0x0081e80000100800 */
[----:B0-----:R-:W3:Y:S04]  /*1d590*/  LDL.LU R30, [R1+0x209c] ;  /* 0x00209c00011e7983 */ /* 0x001ee80000300800 */
[----:B------:R-:W2:Y:S04]  /*1d5a0*/  LDL R4, [R1+0xe10] ;  /* 0x000e100001047983 */ /* 0x000ea80000100800 */
[----:B------:R-:W2:Y:S01]  /*1d5b0*/  LDL R5, [R1+0xe14] ;  /* 0x000e140001057983 */ /* 0x000ea20000100800 */
[----:B----4-:R-:W-:-:S02]  /*1d5c0*/  PRMT R3, RZ, 0x7610, R3 ;  /* 0x00007610ff037816 */ /* 0x010fc40000000003 */
[----:B--2---:R-:W-:-:S04]  /*1d5d0*/  @!P0 LOP3.LUT R5, R5, R4, RZ, 0x3c, !PT ;  /* 0x0000000405058212 */ /* 0x004fc800078e3cff */
[----:B------:R-:W-:-:S04]  /*1d5e0*/  @!P0 LOP3.LUT R4, R5, R4, RZ, 0x3c, !PT ;  /* 0x0000000405048212 */ /* 0x000fc800078e3cff */
[----:B------:R-:W-:-:S05]  /*1d5f0*/  @!P0 LOP3.LUT R5, R5, R4, RZ, 0x3c, !PT ;  /* 0x0000000405058212 */ /* 0x000fca00078e3cff */
[----:B------:R-:W2:Y:S04]  /*1d600*/  @!P0 LDG.E.U16 R3, desc[UR6][R4.64] ;  /* 0x0000000604038981 */ /* 0x000ea8000c1e1500 */
[----:B--2---:R0:W-:Y:S04]  /*1d610*/  STL [R1+0x1f8], R3 ;  /* 0x0001f80301007387 */ /* 0x0041e80000100800 */
[----:B0-----:R-:W2:Y:S04]  /*1d620*/  LDL.LU R3, [R1+0x2098] ;  /* 0x0020980001037983 */ /* 0x001ea80000300800 */
[----:B------:R-:W4:Y:S04]  /*1d630*/  LDL R4, [R1+0xe08] ;  /* 0x000e080001047983 */ /* 0x000f280000100800 */
[----:B------:R-:W4:Y:S01]  /*1d640*/  LDL R5, [R1+0xe0c] ;  /* 0x000e0c0001057983 */ /* 0x000f220000100800 */
[----:B---3--:R-:W-:-:S02]  /*1d650*/  PRMT R30, RZ, 0x7610, R30 ;  /* 0x00007610ff1e7816 */ /* 0x008fc4000000001e */
[----:B----4-:R-:W-:-:S04]  /*1d660*/  @!P1 LOP3.LUT R5, R5, R4, RZ, 0x3c, !PT ;  /* 0x0000000405059212 */ /* 0x010fc800078e3cff */
[----:B------:R-:W-:-:S04]  /*1d670*/  @!P1 LOP3.LUT R4, R5, R4, RZ, 0x3c, !PT ;  /* 0x0000000405049212 */ /* 0x000fc800078e3cff */
[----:B------:R-:W-:-:S05]  /*1d680*/  @!P1 LOP3.LUT R5, R5, R4, RZ, 0x3c, !PT ;  /* 0x0000000405059212 */ /* 0x000fca00078e3cff */
[----:B------:R-:W3:Y:S04]  /*1d690*/  @!P1 LDG.E.U16 R30, desc[UR6][R4.64] ;  /* 0x00000006041e9981 */ /* 0x000ee8000c1e1500 */
[----:B---3--:R0:W-:Y:S04]  /*1d6a0*/  STL [R1+0x1f4], R30 ;  /* 0x0001f41e01007387 */ /* 0x0081e80000100800 */
[----:B0-----:R-:W3:Y:S04]  /*1d6b0*/  LDL.LU R30, [R1+0x2094] ;  /* 0x00209400011e7983 */ /* 0x001ee80000300800 */
[----:B------:R-:W4:Y:S04]  /*1d6c0*/  LDL R4, [R1+0xe00] ;  /* 0x000e000001047983 */ /* 0x000f280000100800 */
[----:B------:R-:W4:Y:S01]  /*1d6d0*/  LDL R5, [R1+0xe04] ;  /* 0x000e040001057983 */ /* 0x000f220000100800 */
[----:B--2---:R-:W-:-:S02]  /*1d6e0*/  PRMT R3, RZ, 0x7610, R3 ;  /* 0x00007610ff037816 */ /* 0x004fc40000000003 */
[----:B----4-:R-:W-:-:S04]  /*1d6f0*/  @!P0 LOP3.LUT R5, R5, R4, RZ, 0x3c, !PT ;  /* 0x0000000405058212 */ /* 0x010fc800078e3cff */
        /* <DEDUP_REMOVED lines=781> */
[----:B------:R-:W-:-:S02]  /*207d0*/  PRMT R29, RZ, 0x7610, R29 ;  /* 0x00007610ff1d7816 */ /* 0x000fc4000000001d */
[----:B----4-:R-:W-:-:S04]  /*207e0*/  @!P0 LOP3.LUT R5, R5, R4, RZ, 0x3c, !PT ;  /* 0x0000000405058212 */ /* 0x010fc800078e3cff */
[----:B------:R-:W-:-:S04]  /*207f0*/  @!P0 LOP3.LUT R4, R5, R4, RZ, 0x3c, !PT ;  /* 0x0000000405048212 */ /* 0x000fc800078e3cff */
[----:B------:R-:W-:-:S05]  /*20800*/  @!P0 LOP3.LUT R5, R5, R4, RZ, 0x3c, !PT ;  /* 0x0000000405058212 */ /* 0x000fca00078e3cff */
[----:B------:R0:W4:Y:S04]  /*20810*/  @!P0 LDG.E.U16 R29, desc[UR6][R4.64] ;  /* 0x00000006041d8981 */ /* 0x000128000c1e1500 */
[----:B------:R-:W0:Y:S04]  /*20820*/  LDL R4, [R1+0xa18] ;  /* 0x000a180001047983 */ /* 0x000e280000100800 */
[----:B------:R-:W0:Y:S01]  /*20830*/  LDL R5, [R1+0xa1c] ;  /* 0x000a1c0001057983 */ /* 0x000e220000100800 */
[----:B--2---:R-:W-:Y:S02]  /*20840*/  PRMT R3, RZ, 0x7610, R3 ;  /* 0x00007610ff037816 */ /* 0x004fe40000000003 */
[----:B0-----:R-:W-:-:S04]  /*20850*/  @!P1 LOP3.LUT R5, R5, R4, RZ, 0x3c, !PT ;  /* 0x0000000405059212 */ /* 0x001fc800078e3cff */
[----:B------:R-:W-:-:S04]  /*20860*/  @!P1 LOP3.LUT R4, R5, R4, RZ, 0x3c, !PT ;  /* 0x0000000405049212 */ /* 0x000fc800078e3cff */
[----:B------:R-:W-:-:S05]  /*20870*/  @!P1 LOP3.LUT R5, R5, R4, RZ, 0x3c, !PT ;  /* 0x0000000405059212 */ /* 0x000fca00078e3cff */
[----:B------:R-:W2:Y:S04]  /*20880*/  @!P1 LDG.E.U16 R3, desc[UR6][R4.64] ;  /* 0x0000000604039981 */ /* 0x000ea8000c1e1500 */
[----:B----4-:R0:W-:Y:S04]  /*20890*/  STL [R1+0x94], R29 ;  /* 0x0000941d01007387 */ /* 0x0101e80000100800 */
[----:B0-----:R-:W4:Y:S04]  /*208a0*/  LDL R29, [R1+0x9e4] ;  /* 0x0009e400011d7983 */ /* 0x001f280000100800 */
        /* <DEDUP_REMOVED lines=35> */
[----:B------:R-:W2:Y:S01]  /*20ae0*/  @!P1 LDG.E.U16 R3, desc[UR6][R4.64] ;  /* 0x0000000604039981 */ /* 0x000ea2000c1e1500 */
[----:B------:R-:W-:-:S03]  /*20af0*/  PRMT R31, RZ, 0x7610, R31 ;  /* 0x00007610ff1f7816 */ /* 0x000fc6000000001f */
[----:B--2---:R0:W-:Y:S04]  /*20b00*/  STL [R1+0x80], R3 ;  /* 0x0000800301007387 */ /* 0x0041e80000100800 */
[----:B0-----:R-:W2:Y:S04]  /*20b10*/  LDL.LU R3, [R1+0x1f24] ;  /* 0x001f240001037983 */ /* 0x001ea80000300800 */
[----:B------:R-:W4:Y:S01]  /*20b20*/  LDL R5, [R1+0x9e0] ;  /* 0x0009e00001057983 */ /* 0x000f220000100800 */
[----:B------:R-:W-:-:S03]  /*20b30*/  @!P0 IMAD.MOV.U32 R4, RZ, RZ, R29 ;  /* 0x000000ffff048224 */ /* 0x000fc600078e001d */
[----:B------:R-:W3:Y:S04]  /*20b40*/  LDL R29, [R1+0x9ac] ;  /* 0x0009ac00011d7983 */ /* 0x000ee80000100800 */
[----:B----4-:R-:W4:Y:S04]  /*20b50*/  @!P0 LDG.E.U16 R31, desc[UR6][R4.64] ;  /* 0x00000006041f8981 */ /* 0x010f28000c1e1500 */
[----:B----4-:R0:W-:Y:S04]  /*20b60*/  STL [R1+0x7c], R31 ;  /* 0x00007c1f01007387 */ /* 0x0101e80000100800 */
[----:B0-----:R-:W4:Y:S04]  /*20b70*/  LDL.LU R31, [R1+0x1f20] ;  /* 0x001f2000011f7983 */ /* 0x001f280000300800 */
[----:B------:R-:W3:Y:S04]  /*20b80*/  LDL R4, [R1+0x9d8] ;  /* 0x0009d80001047983 */ /* 0x000ee80000100800 */
[----:B------:R-:W3:Y:S01]  /*20b90*/  LDL R5, [R1+0x9dc] ;  /* 0x0009dc0001057983 */ /* 0x000ee20000100800 */
[----:B--2---:R-:W-:-:S02]  /*20ba0*/  PRMT R3, RZ, 0x7610, R3 ;  /* 0x00007610ff037816 */ /* 0x004fc40000000003 */
[----:B---3--:R-:W-:-:S04]  /*20bb0*/  @!P1 LOP3.LUT R5, R5, R4, RZ, 0x3c, !PT ;  /* 0x0000000405059212 */ /* 0x008fc800078e3cff */
[----:B------:R-:W-:-:S04]  /*20bc0*/  @!P1 LOP3.LUT R4, R5, R4, RZ, 0x3c, !PT ;  /* 0x0000000405049212 */ /* 0x000fc800078e3cff */
[----:B------:R-:W-:-:S05]  /*20bd0*/  @!P1 LOP3.LUT R5, R5, R4, RZ, 0x3c, !PT ;  /* 0x0000000405059212 */ /* 0x000fca00078e3cff */
[----:B------:R-:W2:Y:S04]  /*20be0*/  @!P1 LDG.E.U16 R3, desc[UR6][R4.64] ;  /* 0x0000000604039981 */ /* 0x000ea8000c1e1500 */
[----:B--2---:R0:W-:Y:S04]  /*20bf0*/  STL [R1+0x78], R3 ;  /* 0x0000780301007387 */ /* 0x0041e80000100800 */
[----:B0-----:R-:W2:Y:S04]  /*20c00*/  LDL.LU R3, [R1+0x1f1c] ;  /* 0x001f1c0001037983 */ /* 0x001ea80000300800 */
[----:B------:R-:W3:Y:S04]  /*20c10*/  LDL R4, [R1+0x9d0] ;  /* 0x0009d00001047983 */ /* 0x000ee80000100800 */
[----:B------:R-:W3:Y:S01]  /*20c20*/  LDL R5, [R1+0x9d4] ;  /* 0x0009d40001057983 */ /* 0x000ee20000100800 */
[----:B----4-:R-:W-:-:S02]  /*20c30*/  PRMT R31, RZ, 0x7610, R31 ;  /* 0x00007610ff1f7816 */ /* 0x010fc4000000001f */
[----:B---3--:R-:W-:-:S04]  /*20c40*/  @!P0 LOP3.LUT R5, R5, R4, RZ, 0x3c, !PT ;  /* 0x0000000405058212 */ /* 0x008fc800078e3cff */
[----:B------:R-:W-:-:S04]  /*20c50*/  @!P0 LOP3.LUT R4, R5, R4, RZ, 0x3c, !PT ;  /* 0x0000000405048212 */ /* 0x000fc800078e3cff */
[----:B------:R-:W-:-:S05]  /*20c60*/  @!P0 LOP3.LUT R5, R5, R4, RZ, 0x3c, !PT ;  /* 0x0000000405058212 */ /* 0x000fca00078e3cff */
[----:B------:R0:W3:Y:S04]  /*20c70*/  @!P0 LDG.E.U16 R31, desc[UR6][R4.64] ;  /* 0x00000006041f8981 */ /* 0x0000e8000c1e1500 */
[----:B------:R-:W0:Y:S04]  /*20c80*/  LDL R4, [R1+0x9c8] ;  /* 0x0009c80001047983 */ /* 0x000e280000100800 */
[----:B------:R-:W0:Y:S01]  /*20c90*/  LDL R5, [R1+0x9cc] ;  /* 0x0009cc0001057983 */ /* 0x000e220000100800 */
[----:B------:R-:W-:Y:S02]  /*20ca0*/  PRMT R30, RZ, 0x7610, R30 ;  /* 0x00007610ff1e7816 */ /* 0x000fe4000000001e */
[----:B0-----:R-:W-:-:S04]  /*20cb0*/  @!P1 LOP3.LUT R5, R5, R4, RZ, 0x3c, !PT ;  /* 0x0000000405059212 */ /* 0x001fc800078e3cff */
[----:B------:R-:W-:-:S04]  /*20cc0*/  @!P1 LOP3.LUT R4, R5, R4, RZ, 0x3c, !PT ;  /* 0x0000000405049212 */ /* 0x000fc800078e3cff */
[----:B------:R-:W-:Y:S01]  /*20cd0*/  @!P1 LOP3.LUT R5, R5, R4, RZ, 0x3c, !PT ;  /* 0x0000000405059212 */ /* 0x000fe200078e3cff */
[----:B---3--:R0:W-:Y:S04]  /*20ce0*/  STL [R1+0x74], R31 ;  /* 0x0000741f01007387 */ /* 0x0081e80000100800 */
[----:B------:R1:W3:Y:S01]  /*20cf0*/  @!P1 LDG.E.U16 R30, desc[UR6][R4.64] ;  /* 0x00000006041e9981 */ /* 0x0002e2000c1e1500 */
[----:B------:R-:W-:-:S03]  /*20d00*/  PRMT R2, RZ, 0x7610, R2 ;  /* 0x00007610ff027816 */ /* 0x000fc60000000002 */
[----:B0-----:R-:W4:Y:S04]  /*20d10*/  LDL R31, [R1+0x99c] ;  /* 0x00099c00011f7983 */ /* 0x001f280000100800 */
[----:B------:R-:W1:Y:S04]  /*20d20*/  LDL R4, [R1+0x9c0] ;  /* 0x0009c00001047983 */ /* 0x000e680000100800 */
[----:B------:R-:W1:Y:S02]  /*20d30*/  LDL R5, [R1+0x9c4] ;  /* 0x0009c40001057983 */ /* 0x000e640000100800 */
[----:B-1----:R-:W-:-:S04]  /*20d40*/  @!P0 LOP3.LUT R5, R5, R4, RZ, 0x3c, !PT ;  /* 0x0000000405058212 */ /* 0x002fc800078e3cff */
[----:B------:R-:W-:-:S04]  /*20d50*/  @!P0 LOP3.LUT R4, R5, R4, RZ, 0x3c, !PT ;  /* 0x0000000405048212 */ /* 0x000fc800078e3cff */
[----:B------:R-:W-:-:S05]  /*20d60*/  @!P0 LOP3.LUT R5, R5, R4, RZ, 0x3c, !PT ;  /* 0x0000000405058212 */ /* 0x000fca00078e3cff */
[----:B------:R-:W2:Y:S04]  /*20d70*/  @!P0 LDG.E.U16 R2, desc[UR6][R4.64] ;  /* 0x0000000604028981 */ /* 0x000ea8000c1e1500 */
[----:B---3--:R0:W-:Y:S04]  /*20d80*/  STL [R1+0x70], R30 ;  /* 0x0000701e01007387 */ /* 0x0081e80000100800 */
[----:B0-----:R-:W3:Y:S04]  /*20d90*/  LDL R30, [R1+0x994] ;  /* 0x00099400011e7983 */ /* 0x001ee80000100800 */
[----:B--2---:R0:W-:Y:S04]  /*20da0*/  STL [R1+0x6c], R2 ;  /* 0x00006c0201007387 */ /* 0x0041e80000100800 */
[----:B0-----:R-:W2:Y:S04]  /*20db0*/  LDL.LU R2, [R1+0x1f18] ;  /* 0x001f180001027983 */ /* 0x001ea80000300800 */
[----:B------:R-:W4:Y:S01]  /*20dc0*/  LDL R5, [R1+0x9a8] ;  /* 0x0009a80001057983 */ /* 0x000f220000100800 */
[----:B------:R-:W-:Y:S01]  /*20dd0*/  PRMT R3, RZ, 0x7610, R3 ;  /* 0x00007610ff037816 */ /* 0x000fe20000000003 */
[----:B------:R-:W-:-:S02]  /*20de0*/  @!P1 IMAD.MOV.U32 R4, RZ, RZ, R29 ;  /* 0x000000ffff049224 */ /* 0x000fc400078e001d */
[----:B------:R-:W2:Y:S04]  /*20df0*/  LDL R29, [R1+0x98c] ;  /* 0x00098c00011d7983 */ /* 0x000ea80000100800 */
[----:B----4-:R-:W4:Y:S04]  /*20e00*/  @!P1 LDG.E.U16 R3, desc[UR6][R4.64] ;  /* 0x0000000604039981 */ /* 0x010f28000c1e1500 */
[----:B----4-:R0:W-:Y:S04]  /*20e10*/  STL [R1+0x68], R3 ;  /* 0x0000680301007387 */ /* 0x0101e80000100800 */
[----:B0-----:R-:W4:Y:S04]  /*20e20*/  LDL.LU R3, [R1+0x1f14] ;  /* 0x001f140001037983 */ /* 0x001f280000300800 */
[----:B------:R-:W3:Y:S04]  /*20e30*/  LDL R4, [R1+0x9a0] ;  /* 0x0009a00001047983 */ /* 0x000ee80000100800 */
[----:B------:R-:W3:Y:S01]  /*20e40*/  LDL R5, [R1+0x9a4] ;  /* 0x0009a40001057983 */ /* 0x000ee20000100800 */
[----:B------:R-:W-:-:S02]  /*20e50*/  PRMT R7, RZ, 0x7610, R7 ;  /* 0x00007610ff077816 */ /* 0x000fc40000000007 */
[----:B---3--:R-:W-:-:S04]  /*20e60*/  @!P0 LOP3.LUT R5, R5, R4, RZ, 0x3c, !PT ;  /* 0x0000000405058212 */ /* 0x008fc800078e3cff */
[----:B------:R-:W-:-:S04]  /*20e70*/  @!P0 LOP3.LUT R4, R5, R4, RZ, 0x3c, !PT ;  /* 0x0000000405048212 */ /* 0x000fc800078e3cff */
[----:B------:R-:W-:-:S05]  /*20e80*/  @!P0 LOP3.LUT R5, R5, R4, RZ, 0x3c, !PT ;  /* 0x0000000405058212 */ /* 0x000fca00078e3cff */
[----:B------:R0:W3:Y:S04]  /*20e90*/  @!P0 LDG.E.U16 R7, desc[UR6][R4.64] ;  /* 0x0000000604078981 */ /* 0x0000e8000c1e1500 */
[----:B------:R-:W2:Y:S01]  /*20ea0*/  LDL R5, [R1+0x998] ;  /* 0x0009980001057983 */ /* 0x000ea20000100800 */
[----:B------:R-:W-:Y:S01]  /*20eb0*/  PRMT R14, RZ, 0x7610, R14 ;  /* 0x00007610ff0e7816 */ /* 0x000fe2000000000e */
[----:B0-----:R-:W-:Y:S02]  /*20ec0*/  @!P1 IMAD.MOV.U32 R4, RZ, RZ, R31 ;  /* 0x000000ffff049224 */ /* 0x001fe400078e001f */
[----:B---3--:R0:W-:Y:S01]  /*20ed0*/  STL [R1+0x64], R7 ;  /* 0x0000640701007387 */ /* 0x0081e20000100800 */
[----:B------:R-:W-:-:S03]  /*20ee0*/  PRMT R9, RZ, 0x7610, R9 ;  /* 0x00007610ff097816 */ /* 0x000fc60000000009 */
[----:B------:R-:W3:Y:S04]  /*20ef0*/  LDL R31, [R1+0x968] ;  /* 0x00096800011f7983 */ /* 0x000ee80000100800 */
[----:B--2---:R1:W2:Y:S04]  /*20f00*/  @!P1 LDG.E.U16 R14, desc[UR6][R4.64] ;  /* 0x00000006040e9981 */ /* 0x0042a8000c1e1500 */
[----:B0-----:R-:W4:Y:S04]  /*20f10*/  LDL R7, [R1+0x984] ;  /* 0x0009840001077983 */ /* 0x001f280000100800 */
[----:B------:R-:W3:Y:S01]  /*20f20*/  LDL R5, [R1+0x990] ;  /* 0x0009900001057983 */ /* 0x000ee20000100800 */
[----:B-1----:R-:W-:-:S03]  /*20f30*/  @!P0 MOV R4, R30 ;  /* 0x0000001e00048202 */ /* 0x002fc60000000f00 */
[----:B--2---:R0:W-:Y:S01]  /*20f40*/  STL [R1+0x60], R14 ;  /* 0x0000600e01007387 */ /* 0x0041e20000100800 */
[----:B------:R-:W-:-:S03]  /*20f50*/  PRMT R11, RZ, 0x7610, R11 ;  /* 0x00007610ff0b7816 */ /* 0x000fc6000000000b */
[----:B------:R-:W2:Y:S04]  /*20f60*/  LDL R30, [R1+0x960] ;  /* 0x00096000011e7983 */ /* 0x000ea80000100800 */
[----:B---3--:R1:W3:Y:S04]  /*20f70*/  @!P0 LDG.E.U16 R9, desc[UR6][R4.64] ;  /* 0x0000000604098981 */ /* 0x0082e8000c1e1500 */
[----:B0-----:R-:W2:Y:S04]  /*20f80*/  LDL R14, [R1+0x96c] ;  /* 0x00096c00010e7983 */ /* 0x001ea80000100800 */
[----:B------:R-:W4:Y:S01]  /*20f90*/  LDL R5, [R1+0x988] ;  /* 0x0009880001057983 */ /* 0x000f220000100800 */
[----:B-1----:R-:W-:-:S03]  /*20fa0*/  @!P1 IMAD.MOV.U32 R4, RZ, RZ, R29 ;  /* 0x000000ffff049224 */ /* 0x002fc600078e001d */
[----:B---3--:R0:W-:Y:S04]  /*20fb0*/  STL [R1+0x5c], R9 ;  /* 0x00005c0901007387 */ /* 0x0081e80000100800 */
[----:B------:R-:W3:Y:S04]  /*20fc0*/  LDL R29, [R1+0x958] ;  /* 0x00095800011d7983 */ /* 0x000ee80000100800 */
[----:B----4-:R1:W4:Y:S04]  /*20fd0*/  @!P1 LDG.E.U16 R11, desc[UR6][R4.64] ;  /* 0x00000006040b9981 */ /* 0x010328000c1e1500 */
[----:B0-----:R-:W3:Y:S04]  /*20fe0*/  LDL R9, [R1+0x964] ;  /* 0x0009640001097983 */ /* 0x001ee80000100800 */
[----:B------:R-:W2:Y:S01]  /*20ff0*/  LDL R5, [R1+0x980] ;  /* 0x0009800001057983 */ /* 0x000ea20000100800 */
[----:B------:R-:W-:Y:S01]  /*21000*/  PRMT R6, RZ, 0x7610, R6 ;  /* 0x00007610ff067816 */ /* 0x000fe20000000006 */
[----:B-1----:R-:W-:Y:S01]  /*21010*/  @!P0 IMAD.MOV.U32 R4, RZ, RZ, R7 ;  /* 0x000000ffff048224 */ /* 0x002fe200078e0007 */
[----:B------:R-:W-:-:S02]  /*21020*/  PRMT R13, RZ, 0x7610, R13 ;  /* 0x00007610ff0d7816 */ /* 0x000fc4000000000d */
[----:B------:R-:W-:Y:S01]  /*21030*/  PRMT R8, RZ, 0x7610, R8 ;  /* 0x00007610ff087816 */ /* 0x000fe20000000008 */
[----:B----4-:R0:W-:Y:S01]  /*21040*/  STL [R1+0x58], R11 ;  /* 0x0000580b01007387 */ /* 0x0101e20000100800 */
[----:B------:R-:W-:-:S03]  /*21050*/  PRMT R10, RZ, 0x7610, R10 ;  /* 0x00007610ff0a7816 */ /* 0x000fc6000000000a */
[----:B------:R-:W4:Y:S04]  /*21060*/  LDL R7, [R1+0x950] ;  /* 0x0009500001077983 */ /* 0x000f280000100800 */
[----:B0-----:R-:W4:Y:S04]  /*21070*/  LDL R11, [R1+0x95c] ;  /* 0x00095c00010b7983 */ /* 0x001f280000100800 */
[----:B--2---:R0:W2:Y:S02]  /*21080*/  @!P0 LDG.E.U16 R6, desc[UR6][R4.64] ;  /* 0x0000000604068981 */ /* 0x0040a4000c1e1500 */
[----:B0-----:R-:W-:-:S02]  /*21090*/  @!P1 IMAD.MOV.U32 R4, RZ, RZ, R14 ;  /* 0x000000ffff049224 */ /* 0x001fc400078e000e */
[----:B------:R-:W-:-:S05]  /*210a0*/  @!P1 IMAD.MOV.U32 R5, RZ, RZ, R31 ;  /* 0x000000ffff059224 */ /* 0x000fca00078e001f */
[----:B------:R3:W2:Y:S02]  /*210b0*/  @!P1 LDG.E.U16 R13, desc[UR6][R4.64] ;  /* 0x00000006040d9981 */ /* 0x0006a4000c1e1500 */
[----:B---3--:R-:W-:Y:S02]  /*210c0*/  @!P0 IMAD.MOV.U32 R4, RZ, RZ, R9 ;  /* 0x000000ffff048224 */ /* 0x008fe400078e0009 */
[----:B------:R-:W-:-:S05]  /*210d0*/  @!P0 IMAD.MOV.U32 R5, RZ, RZ, R30 ;  /* 0x000000ffff058224 */ /* 0x000fca00078e001e */
[----:B------:R0:W3:Y:S02]  /*210e0*/  @!P0 LDG.E.U16 R8, desc[UR6][R4.64] ;  /* 0x0000000604088981 */ /* 0x0000e4000c1e1500 */
[----:B0-----:R-:W-:Y:S01]  /*210f0*/  @!P1 MOV R5, R29 ;  /* 0x0000001d00059202 */ /* 0x001fe20000000f00 */
[----:B----4-:R-:W-:-:S05]  /*21100*/  @!P1 IMAD.MOV.U32 R4, RZ, RZ, R11 ;  /* 0x000000ffff049224 */ /* 0x010fca00078e000b */
[----:B------:R0:W4:Y:S04]  /*21110*/  @!P1 LDG.E.U16 R10, desc[UR6][R4.64] ;  /* 0x00000006040a9981 */ /* 0x000128000c1e1500 */
[----:B--2---:R1:W-:Y:S04]  /*21120*/  STL [R1+0x54], R6 ;  /* 0x0000540601007387 */ /* 0x0043e80000100800 */
[----:B------:R-:W2:Y:S04]  /*21130*/  LDL R14, [R1+0x948] ;  /* 0x00094800010e7983 */ /* 0x000ea80000100800 */
[----:B-1----:R-:W2:Y:S04]  /*21140*/  LDL R6, [R1+0x954] ;  /* 0x0009540001067983 */ /* 0x002ea80000100800 */
[----:B------:R1:W-:Y:S04]  /*21150*/  STL [R1+0x50], R13 ;  /* 0x0000500d01007387 */ /* 0x0003e80000100800 */
[----:B------:R-:W2:Y:S04]  /*21160*/  LDL R9, [R1+0x940] ;  /* 0x0009400001097983 */ /* 0x000ea80000100800 */
[----:B-1----:R-:W2:Y:S04]  /*21170*/  LDL R13, [R1+0x94c] ;  /* 0x00094c00010d7983 */ /* 0x002ea80000100800 */
[----:B---3--:R1:W-:Y:S04]  /*21180*/  STL [R1+0x4c], R8 ;  /* 0x00004c0801007387 */ /* 0x0083e80000100800 */
[----:B------:R-:W3:Y:S04]  /*21190*/  LDL R11, [R1+0x928] ;  /* 0x00092800010b7983 */ /* 0x000ee80000100800 */
[----:B-1----:R-:W3:Y:S01]  /*211a0*/  LDL R8, [R1+0x944] ;  /* 0x0009440001087983 */ /* 0x002ee20000100800 */
[----:B0-----:R-:W-:Y:S01]  /*211b0*/  @!P0 IMAD.MOV.U32 R5, RZ, RZ, R7 ;  /* 0x000000ffff058224 */ /* 0x001fe200078e0007 */
[----:B------:R-:W-:-:S02]  /*211c0*/  PRMT R28, RZ, 0x7610, R28 ;  /* 0x00007610ff1c7816 */ /* 0x000fc4000000001c */
[----:B------:R-:W-:Y:S01]  /*211d0*/  PRMT R27, RZ, 0x7610, R27 ;  /* 0x00007610ff1b7816 */ /* 0x000fe2000000001b */
[----:B----4-:R0:W-:Y:S04]  /*211e0*/  STL [R1+0x48], R10 ;  /* 0x0000480a01007387 */ /* 0x0101e80000100800 */
[----:B------:R-:W4:Y:S04]  /*211f0*/  LDL R7, [R1+0x920] ;  /* 0x0009200001077983 */ /* 0x000f280000100800 */
[----:B0-----:R-:W4:Y:S01]  /*21200*/  LDL R10, [R1+0x92c] ;  /* 0x00092c00010a7983 */ /* 0x001f220000100800 */
[----:B--2---:R-:W-:-:S03]  /*21210*/  @!P0 IMAD.MOV.U32 R4, RZ, RZ, R6 ;  /* 0x000000ffff048224 */ /* 0x004fc600078e0006 */
[----:B------:R-:W2:Y:S04]  /*21220*/  LDL R6, [R1+0x924] ;  /* 0x0009240001067983 */ /* 0x000ea80000100800 */
[----:B------:R0:W2:Y:S02]  /*21230*/  @!P0 LDG.E.U16 R28, desc[UR6][R4.64] ;  /* 0x00000006041c8981 */ /* 0x0000a4000c1e1500 */
[----:B0-----:R-:W-:Y:S02]  /*21240*/  @!P1 IMAD.MOV.U32 R4, RZ, RZ, R13 ;  /* 0x000000ffff049224 */ /* 0x001fe400078e000d */
[----:B------:R-:W-:Y:S01]  /*21250*/  @!P1 IMAD.MOV.U32 R5, RZ, RZ, R14 ;  /* 0x000000ffff059224 */ /* 0x000fe200078e000e */
[----:B------:R-:W2:Y:S04]  /*21260*/  LDL R13, [R1+0x91c] ;  /* 0x00091c00010d7983 */ /* 0x000ea80000100800 */
[----:B------:R-:W2:Y:S04]  /*21270*/  LDL R14, [R1+0x918] ;  /* 0x00091800010e7983 */ /* 0x000ea80000100800 */
[----:B------:R3:W2:Y:S02]  /*21280*/  @!P1 LDG.E.U16 R27, desc[UR6][R4.64] ;  /* 0x00000006041b9981 */ /* 0x0006a4000c1e1500 */
[----:B---3--:R-:W-:-:S02]  /*21290*/  @!P0 IMAD.MOV.U32 R4, RZ, RZ, R8 ;  /* 0x000000ffff048224 */ /* 0x008fc400078e0008 */
[----:B------:R-:W-:Y:S01]  /*212a0*/  @!P0 IMAD.MOV.U32 R5, RZ, RZ, R9 ;  /* 0x000000ffff058224 */ /* 0x000fe200078e0009 */
[----:B------:R-:W3:Y:S04]  /*212b0*/  LDL R8, [R1+0x914] ;  /* 0x0009140001087983 */ /* 0x000ee80000100800 */
[----:B------:R-:W3:Y:S01]  /*212c0*/  LDL R9, [R1+0x910] ;  /* 0x0009100001097983 */ /* 0x000ee20000100800 */
[----:B------:R-:W-:Y:S02]  /*212d0*/  PRMT R26, RZ, 0x7610, R26 ;  /* 0x00007610ff1a7816 */ /* 0x000fe4000000001a */
[----:B------:R-:W-:-:S04]  /*212e0*/  PRMT R25, RZ, 0x7610, R25 ;  /* 0x00007610ff197816 */ /* 0x000fc80000000019 */
[----:B------:R0:W3:Y:S02]  /*212f0*/  @!P0 LDG.E.U16 R26, desc[UR6][R4.64] ;  /* 0x00000006041a8981 */ /* 0x0000e4000c1e1500 */
[----:B0-----:R-:W-:Y:S02]  /*21300*/  @!P1 MOV R5, R11 ;  /* 0x0000000b00059202 */ /* 0x001fe40000000f00 */
[----:B------:R-:W3:Y:S01]  /*21310*/  LDL R11, [R1+0x908] ;  /* 0x00090800010b7983 */ /* 0x000ee20000100800 */
[----:B------:R-:W-:Y:S02]  /*21320*/  PRMT R24, RZ, 0x7610, R24 ;  /* 0x00007610ff187816 */ /* 0x000fe40000000018 */
[----:B------:R-:W-:Y:S01]  /*21330*/  PRMT R23, RZ, 0x7610, R23 ;  /* 0x00007610ff177816 */ /* 0x000fe20000000017 */
[----:B----4-:R-:W-:Y:S02]  /*21340*/  @!P1 IMAD.MOV.U32 R4, RZ, RZ, R10 ;  /* 0x000000ffff049224 */ /* 0x010fe400078e000a */
[----:B------:R-:W4:Y:S04]  /*21350*/  LDL R10, [R1+0x90c] ;  /* 0x00090c00010a7983 */ /* 0x000f280000100800 */
[----:B------:R2:W4:Y:S02]  /*21360*/  @!P1 LDG.E.U16 R25, desc[UR6][R4.64] ;  /* 0x0000000604199981 */ /* 0x000524000c1e1500 */
[----:B--2---:R-:W-:-:S02]  /*21370*/  @!P0 IMAD.MOV.U32 R4, RZ, RZ, R6 ;  /* 0x000000ffff048224 */ /* 0x004fc400078e0006 */
[----:B------:R-:W-:Y:S01]  /*21380*/  @!P0 IMAD.MOV.U32 R5, RZ, RZ, R7 ;  /* 0x000000ffff058224 */ /* 0x000fe200078e0007 */
[----:B------:R-:W2:Y:S04]  /*21390*/  LDL R6, [R1+0x904] ;  /* 0x0009040001067983 */ /* 0x000ea80000100800 */
[----:B------:R-:W2:Y:S04]  /*213a0*/  LDL R7, [R1+0x900] ;  /* 0x0009000001077983 */ /* 0x000ea80000100800 */
[----:B------:R0:W2:Y:S02]  /*213b0*/  @!P0 LDG.E.U16 R24, desc[UR6][R4.64] ;  /* 0x0000000604188981 */ /* 0x0000a4000c1e1500 */
[----:B0-----:R-:W-:-:S02]  /*213c0*/  @!P1 IMAD.MOV.U32 R4, RZ, RZ, R13 ;  /* 0x000000ffff049224 */ /* 0x001fc400078e000d */
        /* <DEDUP_REMOVED lines=9> */
[----:B------:R-:W-:Y:S01]  /*21460*/  PRMT R21, RZ, 0x7610, R21 ;  /* 0x00007610ff157816 */ /* 0x000fe20000000015 */
[----:B------:R-:W-:Y:S04]  /*21470*/  STL [R1+0x44], R28 ;  /* 0x0000441c01007387 */ /* 0x000fe80000100800 */
[----:B------:R0:W3:Y:S02]  /*21480*/  @!P0 LDG.E.U16 R22, desc[UR6][R4.64] ;  /* 0x0000000604168981 */ /* 0x0000e4000c1e1500 */
[----:B0-----:R-:W-:-:S02]  /*21490*/  @!P1 MOV R5, R11 ;  /* 0x0000000b00059202 */ /* 0x001fc40000000f00 */
[----:B------:R-:W3:Y:S01]  /*214a0*/  LDL R11, [R1+0x8d8] ;  /* 0x0008d800010b7983 */ /* 0x000ee20000100800 */
[----:B------:R-:W-:Y:S02]  /*214b0*/  PRMT R20, RZ, 0x7610, R20 ;  /* 0x00007610ff147816 */ /* 0x000fe40000000014 */
[----:B------:R-:W-:Y:S01]  /*214c0*/  PRMT R19, RZ, 0x7610, R19 ;  /* 0x00007610ff137816 */ /* 0x000fe20000000013 */
[----:B----4-:R-:W-:Y:S02]  /*214d0*/  @!P1 IMAD.MOV.U32 R4, RZ, RZ, R10 ;  /* 0x000000ffff049224 */ /* 0x010fe400078e000a */
[----:B------:R-:W4:Y:S04]  /*214e0*/  LDL R10, [R1+0x8dc] ;  /* 0x0008dc00010a7983 */ /* 0x000f280000100800 */
[----:B------:R2:W4:Y:S04]  /*214f0*/  @!P1 LDG.E.U16 R21, desc[UR6][R4.64] ;  /* 0x0000000604159981 */ /* 0x000528000c1e1500 */
[----:B------:R-:W-:Y:S01]  /*21500*/  STL [R1+0x40], R27 ;  /* 0x0000401b01007387 */ /* 0x000fe20000100800 */
[----:B--2---:R-:W-:-:S02]  /*21510*/  @!P0 IMAD.MOV.U32 R4, RZ, RZ, R6 ;  /* 0x000000ffff048224 */ /* 0x004fc400078e0006 */
[----:B------:R-:W-:Y:S01]  /*21520*/  @!P0 IMAD.MOV.U32 R5, RZ, RZ, R7 ;  /* 0x000000ffff058224 */ /* 0x000fe200078e0007 */
[----:B------:R-:W2:Y:S04]  /*21530*/  LDL R6, [R1+0x8d4] ;  /* 0x0008d40001067983 */ /* 0x000ea80000100800 */
[----:B------:R-:W2:Y:S04]  /*21540*/  LDL R7, [R1+0x8d0] ;  /* 0x0008d00001077983 */ /* 0x000ea80000100800 */
[----:B------:R0:W2:Y:S04]  /*21550*/  @!P0 LDG.E.U16 R20, desc[UR6][R4.64] ;  /* 0x0000000604148981 */ /* 0x0000a8000c1e1500 */
[----:B------:R-:W-:Y:S01]  /*21560*/  STL [R1+0x3c], R26 ;  /* 0x00003c1a01007387 */ /* 0x000fe20000100800 */
[----:B0-----:R-:W-:-:S02]  /*21570*/  @!P1 IMAD.MOV.U32 R4, RZ, RZ, R13 ;  /* 0x000000ffff049224 */ /* 0x001fc400078e000d */
[----:B------:R-:W-:Y:S01]  /*21580*/  @!P1 IMAD.MOV.U32 R5, RZ, RZ, R14 ;  /* 0x000000ffff059224 */ /* 0x000fe200078e000e */
[----:B------:R-:W2:Y:S04]  /*21590*/  LDL R13, [R1+0x8cc] ;  /* 0x0008cc00010d7983 */ /* 0x000ea80000100800 */
[----:B------:R-:W2:Y:S04]  /*215a0*/  LDL R14, [R1+0x8c8] ;  /* 0x0008c800010e7983 */ /* 0x000ea80000100800 */
[----:B------:R3:W2:Y:S04]  /*215b0*/  @!P1 LDG.E.U16 R19, desc[UR6][R4.64] ;  /* 0x0000000604139981 */ /* 0x0006a8000c1e1500 */
[----:B------:R-:W-:Y:S01]  /*215c0*/  STL [R1+0x38], R25 ;  /* 0x0000381901007387 */ /* 0x000fe20000100800 */
[----:B---3--:R-:W-:-:S02]  /*215d0*/  @!P0 IMAD.MOV.U32 R4, RZ, RZ, R8 ;  /* 0x000000ffff048224 */ /* 0x008fc400078e0008 */
[----:B------:R-:W-:Y:S01]  /*215e0*/  @!P0 IMAD.MOV.U32 R5, RZ, RZ, R9 ;  /* 0x000000ffff058224 */ /* 0x000fe200078e0009 */
[----:B------:R-:W3:Y:S04]  /*215f0*/  LDL R8, [R1+0x8c4] ;  /* 0x0008c40001087983 */ /* 0x000ee80000100800 */
[----:B------:R-:W3:Y:S01]  /*21600*/  LDL R9, [R1+0x8c0] ;  /* 0x0008c00001097983 */ /* 0x000ee20000100800 */
[----:B------:R-:W-:Y:S02]  /*21610*/  PRMT R18, RZ, 0x7610, R18 ;  /* 0x00007610ff127816 */ /* 0x000fe40000000012 */
[----:B------:R-:W-:-:S04]  /*21620*/  PRMT R17, RZ, 0x7610, R17 ;  /* 0x00007610ff117816 */ /* 0x000fc80000000011 */
[----:B------:R0:W3:Y:S01]  /*21630*/  @!P0 LDG.E.U16 R18, desc[UR6][R4.64] ;  /* 0x0000000604128981 */ /* 0x0000e2000c1e1500 */
[----:B------:R-:W-:Y:S02]  /*21640*/  PRMT R15, RZ, 0x7610, R15 ;  /* 0x00007610ff0f7816 */ /* 0x000fe4000000000f */
[----:B0-----:R-:W-:Y:S02]  /*21650*/  @!P1 MOV R5, R11 ;  /* 0x0000000b00059202 */ /* 0x001fe40000000f00 */
[----:B------:R-:W-:Y:S02]  /*21660*/  PRMT R12, RZ, 0x7610, R12 ;  /* 0x00007610ff0c7816 */ /* 0x000fe4000000000c */
[----:B------:R-:W-:Y:S01]  /*21670*/  PRMT R3, RZ, 0x7610, R3 ;  /* 0x00007610ff037816 */ /* 0x000fe20000000003 */
[----:B------:R-:W-:Y:S04]  /*21680*/  STL [R1+0x34], R24 ;  /* 0x0000341801007387 */ /* 0x000fe80000100800 */
[----:B------:R-:W3:Y:S01]  /*21690*/  LDL R11, [R1+0x8a8] ;  /* 0x0008a800010b7983 */ /* 0x000ee20000100800 */
[----:B----4-:R-:W-:-:S03]  /*216a0*/  @!P1 IMAD.MOV.U32 R4, RZ, RZ, R10 ;  /* 0x000000ffff049224 */ /* 0x010fc600078e000a */
[----:B------:R-:W4:Y:S04]  /*216b0*/  LDL R10, [R1+0x8ac] ;  /* 0x0008ac00010a7983 */ /* 0x000f280000100800 */
[----:B------:R2:W4:Y:S02]  /*216c0*/  @!P1 LDG.E.U16 R17, desc[UR6][R4.64] ;  /* 0x0000000604119981 */ /* 0x000524000c1e1500 */
[----:B--2---:R-:W-:Y:S02]  /*216d0*/  @!P0 IMAD.MOV.U32 R4, RZ, RZ, R6 ;  /* 0x000000ffff048224 */ /* 0x004fe400078e0006 */
[----:B------:R-:W-:-:S05]  /*216e0*/  @!P0 IMAD.MOV.U32 R5, RZ, RZ, R7 ;  /* 0x000000ffff058224 */ /* 0x000fca00078e0007 */
[----:B------:R0:W2:Y:S02]  /*216f0*/  @!P0 LDG.E.U16 R15, desc[UR6][R4.64] ;  /* 0x00000006040f8981 */ /* 0x0000a4000c1e1500 */
[----:B0-----:R-:W-:Y:S02]  /*21700*/  @!P1 IMAD.MOV.U32 R4, RZ, RZ, R13 ;  /* 0x000000ffff049224 */ /* 0x001fe400078e000d */
[----:B------:R-:W-:-:S05]  /*21710*/  @!P1 IMAD.MOV.U32 R5, RZ, RZ, R14 ;  /* 0x000000ffff059224 */ /* 0x000fca00078e000e */
[----:B------:R3:W4:Y:S04]  /*21720*/  @!P1 LDG.E.U16 R12, desc[UR6][R4.64] ;  /* 0x00000006040c9981 */ /* 0x000728000c1e1500 */
[----:B------:R-:W-:Y:S04]  /*21730*/  STL [R1+0x30], R23 ;  /* 0x0000301701007387 */ /* 0x000fe80000100800 */
[----:B------:R-:W4:Y:S04]  /*21740*/  LDL R7, [R1+0x8a0] ;  /* 0x0008a00001077983 */ /* 0x000f280000100800 */
[----:B------:R-:W4:Y:S01]  /*21750*/  LDL R6, [R1+0x8a4] ;  /* 0x0008a40001067983 */ /* 0x000f220000100800 */
[----:B---3--:R-:W-:-:S02]  /*21760*/  @!P0 IMAD.MOV.U32 R4, RZ, RZ, R8 ;  /* 0x000000ffff048224 */ /* 0x008fc400078e0008 */
[----:B------:R-:W-:-:S05]  /*21770*/  @!P0 IMAD.MOV.U32 R5, RZ, RZ, R9 ;  /* 0x000000ffff058224 */ /* 0x000fca00078e0009 */
[----:B------:R0:W3:Y:S04]  /*21780*/  @!P0 LDG.E.U16 R3, desc[UR6][R4.64] ;  /* 0x0000000604038981 */ /* 0x0000e8000c1e1500 */
[----:B------:R-:W-:Y:S01]  /*21790*/  STL [R1+0x2c], R22 ;  /* 0x00002c1601007387 */ /* 0x000fe20000100800 */
[----:B------:R-:W-:Y:S02]  /*217a0*/  PRMT R16, RZ, 0x7610, R16 ;  /* 0x00007610ff107816 */ /* 0x000fe40000000010 */
[----:B0-----:R-:W-:Y:S01]  /*217b0*/  @!P1 MOV R5, R11 ;  /* 0x0000000b00059202 */ /* 0x001fe20000000f00 */
[----:B--2---:R0:W-:Y:S04]  /*217c0*/  STL [R1+0x14], R15 ;  /* 0x0000140f01007387 */ /* 0x0041e80000100800 */
[----:B------:R-:W2:Y:S04]  /*217d0*/  LDL R14, [R1+0x89c] ;  /* 0x00089c00010e7983 */ /* 0x000ea80000100800 */
[----:B0-----:R-:W2:Y:S04]  /*217e0*/  LDL R15, [R1+0x898] ;  /* 0x00089800010f7983 */ /* 0x001ea80000100800 */
[----:B------:R-:W-:Y:S04]  /*217f0*/  STL [R1+0x28], R21 ;  /* 0x0000281501007387 */ /* 0x000fe80000100800 */
[----:B------:R-:W2:Y:S04]  /*21800*/  LDL R9, [R1+0x890] ;  /* 0x0008900001097983 */ /* 0x000ea80000100800 */
[----:B------:R-:W2:Y:S01]  /*21810*/  LDL R8, [R1+0x894] ;  /* 0x0008940001087983 */ /* 0x000ea20000100800 */
[----:B----4-:R-:W-:-:S03]  /*21820*/  @!P1 IMAD.MOV.U32 R4, RZ, RZ, R10 ;  /* 0x000000ffff049224 */ /* 0x010fc600078e000a */
[----:B------:R-:W-:Y:S04]  /*21830*/  STL [R1+0x24], R20 ;  /* 0x0000241401007387 */ /* 0x000fe80000100800 */
[----:B------:R0:W4:Y:S02]  /*21840*/  @!P1 LDG.E.U16 R16, desc[UR6][R4.64] ;  /* 0x0000000604109981 */ /* 0x000124000c1e1500 */
[----:B0-----:R-:W-:Y:S02]  /*21850*/  @!P0 IMAD.MOV.U32 R4, RZ, RZ, R6 ;  /* 0x000000ffff048224 */ /* 0x001fe400078e0006 */
[----:B------:R-:W-:Y:S01]  /*21860*/  @!P0 IMAD.MOV.U32 R5, RZ, RZ, R7 ;  /* 0x000000ffff058224 */ /* 0x000fe200078e0007 */
[----:B---3--:R0:W-:Y:S01]  /*21870*/  STL [R1+0x1e9c], R3 ;  /* 0x001e9c0301007387 */ /* 0x0081e20000100800 */
[----:B------:R-:W-:-:S02]  /*21880*/  PRMT R2, RZ, 0x7610, R2 ;  /* 0x00007610ff027816 */ /* 0x000fc40000000002 */
[----:B------:R-:W-:Y:S01]  /*21890*/  PRMT R60, RZ, 0x7610, R60 ;  /* 0x00007610ff3c7816 */ /* 0x000fe2000000003c */
[----:B------:R-:W3:Y:S04]  /*218a0*/  LDL R13, [R1+0x888] ;  /* 0x00088800010d7983 */ /* 0x000ee80000100800 */
[----:B------:R-:W4:Y:S01]  /*218b0*/  LDL R11, [R1+0x88c] ;  /* 0x00088c00010b7983 */ /* 0x000f220000100800 */
[----:B0-----:R-:W-:-:S06]  /*218c0*/  PRMT R3, RZ, 0x7610, R3 ;  /* 0x00007610ff037816 */ /* 0x001fcc0000000003 */
[----:B------:R2:W3:Y:S04]  /*218d0*/  @!P0 LDG.E.U16 R3, desc[UR6][R4.64] ;  /* 0x0000000604038981 */ /* 0x0004e8000c1e1500 */
[----:B------:R-:W-:Y:S04]  /*218e0*/  STL [R1+0x20], R19 ;  /* 0x0000201301007387 */ /* 0x000fe80000100800 */
[----:B------:R0:W-:Y:S04]  /*218f0*/  STL [R1+0x10], R12 ;  /* 0x0000100c01007387 */ /* 0x0001e80000100800 */
[----:B------:R-:W4:Y:S04]  /*21900*/  LDL R10, [R1+0x884] ;  /* 0x00088400010a7983 */ /* 0x000f280000100800 */
[----:B0-----:R-:W4:Y:S04]  /*21910*/  LDL R12, [R1+0x880] ;  /* 0x00088000010c7983 */ /* 0x001f280000100800 */
[----:B------:R-:W-:Y:S04]  /*21920*/  STL [R1+0x1c], R18 ;  /* 0x00001c1201007387 */ /* 0x000fe80000100800 */
[----:B------:R-:W4:Y:S04]  /*21930*/  LDL R7, [R1+0x868] ;  /* 0x0008680001077983 */ /* 0x000f280000100800 */
[----:B------:R-:W4:Y:S01]  /*21940*/  LDL R6, [R1+0x86c] ;  /* 0x00086c0001067983 */ /* 0x000f220000100800 */
[----:B--2---:R-:W-:-:S02]  /*21950*/  @!P1 IMAD.MOV.U32 R4, RZ, RZ, R14 ;  /* 0x000000ffff049224 */ /* 0x004fc400078e000e */
[----:B------:R-:W-:-:S05]  /*21960*/  @!P1 IMAD.MOV.U32 R5, RZ, RZ, R15 ;  /* 0x000000ffff059224 */ /* 0x000fca00078e000f */
[----:B------:R0:W2:Y:S02]  /*21970*/  @!P1 LDG.E.U16 R2, desc[UR6][R4.64] ;  /* 0x0000000604029981 */ /* 0x0000a4000c1e1500 */
[----:B0-----:R-:W-:Y:S02]  /*21980*/  @!P0 IMAD.MOV.U32 R4, RZ, RZ, R8 ;  /* 0x000000ffff048224 */ /* 0x001fe400078e0008 */
[----:B------:R-:W-:-:S05]  /*21990*/  @!P0 IMAD.MOV.U32 R5, RZ, RZ, R9 ;  /* 0x000000ffff058224 */ /* 0x000fca00078e0009 */
[----:B------:R4:W2:Y:S04]  /*219a0*/  @!P0 LDG.E.U16 R60, desc[UR6][R4.64] ;  /* 0x00000006043c8981 */ /* 0x0008a8000c1e1500 */
[----:B---3--:R-:W-:Y:S04]  /*219b0*/  STL [R1+0x1ec8], R3 ;  /* 0x001ec80301007387 */ /* 0x008fe80000100800 */
[----:B------:R-:W-:Y:S04]  /*219c0*/  STL [R1+0x18], R17 ;  /* 0x0000181101007387 */ /* 0x000fe80000100800 */
[----:B------:R-:W3:Y:S04]  /*219d0*/  LDL R15, [R1+0x860] ;  /* 0x00086000010f7983 */ /* 0x000ee80000100800 */
[----:B------:R-:W3:Y:S01]  /*219e0*/  LDL R14, [R1+0x864] ;  /* 0x00086400010e7983 */ /* 0x000ee20000100800 */
[----:B------:R-:W-:Y:S01]  /*219f0*/  PRMT R58, RZ, 0x7610, R58 ;  /* 0x00007610ff3a7816 */ /* 0x000fe2000000003a */
[----:B----4-:R-:W-:Y:S01]  /*21a00*/  @!P1 IMAD.MOV.U32 R4, RZ, RZ, R11 ;  /* 0x000000ffff049224 */ /* 0x010fe200078e000b */
[----:B------:R-:W-:-:S02]  /*21a10*/  @!P1 MOV R5, R13 ;  /* 0x0000000d00059202 */ /* 0x000fc40000000f00 */
[----:B------:R-:W-:-:S03]  /*21a20*/  PRMT R56, RZ, 0x7610, R56 ;  /* 0x00007610ff387816 */ /* 0x000fc60000000038 */
[----:B------:R0:W4:Y:S02]  /*21a30*/  @!P1 LDG.E.U16 R58, desc[UR6][R4.64] ;  /* 0x00000006043a9981 */ /* 0x000124000c1e1500 */
[----:B0-----:R-:W-:Y:S02]  /*21a40*/  @!P0 IMAD.MOV.U32 R4, RZ, RZ, R10 ;  /* 0x000000ffff048224 */ /* 0x001fe400078e000a */
[----:B------:R-:W-:-:S05]  /*21a50*/  @!P0 IMAD.MOV.U32 R5, RZ, RZ, R12 ;  /* 0x000000ffff058224 */ /* 0x000fca00078e000c */
[----:B------:R0:W4:Y:S01]  /*21a60*/  @!P0 LDG.E.U16 R56, desc[UR6][R4.64] ;  /* 0x0000000604388981 */ /* 0x000122000c1e1500 */
[----:B------:R-:W-:Y:S01]  /*21a70*/  PRMT R54, RZ, 0x7610, R54 ;  /* 0x00007610ff367816 */ /* 0x000fe20000000036 */
[----:B0-----:R-:W-:Y:S02]  /*21a80*/  @!P1 IMAD.MOV.U32 R4, RZ, RZ, R6 ;  /* 0x000000ffff049224 */ /* 0x001fe400078e0006 */
[----:B------:R-:W-:-:S05]  /*21a90*/  @!P1 IMAD.MOV.U32 R5, RZ, RZ, R7 ;  /* 0x000000ffff059224 */ /* 0x000fca00078e0007 */
[----:B------:R3:W4:Y:S01]  /*21aa0*/  @!P1 LDG.E.U16 R54, desc[UR6][R4.64] ;  /* 0x0000000604369981 */ /* 0x000722000c1e1500 */
[----:B------:R-:W-:-:S03]  /*21ab0*/  PRMT R52, RZ, 0x7610, R52 ;  /* 0x00007610ff347816 */ /* 0x000fc60000000034 */
[----:B--2---:R0:W-:Y:S04]  /*21ac0*/  STL [R1+0x1ea0], R2 ;  /* 0x001ea00201007387 */ /* 0x0041e80000100800 */
[----:B------:R-:W2:Y:S04]  /*21ad0*/  LDL R9, [R1+0x858] ;  /* 0x0008580001097983 */ /* 0x000ea80000100800 */
[----:B------:R-:W2:Y:S04]  /*21ae0*/  LDL R8, [R1+0x85c] ;  /* 0x00085c0001087983 */ /* 0x000ea80000100800 */
[----:B------:R-:W-:Y:S04]  /*21af0*/  STL [R1+0x1ea4], R60 ;  /* 0x001ea43c01007387 */ /* 0x000fe80000100800 */
[----:B------:R-:W2:Y:S04]  /*21b00*/  LDL R11, [R1+0x850] ;  /* 0x00085000010b7983 */ /* 0x000ea80000100800 */
[----:B0-----:R-:W2:Y:S01]  /*21b10*/  LDL R2, [R1+0x854] ;  /* 0x0008540001027983 */ /* 0x001ea20000100800 */
[----:B---3--:R-:W-:-:S02]  /*21b20*/  @!P0 IMAD.MOV.U32 R5, RZ, RZ, R15 ;  /* 0x000000ffff058224 */ /* 0x008fc400078e000f */
[----:B------:R-:W-:-:S05]  /*21b30*/  @!P0 IMAD.MOV.U32 R4, RZ, RZ, R14 ;  /* 0x000000ffff048224 */ /* 0x000fca00078e000e */
[----:B------:R2:W3:Y:S01]  /*21b40*/  @!P0 LDG.E.U16 R52, desc[UR6][R4.64] ;  /* 0x0000000604348981 */ /* 0x0004e2000c1e1500 */
[----:B------:R-:W-:Y:S02]  /*21b50*/  PRMT R50, RZ, 0x7610, R50 ;  /* 0x00007610ff327816 */ /* 0x000fe40000000032 */
[----:B------:R-:W-:Y:S01]  /*21b60*/  PRMT R48, RZ, 0x7610, R48 ;  /* 0x00007610ff307816 */ /* 0x000fe20000000030 */
[----:B----4-:R-:W-:Y:S04]  /*21b70*/  STL [R1+0x1ea8], R58 ;  /* 0x001ea83a01007387 */ /* 0x010fe80000100800 */
[----:B------:R-:W4:Y:S04]  /*21b80*/  LDL R10, [R1+0x848] ;  /* 0x00084800010a7983 */ /* 0x000f280000100800 */
[----:B------:R-:W4:Y:S04]  /*21b90*/  LDL R3, [R1+0x84c] ;  /* 0x00084c0001037983 */ /* 0x000f280000100800 */
[----:B------:R-:W4:Y:S04]  /*21ba0*/  LDL R12, [R1+0x844] ;  /* 0x00084400010c7983 */ /* 0x000f280000100800 */
[----:B------:R-:W-:Y:S04]  /*21bb0*/  STL [R1+0x1eac], R56 ;  /* 0x001eac3801007387 */ /* 0x000fe80000100800 */
[----:B------:R0:W-:Y:S04]  /*21bc0*/  STL [R1+0x8], R16 ;  /* 0x0000081001007387 */ /* 0x0001e80000100800 */
[----:B------:R-:W4:Y:S04]  /*21bd0*/  LDL R13, [R1+0x840] ;  /* 0x00084000010d7983 */ /* 0x000f280000100800 */
[----:B------:R-:W4:Y:S04]  /*21be0*/  LDL R7, [R1+0x828] ;  /* 0x0008280001077983 */ /* 0x000f280000100800 */
[----:B------:R-:W4:Y:S04]  /*21bf0*/  LDL R6, [R1+0x82c] ;  /* 0x00082c0001067983 */ /* 0x000f280000100800 */
[----:B------:R-:W-:Y:S04]  /*21c00*/  STL [R1+0x1ecc], R54 ;  /* 0x001ecc3601007387 */ /* 0x000fe80000100800 */
[----:B------:R-:W4:Y:S04]  /*21c10*/  LDL R15, [R1+0x820] ;  /* 0x00082000010f7983 */ /* 0x000f280000100800 */
[----:B------:R-:W4:Y:S01]  /*21c20*/  LDL R14, [R1+0x824] ;  /* 0x00082400010e7983 */ /* 0x000f220000100800 */
[----:B--2---:R-:W-:Y:S01]  /*21c30*/  @!P1 MOV R5, R9 ;  /* 0x0000000900059202 */ /* 0x004fe20000000f00 */
[----:B------:R-:W-:-:S05]  /*21c40*/  @!P1 IMAD.MOV.U32 R4, RZ, RZ, R8 ;  /* 0x000000ffff049224 */ /* 0x000fca00078e0008 */
[----:B------:R1:W2:Y:S02]  /*21c50*/  @!P1 LDG.E.U16 R50, desc[UR6][R4.64] ;  /* 0x0000000604329981 */ /* 0x0002a4000c1e1500 */
[----:B-1----:R-:W-:Y:S02]  /*21c60*/  @!P0 IMAD.MOV.U32 R5, RZ, RZ, R11 ;  /* 0x000000ffff058224 */ /* 0x002fe400078e000b */
[----:B------:R-:W-:-:S05]  /*21c70*/  @!P0 IMAD.MOV.U32 R4, RZ, RZ, R2 ;  /* 0x000000ffff048224 */ /* 0x000fca00078e0002 */
[----:B------:R4:W2:Y:S04]  /*21c80*/  @!P0 LDG.E.U16 R48, desc[UR6][R4.64] ;  /* 0x0000000604308981 */ /* 0x0008a8000c1e1500 */
[----:B---3--:R-:W-:Y:S04]  /*21c90*/  STL [R1+0x1ed0], R52 ;  /* 0x001ed03401007387 */ /* 0x008fe80000100800 */
[----:B------:R-:W3:Y:S04]  /*21ca0*/  LDL R9, [R1+0x818] ;  /* 0x0008180001097983 */ /* 0x000ee80000100800 */
[----:B------:R-:W3:Y:S01]  /*21cb0*/  LDL R8, [R1+0x81c] ;  /* 0x00081c0001087983 */ /* 0x000ee20000100800 */
[----:B------:R-:W-:Y:S01]  /*21cc0*/  PRMT R46, RZ, 0x7610, R46 ;  /* 0x00007610ff2e7816 */ /* 0x000fe2000000002e */
[----:B----4-:R-:W-:-:S02]  /*21cd0*/  @!P1 IMAD.MOV.U32 R4, RZ, RZ, R3 ;  /* 0x000000ffff049224 */ /* 0x010fc400078e0003 */
[----:B------:R-:W-:Y:S01]  /*21ce0*/  @!P1 IMAD.MOV.U32 R5, RZ, RZ, R10 ;  /* 0x000000ffff059224 */ /* 0x000fe200078e000a */
[----:B------:R-:W-:-:S04]  /*21cf0*/  PRMT R44, RZ, 0x7610, R44 ;  /* 0x00007610ff2c7816 */ /* 0x000fc8000000002c */
[----:B------:R1:W4:Y:S01]  /*21d00*/  @!P1 LDG.E.U16 R46, desc[UR6][R4.64] ;  /* 0x00000006042e9981 */ /* 0x000322000c1e1500 */
[----:B------:R-:W-:Y:S01]  /*21d10*/  PRMT R42, RZ, 0x7610, R42 ;  /* 0x00007610ff2a7816 */ /* 0x000fe2000000002a */
[----:B-1----:R-:W-:Y:S02]  /*21d20*/  @!P0 IMAD.MOV.U32 R4, RZ, RZ, R12 ;  /* 0x000000ffff048224 */ /* 0x002fe400078e000c */
[----:B------:R-:W-:-:S05]  /*21d30*/  @!P0 IMAD.MOV.U32 R5, RZ, RZ, R13 ;  /* 0x000000ffff058224 */ /* 0x000fca00078e000d */
[----:B------:R1:W4:Y:S02]  /*21d40*/  @!P0 LDG.E.U16 R44, desc[UR6][R4.64] ;  /* 0x00000006042c8981 */ /* 0x000324000c1e1500 */
[----:B-1----:R-:W-:Y:S01]  /*21d50*/  @!P1 IMAD.MOV.U32 R4, RZ, RZ, R6 ;  /* 0x000000ffff049224 */ /* 0x002fe200078e0006 */
[----:B------:R-:W-:-:S05]  /*21d60*/  @!P1 MOV R5, R7 ;  /* 0x0000000700059202 */ /* 0x000fca0000000f00 */
[----:B------:R1:W4:Y:S01]  /*21d70*/  @!P1 LDG.E.U16 R42, desc[UR6][R4.64] ;  /* 0x00000006042a9981 */ /* 0x000322000c1e1500 */
[----:B------:R-:W-:Y:S01]  /*21d80*/  PRMT R40, RZ, 0x7610, R40 ;  /* 0x00007610ff287816 */ /* 0x000fe20000000028 */
[----:B-1----:R-:W-:Y:S02]  /*21d90*/  @!P0 IMAD.MOV.U32 R4, RZ, RZ, R14 ;  /* 0x000000ffff048224 */ /* 0x002fe400078e000e */
[----:B------:R-:W-:-:S05]  /*21da0*/  @!P0 IMAD.MOV.U32 R5, RZ, RZ, R15 ;  /* 0x000000ffff058224 */ /* 0x000fca00078e000f */
[----:B------:R3:W4:Y:S01]  /*21db0*/  @!P0 LDG.E.U16 R40, desc[UR6][R4.64] ;  /* 0x0000000604288981 */ /* 0x000722000c1e1500 */
[----:B------:R-:W-:-:S03]  /*21dc0*/  PRMT R38, RZ, 0x7610, R38 ;  /* 0x00007610ff267816 */ /* 0x000fc60000000026 */
[----:B--2---:R-:W-:Y:S04]  /*21dd0*/  STL [R1+0x1eb0], R50 ;  /* 0x001eb03201007387 */ /* 0x004fe80000100800 */
[----:B------:R-:W2:Y:S04]  /*21de0*/  LDL R11, [R1+0x810] ;  /* 0x00081000010b7983 */ /* 0x000ea80000100800 */
[----:B------:R-:W2:Y:S04]  /*21df0*/  LDL R2, [R1+0x814] ;  /* 0x0008140001027983 */ /* 0x000ea80000100800 */
[----:B------:R-:W-:Y:S04]  /*21e00*/  STL [R1+0x1eb4], R48 ;  /* 0x001eb43001007387 */ /* 0x000fe80000100800 */
[----:B------:R-:W2:Y:S04]  /*21e10*/  LDL R10, [R1+0x808] ;  /* 0x00080800010a7983 */ /* 0x000ea80000100800 */
[----:B------:R-:W2:Y:S01]  /*21e20*/  LDL R3, [R1+0x80c] ;  /* 0x00080c0001037983 */ /* 0x000ea20000100800 */
        /* <DEDUP_REMOVED lines=19> */
[----:B------:R1:W2:Y:S02]  /*21f60*/  @!P0 LDG.E.U16 R36, desc[UR6][R4.64] ;  /* 0x0000000604248981 */ /* 0x0002a4000c1e1500 */
[----:B-1----:R-:W-:Y:S01]  /*21f70*/  @!P1 MOV R5, R10 ;  /* 0x0000000a00059202 */ /* 0x002fe20000000f00 */
[----:B------:R-:W-:-:S05]  /*21f80*/  @!P1 IMAD.MOV.U32 R4, RZ, RZ, R3 ;  /* 0x000000ffff049224 */ /* 0x000fca00078e0003 */
[----:B------:R4:W2:Y:S04]  /*21f90*/  @!P1 LDG.E.U16 R34, desc[UR6][R4.64] ;  /* 0x0000000604229981 */ /* 0x0008a8000c1e1500 */
[----:B---3--:R-:W-:Y:S04]  /*21fa0*/  STL [R1+0x1ec0], R38 ;  /* 0x001ec02601007387 */ /* 0x008fe80000100800 */
[----:B------:R-:W3:Y:S04]  /*21fb0*/  LDL R11, [R1+0x7d0] ;  /* 0x0007d000010b7983 */ /* 0x000ee80000100800 */
[----:B------:R-:W3:Y:S01]  /*21fc0*/  LDL R2, [R1+0x7d4] ;  /* 0x0007d40001027983 */ /* 0x000ee20000100800 */
[----:B------:R-:W-:Y:S01]  /*21fd0*/  PRMT R32, RZ, 0x7610, R32 ;  /* 0x00007610ff207816 */ /* 0x000fe20000000020 */
[----:B----4-:R-:W-:-:S02]  /*21fe0*/  @!P0 IMAD.MOV.U32 R4, RZ, RZ, R12 ;  /* 0x000000ffff048224 */ /* 0x010fc400078e000c */
[----:B------:R-:W-:-:S05]  /*21ff0*/  @!P0 IMAD.MOV.U32 R5, RZ, RZ, R13 ;  /* 0x000000ffff058224 */ /* 0x000fca00078e000d */
[----:B------:R1:W4:Y:S02]  /*22000*/  @!P0 LDG.E.U16 R32, desc[UR6][R4.64] ;  /* 0x0000000604208981 */ /* 0x000324000c1e1500 */
[----:B-1----:R-:W-:Y:S02]  /*22010*/  PRMT R4, RZ, 0x7610, R4 ;  /* 0x00007610ff047816 */ /* 0x002fe40000000004 */
[----:B------:R-:W-:-:S04]  /*22020*/  PRMT R5, RZ, 0x7610, R5 ;  /* 0x00007610ff057816 */ /* 0x000fc80000000005 */
[----:B------:R1:W4:Y:S02]  /*22030*/  @!P1 LDG.E.U16 R4, desc[UR6][R6.64] ;  /* 0x0000000606049981 */ /* 0x000324000c1e1500 */
[----:B-1----:R-:W-:Y:S02]  /*22040*/  @!P0 IMAD.MOV.U32 R7, RZ, RZ, R15 ;  /* 0x000000ffff078224 */ /* 0x002fe400078e000f */
[----:B------:R-:W-:-:S05]  /*22050*/  @!P0 IMAD.MOV.U32 R6, RZ, RZ, R14 ;  /* 0x000000ffff068224 */ /* 0x000fca00078e000e */
[----:B------:R1:W4:Y:S02]  /*22060*/  @!P0 LDG.E.U16 R5, desc[UR6][R6.64] ;  /* 0x0000000606058981 */ /* 0x000324000c1e1500 */
[----:B-1----:R-:W-:-:S06]  /*22070*/  PRMT R6, RZ, 0x7610, R6 ;  /* 0x00007610ff067816 */ /* 0x002fcc0000000006 */
        /* <DEDUP_REMOVED lines=10> */
[----:B------:R1:W3:Y:S02]  /*22120*/  @!P0 LDG.E.U16 R7, desc[UR6][R8.64] ;  /* 0x0000000608078981 */ /* 0x0002e4000c1e1500 */
[----:B-1----:R-:W-:Y:S02]  /*22130*/  PRMT R8, RZ, 0x7610, R8 ;  /* 0x00007610ff087816 */ /* 0x002fe40000000008 */
[----:B------:R-:W-:Y:S01]  /*22140*/  PRMT R9, RZ, 0x7610, R9 ;  /* 0x00007610ff097816 */ /* 0x000fe20000000009 */
[----:B----4-:R-:W-:Y:S04]  /*22150*/  STL [R1+0x1ee0], R32 ;  /* 0x001ee02001007387 */ /* 0x010fe80000100800 */
[----:B------:R-:W4:Y:S04]  /*22160*/  LDL R13, [R1+0x7a8] ;  /* 0x0007a800010d7983 */ /* 0x000f280000100800 */
[----:B------:R-:W4:Y:S04]  /*22170*/  LDL R12, [R1+0x7ac] ;  /* 0x0007ac00010c7983 */ /* 0x000f280000100800 */
[----:B------:R-:W-:Y:S04]  /*22180*/  STL [R1+0x1ee4], R4 ;  /* 0x001ee40401007387 */ /* 0x000fe80000100800 */
[----:B------:R-:W4:Y:S04]  /*22190*/  LDL R19, [R1+0x7a0] ;  /* 0x0007a00001137983 */ /* 0x000f280000100800 */
[----:B------:R-:W4:Y:S04]  /*221a0*/  LDL R18, [R1+0x7a4] ;  /* 0x0007a40001127983 */ /* 0x000f280000100800 */
[----:B------:R1:W-:Y:S04]  /*221b0*/  STL [R1+0x1ee8], R5 ;  /* 0x001ee80501007387 */ /* 0x0003e80000100800 */
[----:B------:R-:W4:Y:S04]  /*221c0*/  LDL R15, [R1+0x798] ;  /* 0x00079800010f7983 */ /* 0x000f280000100800 */
[----:B------:R-:W4:Y:S04]  /*221d0*/  LDL R14, [R1+0x79c] ;  /* 0x00079c00010e7983 */ /* 0x000f280000100800 */
[----:B------:R-:W-:Y:S04]  /*221e0*/  STL [R1+0x1eec], R6 ;  /* 0x001eec0601007387 */ /* 0x000fe80000100800 */
[----:B------:R-:W4:Y:S04]  /*221f0*/  LDL R17, [R1+0x1238] ;  /* 0x0012380001117983 */ /* 0x000f280000100800 */
[----:B------:R-:W4:Y:S01]  /*22200*/  LDL R2, [R1+0x1244] ;  /* 0x0012440001027983 */ /* 0x000f220000100800 */
[----:B--2---:R-:W-:Y:S01]  /*22210*/  @!P1 IMAD.MOV.U32 R11, RZ, RZ, R10 ;  /* 0x000000ffff0b9224 */ /* 0x004fe200078e000a */
[----:B------:R-:W-:-:S05]  /*22220*/  @!P1 MOV R10, R3 ;  /* 0x00000003000a9202 */ /* 0x000fca0000000f00 */
[----:B------:R2:W4:Y:S02]  /*22230*/  @!P1 LDG.E.U16 R8, desc[UR6][R10.64] ;  /* 0x000000060a089981 */ /* 0x000524000c1e1500 */
[----:B--2---:R-:W-:Y:S02]  /*22240*/  @!P0 IMAD.MOV.U32 R11, RZ, RZ, R21 ;  /* 0x000000ffff0b8224 */ /* 0x004fe400078e0015 */
[----:B------:R-:W-:-:S05]  /*22250*/  @!P0 IMAD.MOV.U32 R10, RZ, RZ, R20 ;  /* 0x000000ffff0a8224 */ /* 0x000fca00078e0014 */
[----:B------:R2:W4:Y:S04]  /*22260*/  @!P0 LDG.E.U16 R9, desc[UR6][R10.64] ;  /* 0x000000060a098981 */ /* 0x000528000c1e1500 */
[----:B---3--:R-:W-:Y:S04]  /*22270*/  STL [R1+0x1ef0], R7 ;  /* 0x001ef00701007387 */ /* 0x008fe80000100800 */
[----:B0-----:R-:W3:Y:S04]  /*22280*/  LDL R16, [R1+0x1240] ;  /* 0x0012400001107983 */ /* 0x001ee80000100800 */
[----:B------:R-:W3:Y:S01]  /*22290*/  LDL R3, [R1+0x124c] ;  /* 0x00124c0001037983 */ /* 0x000ee20000100800 */
[----:B--2---:R-:W-:-:S02]  /*222a0*/  PRMT R10, RZ, 0x7610, R10 ;  /* 0x00007610ff0a7816 */ /* 0x004fc4000000000a */
[----:B------:R-:W-:-:S04]  /*222b0*/  PRMT R11, RZ, 0x7610, R11 ;  /* 0x00007610ff0b7816 */ /* 0x000fc8000000000b */
[----:B----4-:R0:W2:Y:S02]  /*222c0*/  @!P1 LDG.E.U16 R10, desc[UR6][R12.64] ;  /* 0x000000060c0a9981 */ /* 0x0100a4000c1e1500 */
[----:B0-----:R-:W-:Y:S02]  /*222d0*/  @!P0 IMAD.MOV.U32 R12, RZ, RZ, R18 ;  /* 0x000000ffff0c8224 */ /* 0x001fe400078e0012 */
[----:B------:R-:W-:-:S05]  /*222e0*/  @!P0 IMAD.MOV.U32 R13, RZ, RZ, R19 ;  /* 0x000000ffff0d8224 */ /* 0x000fca00078e0013 */
[----:B------:R0:W4:Y:S02]  /*222f0*/  @!P0 LDG.E.U16 R11, desc[UR6][R12.64] ;  /* 0x000000060c0b8981 */ /* 0x000124000c1e1500 */
[----:B0-----:R-:W-:Y:S02]  /*22300*/  PRMT R12, RZ, 0x7610, R12 ;  /* 0x00007610ff0c7816 */ /* 0x001fe4000000000c */
[----:B------:R-:W-:-:S04]  /*22310*/  PRMT R13, RZ, 0x7610, R13 ;  /* 0x00007610ff0d7816 */ /* 0x000fc8000000000d */
[----:B------:R0:W4:Y:S02]  /*22320*/  @!P1 LDG.E.U16 R12, desc[UR6][R14.64] ;  /* 0x000000060e0c9981 */ /* 0x000124000c1e1500 */
[----:B0-----:R-:W-:Y:S02]  /*22330*/  @!P1 IMAD.MOV.U32 R14, RZ, RZ, R2 ;  /* 0x000000ffff0e9224 */ /* 0x001fe400078e0002 */
[----:B------:R-:W-:-:S05]  /*22340*/  @!P1 IMAD.MOV.U32 R15, RZ, RZ, R17 ;  /* 0x000000ffff0f9224 */ /* 0x000fca00078e0011 */
[----:B------:R0:W4:Y:S02]  /*22350*/  @!P1 LDG.E.U16 R13, desc[UR6][R14.64] ;  /* 0x000000060e0d9981 */ /* 0x000124000c1e1500 */
[----:B0-----:R-:W-:Y:S02]  /*22360*/  PRMT R14, RZ, 0x7610, R14 ;  /* 0x00007610ff0e7816 */ /* 0x001fe4000000000e */
[----:B------:R-:W-:Y:S04]  /*22370*/  STL [R1+0x1ef4], R8 ;  /* 0x001ef40801007387 */ /* 0x000fe80000100800 */
[----:B------:R0:W-:Y:S04]  /*22380*/  STL [R1+0x1ef8], R9 ;  /* 0x001ef80901007387 */ /* 0x0001e80000100800 */
[----:B-1----:R-:W4:Y:S04]  /*22390*/  LDL R5, [R1+0x1278] ;  /* 0x0012780001057983 */ /* 0x002f280000100800 */
[----:B------:R-:W4:Y:S01]  /*223a0*/  LDL R4, [R1+0x1284] ;  /* 0x0012840001047983 */ /* 0x000f220000100800 */
[----:B---3--:R-:W-:Y:S01]  /*223b0*/  @!P0 IMAD.MOV.U32 R17, RZ, RZ, R16 ;  /* 0x000000ffff118224 */ /* 0x008fe200078e0010 */
[----:B------:R-:W-:-:S05]  /*223c0*/  @!P0 MOV R16, R3 ;  /* 0x0000000300108202 */ /* 0x000fca0000000f00 */
[----:B------:R1:W3:Y:S01]  /*223d0*/  @!P0 LDG.E.U16 R14, desc[UR6][R16.64] ;  /* 0x00000006100e8981 */ /* 0x0002e2000c1e1500 */
[----:B------:R-:W-:-:S03]  /*223e0*/  PRMT R15, RZ, 0x7610, R15 ;  /* 0x00007610ff0f7816 */ /* 0x000fc6000000000f */
[----:B--2---:R-:W-:Y:S04]  /*223f0*/  STL [R1+0x1efc], R10 ;  /* 0x001efc0a01007387 */ /* 0x004fe80000100800 */
[----:B------:R-:W2:Y:S04]  /*22400*/  LDL R19, [R1+0x1280] ;  /* 0x0012800001137983 */ /* 0x000ea80000100800 */
[----:B------:R-:W2:Y:S04]  /*22410*/  LDL R18, [R1+0x128c] ;  /* 0x00128c0001127983 */ /* 0x000ea80000100800 */
[----:B0-----:R-:W2:Y:S04]  /*22420*/  LDL R9, [R1+0x12b8] ;  /* 0x0012b80001097983 */ /* 0x001ea80000100800 */
[----:B------:R-:W2:Y:S04]  /*22430*/  LDL R8, [R1+0x12c4] ;  /* 0x0012c40001087983 */ /* 0x000ea80000100800 */
[----:B----4-:R0:W-:Y:S04]  /*22440*/  STL [R1+0x1f00], R11 ;  /* 0x001f000b01007387 */ /* 0x0101e80000100800 */
[----:B------:R-:W4:Y:S04]  /*22450*/  LDL R20, [R1+0x12c0] ;  /* 0x0012c00001147983 */ /* 0x000f280000100800 */
[----:B------:R-:W4:Y:S04]  /*22460*/  LDL R6, [R1+0x12cc] ;  /* 0x0012cc0001067983 */ /* 0x000f280000100800 */
[----:B------:R4:W-:Y:S04]  /*22470*/  STL [R1+0x1f04], R12 ;  /* 0x001f040c01007387 */ /* 0x0009e80000100800 */
[----:B------:R-:W4:Y:S04]  /*22480*/  LDL R7, [R1+0x12f8] ;  /* 0x0012f80001077983 */ /* 0x000f280000100800 */
[----:B------:R-:W4:Y:S04]  /*22490*/  LDL R2, [R1+0x1304] ;  /* 0x0013040001027983 */ /* 0x000f280000100800 */
[----:B------:R4:W-:Y:S04]  /*224a0*/  STL [R1+0x1f08], R13 ;  /* 0x001f080d01007387 */ /* 0x0009e80000100800 */
[----:B------:R-:W4:Y:S04]  /*224b0*/  LDL R22, [R1+0x1300] ;  /* 0x0013000001167983 */ /* 0x000f280000100800 */
[----:B------:R-:W4:Y:S04]  /*224c0*/  LDL R3, [R1+0x130c] ;  /* 0x00130c0001037983 */ /* 0x000f280000100800 */
[----:B0-----:R-:W4:Y:S04]  /*224d0*/  LDL R11, [R1+0x1338] ;  /* 0x00133800010b7983 */ /* 0x001f280000100800 */
[----:B------:R-:W4:Y:S01]  /*224e0*/  LDL R10, [R1+0x1344] ;  /* 0x00134400010a7983 */ /* 0x000f220000100800 */
[----:B-1----:R-:W-:-:S02]  /*224f0*/  @!P1 IMAD.MOV.U32 R17, RZ, RZ, R5 ;  /* 0x000000ffff119224 */ /* 0x002fc400078e0005 */
[----:B------:R-:W-:-:S05]  /*22500*/  @!P1 IMAD.MOV.U32 R16, RZ, RZ, R4 ;  /* 0x000000ffff109224 */ /* 0x000fca00078e0004 */
[----:B------:R0:W4:Y:S04]  /*22510*/  @!P1 LDG.E.U16 R15, desc[UR6][R16.64] ;  /* 0x00000006100f9981 */ /* 0x000128000c1e1500 */
[----:B---3--:R1:W-:Y:S04]  /*22520*/  STL [R1+0x1f0c], R14 ;  /* 0x001f0c0e01007387 */ /* 0x0083e80000100800 */
[----:B------:R-:W3:Y:S04]  /*22530*/  LDL R5, [R1+0x1340] ;  /* 0x0013400001057983 */ /* 0x000ee80000100800 */
[----:B------:R-:W3:Y:S01]  /*22540*/  LDL R4, [R1+0x134c] ;  /* 0x00134c0001047983 */ /* 0x000ee20000100800 */
[----:B0-----:R-:W-:-:S02]  /*22550*/  PRMT R16, RZ, 0x7610, R16 ;  /* 0x00007610ff107816 */ /* 0x001fc40000000010 */
[----:B------:R-:W-:-:S04]  /*22560*/  PRMT R17, RZ, 0x7610, R17 ;  /* 0x00007610ff117816 */ /* 0x000fc80000000011 */
[----:B--2---:R0:W2:Y:S02]  /*22570*/  @!P0 LDG.E.U16 R16, desc[UR6][R18.64] ;  /* 0x0000000612108981 */ /* 0x0040a4000c1e1500 */
[----:B0-----:R-:W-:Y:S02]  /*22580*/  @!P1 IMAD.MOV.U32 R18, RZ, RZ, R8 ;  /* 0x000000ffff129224 */ /* 0x001fe400078e0008 */
[----:B------:R-:W-:Y:S02]  /*22590*/  @!P1 IMAD.MOV.U32 R19, RZ, RZ, R9 ;  /* 0x000000ffff139224 */ /* 0x000fe400078e0009 */
[----:B----4-:R-:W-:-:S03]  /*225a0*/  @!P0 IMAD.MOV.U32 R21, RZ, RZ, R20 ;  /* 0x000000ffff158224 */ /* 0x010fc600078e0014 */
[----:B------:R0:W4:Y:S01]  /*225b0*/  @!P1 LDG.E.U16 R17, desc[UR6][R18.64] ;  /* 0x0000000612119981 */ /* 0x000122000c1e1500 */
[----:B------:R-:W-:Y:S01]  /*225c0*/  @!P0 IMAD.MOV.U32 R20, RZ, RZ, R6 ;  /* 0x000000ffff148224 */ /* 0x000fe200078e0006 */
[----:B0-----:R-:W-:Y:S02]  /*225d0*/  PRMT R18, RZ, 0x7610, R18 ;  /* 0x00007610ff127816 */ /* 0x001fe40000000012 */
[----:B------:R-:W-:-:S04]  /*225e0*/  PRMT R19, RZ, 0x7610, R19 ;  /* 0x00007610ff137816 */ /* 0x000fc80000000013 */
[----:B------:R0:W4:Y:S02]  /*225f0*/  @!P0 LDG.E.U16 R18, desc[UR6][R20.64] ;  /* 0x0000000614128981 */ /* 0x000124000c1e1500 */
[----:B0-----:R-:W-:Y:S01]  /*22600*/  @!P1 MOV R21, R7 ;  /* 0x0000000700159202 */ /* 0x001fe20000000f00 */
[----:B------:R-:W-:Y:S02]  /*22610*/  @!P1 IMAD.MOV.U32 R20, RZ, RZ, R2 ;  /* 0x000000ffff149224 */ /* 0x000fe400078e0002 */
[----:B------:R-:W-:Y:S02]  /*22620*/  @!P0 IMAD.MOV.U32 R23, RZ, RZ, R22 ;  /* 0x000000ffff178224 */ /* 0x000fe400078e0016 */
[----:B------:R-:W-:Y:S01]  /*22630*/  @!P0 IMAD.MOV.U32 R22, RZ, RZ, R3 ;  /* 0x000000ffff168224 */ /* 0x000fe200078e0003 */
[----:B------:R0:W4:Y:S02]  /*22640*/  @!P1 LDG.E.U16 R19, desc[UR6][R20.64] ;  /* 0x0000000614139981 */ /* 0x000124000c1e1500 */
[----:B0-----:R-:W-:-:S06]  /*22650*/  PRMT R20, RZ, 0x7610, R20 ;  /* 0x00007610ff147816 */ /* 0x001fcc0000000014 */
[----:B------:R0:W4:Y:S02]  /*22660*/  @!P0 LDG.E.U16 R20, desc[UR6][R22.64] ;  /* 0x0000000616148981 */ /* 0x000124000c1e1500 */
[----:B0-----:R-:W-:Y:S02]  /*22670*/  @!P1 IMAD.MOV.U32 R22, RZ, RZ, R10 ;  /* 0x000000ffff169224 */ /* 0x001fe400078e000a */
[----:B------:R-:W-:Y:S01]  /*22680*/  @!P1 IMAD.MOV.U32 R23, RZ, RZ, R11 ;  /* 0x000000ffff179224 */ /* 0x000fe200078e000b */
[----:B------:R0:W-:Y:S04]  /*22690*/  STL [R1+0x1f10], R15 ;  /* 0x001f100f01007387 */ /* 0x0001e80000100800 */
[----:B------:R-:W2:Y:S04]  /*226a0*/  LDL R12, [R1+0x794] ;  /* 0x00079400010c7983 */ /* 0x000ea80000100800 */
[----:B------:R-:W4:Y:S04]  /*226b0*/  LDL R13, [R1+0x790] ;  /* 0x00079000010d7983 */ /* 0x000f280000100800 */
[----:B------:R-:W4:Y:S04]  /*226c0*/  LDL R9, [R1+0x1248] ;  /* 0x0012480001097983 */ /* 0x000f280000100800 */
[----:B------:R-:W4:Y:S04]  /*226d0*/  LDL R8, [R1+0x1254] ;  /* 0x0012540001087983 */ /* 0x000f280000100800 */
[----:B------:R-:W4:Y:S04]  /*226e0*/  LDL R6, [R1+0x125c] ;  /* 0x00125c0001067983 */ /* 0x000f280000100800 */
[----:B------:R-:W4:Y:S04]  /*226f0*/  LDL R7, [R1+0x1250] ;  /* 0x0012500001077983 */ /* 0x000f280000100800 */
[----:B------:R-:W4:Y:S04]  /*22700*/  LDL R2, [R1+0x1294] ;  /* 0x0012940001027983 */ /* 0x000f280000100800 */
[----:B------:R-:W4:Y:S04]  /*22710*/  LDL R3, [R1+0x1288] ;  /* 0x0012880001037983 */ /* 0x000f280000100800 */
[----:B------:R-:W4:Y:S04]  /*22720*/  LDL R11, [R1+0x1290] ;  /* 0x00129000010b7983 */ /* 0x000f280000100800 */
[----:B------:R-:W4:Y:S01]  /*22730*/  LDL R10, [R1+0x129c] ;  /* 0x00129c00010a7983 */ /* 0x000f220000100800 */
[----:B---3--:R-:W-:-:S02]  /*22740*/  @!P0 IMAD.MOV.U32 R25, RZ, RZ, R5 ;  /* 0x000000ffff198224 */ /* 0x008fc400078e0005 */
[----:B------:R-:W-:Y:S01]  /*22750*/  @!P0 IMAD.MOV.U32 R24, RZ, RZ, R4 ;  /* 0x000000ffff188224 */ /* 0x000fe200078e0004 */
[----:B------:R-:W3:Y:S04]  /*22760*/  LDL R5, [R1+0x12c8] ;  /* 0x0012c80001057983 */ /* 0x000ee80000100800 */
[----:B------:R-:W3:Y:S01]  /*22770*/  LDL R4, [R1+0x12d4] ;  /* 0x0012d40001047983 */ /* 0x000ee20000100800 */
[----:B------:R-:W-:Y:S02]  /*22780*/  PRMT R21, RZ, 0x7610, R21 ;  /* 0x00007610ff157816 */ /* 0x000fe40000000015 */
[----:B------:R-:W-:Y:S02]  /*22790*/  PRMT R33, RZ, 0x7610, R33 ;  /* 0x00007610ff217816 */ /* 0x000fe40000000021 */
[----:B------:R-:W-:-:S02]  /*227a0*/  PRMT R35, RZ, 0x7610, R35 ;  /* 0x00007610ff237816 */ /* 0x000fc40000000023 */
[----:B------:R-:W-:Y:S02]  /*227b0*/  PRMT R37, RZ, 0x7610, R37 ;  /* 0x00007610ff257816 */ /* 0x000fe40000000025 */
[----:B------:R-:W-:Y:S02]  /*227c0*/  PRMT R39, RZ, 0x7610, R39 ;  /* 0x00007610ff277816 */ /* 0x000fe40000000027 */
[----:B------:R-:W-:Y:S01]  /*227d0*/  PRMT R41, RZ, 0x7610, R41 ;  /* 0x00007610ff297816 */ /* 0x000fe20000000029 */
[----:B------:R0:W3:Y:S04]  /*227e0*/  @!P1 LDG.E.U16 R21, desc[UR6][R22.64] ;  /* 0x0000000616159981 */ /* 0x0000e8000c1e1500 */
[----:B-1----:R-:W3:Y:S01]  /*227f0*/  LDL R14, [R1+0x12a0] ;  /* 0x0012a000010e7983 */ /* 0x002ee20000100800 */
[----:B0-----:R-:W-:-:S02]  /*22800*/  PRMT R22, RZ, 0x7610, R22 ;  /* 0x00007610ff167816 */ /* 0x001fc40000000016 */
[----:B------:R-:W-:-:S04]  /*22810*/  PRMT R23, RZ, 0x7610, R23 ;  /* 0x00007610ff177816 */ /* 0x000fc80000000017 */
[----:B------:R2:W3:Y:S02]  /*22820*/  @!P0 LDG.E.U16 R22, desc[UR6][R24.64] ;  /* 0x0000000618168981 */ /* 0x0004e4000c1e1500 */
[----:B--2---:R-:W-:Y:S01]  /*22830*/  @!P0 IMAD.MOV.U32 R24, RZ, RZ, R12 ;  /* 0x000000ffff188224 */ /* 0x004fe200078e000c */
[----:B----4-:R-:W-:Y:S01]  /*22840*/  @!P0 MOV R25, R13 ;  /* 0x0000000d00198202 */ /* 0x010fe20000000f00 */
[----:B------:R-:W-:Y:S02]  /*22850*/  @!P1 IMAD.MOV.U32 R27, RZ, RZ, R9 ;  /* 0x000000ffff1b9224 */ /* 0x000fe400078e0009 */
[----:B------:R-:W-:Y:S01]  /*22860*/  @!P1 IMAD.MOV.U32 R26, RZ, RZ, R8 ;  /* 0x000000ffff1a9224 */ /* 0x000fe200078e0008 */
[----:B------:R-:W2:Y:S04]  /*22870*/  LDL R9, [R1+0x12d0] ;  /* 0x0012d00001097983 */ /* 0x000ea80000100800 */
[----:B------:R0:W4:Y:S04]  /*22880*/  @!P0 LDG.E.U16 R23, desc[UR6][R24.64] ;  /* 0x0000000618178981 */ /* 0x000128000c1e1500 */
[----:B------:R-:W4:Y:S01]  /*22890*/  LDL R8, [R1+0x12dc] ;  /* 0x0012dc0001087983 */ /* 0x000f220000100800 */
[----:B------:R-:W-:-:S02]  /*228a0*/  @!P1 IMAD.MOV.U32 R28, RZ, RZ, R2 ;  /* 0x000000ffff1c9224 */ /* 0x000fc400078e0002 */
[----:B------:R-:W-:Y:S01]  /*228b0*/  @!P1 IMAD.MOV.U32 R29, RZ, RZ, R3 ;  /* 0x000000ffff1d9224 */ /* 0x000fe200078e0003 */
[----:B------:R-:W4:Y:S04]  /*228c0*/  LDL R2, [R1+0x131c] ;  /* 0x00131c0001027983 */ /* 0x000f280000100800 */
[----:B------:R-:W4:Y:S04]  /*228d0*/  LDL R3, [R1+0x1310] ;  /* 0x0013100001037983 */ /* 0x000f280000100800 */
[----:B------:R-:W4:Y:S04]  /*228e0*/  LDL R13, [R1+0x1348] ;  /* 0x00134800010d7983 */ /* 0x000f280000100800 */
[----:B------:R-:W4:Y:S01]  /*228f0*/  LDL R12, [R1+0x1354] ;  /* 0x00135400010c7983 */ /* 0x000f220000100800 */
[----:B0-----:R-:W-:-:S02]  /*22900*/  PRMT R24, RZ, 0x7610, R24 ;  /* 0x00007610ff187816 */ /* 0x001fc40000000018 */
[----:B------:R-:W-:-:S04]  /*22910*/  PRMT R25, RZ, 0x7610, R25 ;  /* 0x00007610ff197816 */ /* 0x000fc80000000019 */
[----:B------:R0:W4:Y:S02]  /*22920*/  @!P1 LDG.E.U16 R24, desc[UR6][R26.64] ;  /* 0x000000061a189981 */ /* 0x000124000c1e1500 */
[----:B0-----:R-:W-:Y:S02]  /*22930*/  @!P0 IMAD.MOV.U32 R26, RZ, RZ, R6 ;  /* 0x000000ffff1a8224 */ /* 0x001fe400078e0006 */
[----:B------:R-:W-:Y:S01]  /*22940*/  @!P0 IMAD.MOV.U32 R27, RZ, RZ, R7 ;  /* 0x000000ffff1b8224 */ /* 0x000fe200078e0007 */
[----:B------:R-:W4:Y:S04]  /*22950*/  LDL R6, [R1+0x1314] ;  /* 0x0013140001067983 */ /* 0x000f280000100800 */
[----:B------:R-:W4:Y:S04]  /*22960*/  LDL R7, [R1+0x1308] ;  /* 0x0013080001077983 */ /* 0x000f280000100800 */
[----:B------:R0:W4:Y:S02]  /*22970*/  @!P0 LDG.E.U16 R25, desc[UR6][R26.64] ;  /* 0x000000061a198981 */ /* 0x000124000c1e1500 */
[----:B0-----:R-:W-:-:S06]  /*22980*/  PRMT R26, RZ, 0x7610, R26 ;  /* 0x00007610ff1a7816 */ /* 0x001fcc000000001a */
[----:B------:R0:W4:Y:S01]  /*22990*/  @!P1 LDG.E.U16 R26, desc[UR6][R28.64] ;  /* 0x000000061c1a9981 */ /* 0x000122000c1e1500 */
[----:B---3--:R-:W-:-:S03]  /*229a0*/  @!P1 IMAD.MOV.U32 R31, RZ, RZ, R5 ;  /* 0x000000ffff1f9224 */ /* 0x008fc600078e0005 */
[----:B------:R-:W3:Y:S01]  /*229b0*/  LDL R5, [R1+0x788] ;  /* 0x0007880001057983 */ /* 0x000ee20000100800 */
[----:B0-----:R-:W-:Y:S01]  /*229c0*/  @!P0 IMAD.MOV.U32 R28, RZ, RZ, R10 ;  /* 0x000000ffff1c8224 */ /* 0x001fe200078e000a */
[----:B------:R-:W-:Y:S02]  /*229d0*/  @!P0 MOV R29, R11 ;  /* 0x0000000b001d8202 */ /* 0x000fe40000000f00 */
[----:B------:R-:W3:Y:S04]  /*229e0*/  LDL R10, [R1+0x135c] ;  /* 0x00135c00010a7983 */ /* 0x000ee80000100800 */
[----:B------:R-:W3:Y:S01]  /*229f0*/  LDL R11, [R1+0x1350] ;  /* 0x00135000010b7983 */ /* 0x000ee20000100800 */
[----:B------:R-:W-:-:S03]  /*22a00*/  @!P1 IMAD.MOV.U32 R30, RZ, RZ, R4 ;  /* 0x000000ffff1e9224 */ /* 0x000fc600078e0004 */
[----:B------:R-:W3:Y:S01]  /*22a10*/  LDL R4, [R1+0x78c] ;  /* 0x00078c0001047983 */ /* 0x000ee20000100800 */
[----:B------:R-:W-:-:S06]  /*22a20*/  PRMT R27, RZ, 0x7610, R27 ;  /* 0x00007610ff1b7816 */ /* 0x000fcc000000001b */
[----:B------:R0:W3:Y:S02]  /*22a30*/  @!P0 LDG.E.U16 R27, desc[UR6][R28.64] ;  /* 0x000000061c1b8981 */ /* 0x0000e4000c1e1500 */
[----:B0-----:R-:W-:Y:S02]  /*22a40*/  PRMT R28, RZ, 0x7610, R28 ;  /* 0x00007610ff1c7816 */ /* 0x001fe4000000001c */
[----:B------:R-:W-:-:S04]  /*22a50*/  PRMT R29, RZ, 0x7610, R29 ;  /* 0x00007610ff1d7816 */ /* 0x000fc8000000001d */
[----:B------:R2:W3:Y:S02]  /*22a60*/  @!P1 LDG.E.U16 R28, desc[UR6][R30.64] ;  /* 0x000000061e1c9981 */ /* 0x0004e4000c1e1500 */
[----:B--2---:R-:W-:Y:S02]  /*22a70*/  @!P0 IMAD.MOV.U32 R31, RZ, RZ, R9 ;  /* 0x000000ffff1f8224 */ /* 0x004fe400078e0009 */
[----:B----4-:R-:W-:Y:S01]  /*22a80*/  @!P0 IMAD.MOV.U32 R30, RZ, RZ, R8 ;  /* 0x000000ffff1e8224 */ /* 0x010fe200078e0008 */
[----:B------:R-:W2:Y:S04]  /*22a90*/  LDL R9, [R1+0x780] ;  /* 0x0007800001097983 */ /* 0x000ea80000100800 */
[----:B------:R-:W4:Y:S04]  /*22aa0*/  LDL R8, [R1+0x784] ;  /* 0x0007840001087983 */ /* 0x000f280000100800 */
[----:B------:R0:W4:Y:S02]  /*22ab0*/  @!P0 LDG.E.U16 R29, desc[UR6][R30.64] ;  /* 0x000000061e1d8981 */ /* 0x000124000c1e1500 */
[----:B0-----:R-:W-:-:S02]  /*22ac0*/  @!P1 IMAD.MOV.U32 R30, RZ, RZ, R6 ;  /* 0x000000ffff1e9224 */ /* 0x001fc400078e0006 */
[----:B------:R-:W-:Y:S01]  /*22ad0*/  @!P1 IMAD.MOV.U32 R31, RZ, RZ, R7 ;  /* 0x000000ffff1f9224 */ /* 0x000fe200078e0007 */
[----:B------:R-:W4:Y:S04]  /*22ae0*/  LDL R6, [R1+0x1264] ;  /* 0x0012640001067983 */ /* 0x000f280000100800 */
[----:B------:R-:W4:Y:S04]  /*22af0*/  LDL R7, [R1+0x1258] ;  /* 0x0012580001077983 */ /* 0x000f280000100800 */
[----:B------:R0:W4:Y:S02]  /*22b00*/  @!P1 LDG.E.U16 R33, desc[UR6][R30.64] ;  /* 0x000000061e219981 */ /* 0x000124000c1e1500 */
[----:B0-----:R-:W-:Y:S01]  /*22b10*/  @!P0 IMAD.MOV.U32 R30, RZ, RZ, R2 ;  /* 0x000000ffff1e8224 */ /* 0x001fe200078e0002 */
[----:B------:R-:W-:Y:S01]  /*22b20*/  @!P0 MOV R31, R3 ;  /* 0x00000003001f8202 */ /* 0x000fe20000000f00 */
[----:B------:R-:W4:Y:S04]  /*22b30*/  LDL R2, [R1+0x126c] ;  /* 0x00126c0001027983 */ /* 0x000f280000100800 */
[----:B------:R-:W4:Y:S04]  /*22b40*/  LDL R3, [R1+0x1260] ;  /* 0x0012600001037983 */ /* 0x000f280000100800 */
[----:B------:R0:W4:Y:S02]  /*22b50*/  @!P0 LDG.E.U16 R35, desc[UR6][R30.64] ;  /* 0x000000061e238981 */ /* 0x000124000c1e1500 */
[----:B0-----:R-:W-:-:S02]  /*22b60*/  @!P1 IMAD.MOV.U32 R30, RZ, RZ, R12 ;  /* 0x000000ffff1e9224 */ /* 0x001fc400078e000c */
[----:B------:R-:W-:Y:S01]  /*22b70*/  @!P1 IMAD.MOV.U32 R31, RZ, RZ, R13 ;  /* 0x000000ffff1f9224 */ /* 0x000fe200078e000d */
[----:B------:R-:W-:Y:S01]  /*22b80*/  PRMT R43, RZ, 0x7610, R43 ;  /* 0x00007610ff2b7816 */ /* 0x000fe2000000002b */
[----:B------:R-:W4:Y:S04]  /*22b90*/  LDL R13, [R1+0x12ac] ;  /* 0x0012ac00010d7983 */ /* 0x000f280000100800 */
[----:B------:R3:W4:Y:S04]  /*22ba0*/  @!P1 LDG.E.U16 R37, desc[UR6][R30.64] ;  /* 0x000000061e259981 */ /* 0x000728000c1e1500 */
[----:B------:R-:W4:Y:S01]  /*22bb0*/  LDL R12, [R1+0x12d8] ;  /* 0x0012d800010c7983 */ /* 0x000f220000100800 */
[----:B---3--:R-:W-:-:S02]  /*22bc0*/  @!P0 IMAD.MOV.U32 R30, RZ, RZ, R10 ;  /* 0x000000ffff1e8224 */ /* 0x008fc400078e000a */
[----:B------:R-:W-:Y:S01]  /*22bd0*/  @!P0 IMAD.MOV.U32 R31, RZ, RZ, R11 ;  /* 0x000000ffff1f8224 */ /* 0x000fe200078e000b */
[----:B------:R-:W-:Y:S01]  /*22be0*/  PRMT R45, RZ, 0x7610, R45 ;  /* 0x00007610ff2d7816 */ /* 0x000fe2000000002d */
[----:B------:R-:W3:Y:S04]  /*22bf0*/  LDL R11, [R1+0x12e4] ;  /* 0x0012e400010b7983 */ /* 0x000ee80000100800 */
[----:B------:R0:W3:Y:S04]  /*22c00*/  @!P0 LDG.E.U16 R39, desc[UR6][R30.64] ;  /* 0x000000061e278981 */ /* 0x0000e8000c1e1500 */
[----:B------:R-:W3:Y:S01]  /*22c10*/  LDL R10, [R1+0x12e0] ;  /* 0x0012e000010a7983 */ /* 0x000ee20000100800 */
[----:B0-----:R-:W-:-:S03]  /*22c20*/  @!P1 IMAD.MOV.U32 R31, RZ, RZ, R5 ;  /* 0x000000ffff1f9224 */ /* 0x001fc600078e0005 */
[----:B------:R-:W3:Y:S01]  /*22c30*/  LDL R5, [R1+0x1298] ;  /* 0x0012980001057983 */ /* 0x000ee20000100800 */
[----:B------:R-:W-:-:S03]  /*22c40*/  @!P1 IMAD.MOV.U32 R30, RZ, RZ, R4 ;  /* 0x000000ffff1e9224 */ /* 0x000fc600078e0004 */
[----:B------:R-:W3:Y:S04]  /*22c50*/  LDL R4, [R1+0x12a4] ;  /* 0x0012a40001047983 */ /* 0x000ee80000100800 */
[----:B------:R2:W3:Y:S01]  /*22c60*/  @!P1 LDG.E.U16 R41, desc[UR6][R30.64] ;  /* 0x000000061e299981 */ /* 0x0004e2000c1e1500 */
[----:B------:R-:W-:Y:S02]  /*22c70*/  PRMT R47, RZ, 0x7610, R47 ;  /* 0x00007610ff2f7816 */ /* 0x000fe4000000002f */
[----:B--2---:R-:W-:Y:S01]  /*22c80*/  @!P0 MOV R31, R9 ;  /* 0x00000009001f8202 */ /* 0x004fe20000000f00 */
[----:B----4-:R-:W-:Y:S01]  /*22c90*/  @!P0 IMAD.MOV.U32 R30, RZ, RZ, R8 ;  /* 0x000000ffff1e8224 */ /* 0x010fe200078e0008 */
[----:B------:R-:W2:Y:S04]  /*22ca0*/  LDL R9, [R1+0x12ec] ;  /* 0x0012ec0001097983 */ /* 0x000ea80000100800 */
[----:B------:R-:W4:Y:S04]  /*22cb0*/  LDL R8, [R1+0x1318] ;  /* 0x0013180001087983 */ /* 0x000f280000100800 */
[----:B------:R0:W4:Y:S02]  /*22cc0*/  @!P0 LDG.E.U16 R43, desc[UR6][R30.64] ;  /* 0x000000061e2b8981 */ /* 0x000124000c1e1500 */
[----:B0-----:R-:W-:-:S02]  /*22cd0*/  @!P1 IMAD.MOV.U32 R30, RZ, RZ, R6 ;  /* 0x000000ffff1e9224 */ /* 0x001fc400078e0006 */
[----:B------:R-:W-:Y:S02]  /*22ce0*/  @!P1 IMAD.MOV.U32 R31, RZ, RZ, R7 ;  /* 0x000000ffff1f9224 */ /* 0x000fe400078e0007 */
[----:B------:R-:W4:Y:S04]  /*22cf0*/  LDL R7, [R1+0x1324] ;  /* 0x0013240001077983 */ /* 0x000f280000100800 */
[----:B------:R0:W4:Y:S04]  /*22d00*/  @!P1 LDG.E.U16 R45, desc[UR6][R30.64] ;  /* 0x000000061e2d9981 */ /* 0x000128000c1e1500 */
[----:B------:R-:W4:Y:S04]  /*22d10*/  LDL.LU R52, [R1+0x1cc] ;  /* 0x0001cc0001347983 */ /* 0x000f280000300800 */
[----:B------:R-:W4:Y:S04]  /*22d20*/  LDL.LU R54, [R1+0x1b8] ;  /* 0x0001b80001367983 */ /* 0x000f280000300800 */
[----:B------:R-:W4:Y:S04]  /*22d30*/  LDL.LU R56, [R1+0x1b4] ;  /* 0x0001b40001387983 */ /* 0x000f280000300800 */
[----:B------:R-:W4:Y:S04]  /*22d40*/  LDL.LU R58, [R1+0x1a0] ;  /* 0x0001a000013a7983 */ /* 0x000f280000300800 */
[----:B------:R-:W4:Y:S01]  /*22d50*/  LDL.LU R60, [R1+0x19c] ;  /* 0x00019c00013c7983 */ /* 0x000f220000300800 */
[----:B0-----:R-:W-:-:S02]  /*22d60*/  @!P0 IMAD.MOV.U32 R30, RZ, RZ, R2 ;  /* 0x000000ffff1e8224 */ /* 0x001fc400078e0002 */
[----:B------:R-:W-:Y:S01]  /*22d70*/  @!P0 IMAD.MOV.U32 R31, RZ, RZ, R3 ;  /* 0x000000ffff1f8224 */ /* 0x000fe200078e0003 */
[----:B------:R-:W4:Y:S04]  /*22d80*/  LDL.LU R2, [R1+0x188] ;  /* 0x0001880001027983 */ /* 0x000f280000300800 */
[----:B------:R-:W4:Y:S04]  /*22d90*/  LDL.LU R3, [R1+0x184] ;  /* 0x0001840001037983 */ /* 0x000f280000300800 */
[----:B------:R-:W4:Y:S04]  /*22da0*/  LDL R6, [R1+0x1320] ;  /* 0x0013200001067983 */ /* 0x000f280000100800 */
[----:B------:R3:W4:Y:S02]  /*22db0*/  @!P0 LDG.E.U16 R47, desc[UR6][R30.64] ;  /* 0x000000061e2f8981 */ /* 0x000724000c1e1500 */
[----:B---3--:R-:W-:-:S02]  /*22dc0*/  @!P1 IMAD.MOV.U32 R31, RZ, RZ, R5 ;  /* 0x000000ffff1f9224 */ /* 0x008fc400078e0005 */
[----:B------:R-:W3:Y:S01]  /*22dd0*/  LDL R5, [R1+0x132c] ;  /* 0x00132c0001057983 */ /* 0x000ee20000100800 */
[----:B------:R-:W-:-:S03]  /*22de0*/  @!P1 IMAD.MOV.U32 R30, RZ, RZ, R4 ;  /* 0x000000ffff1e9224 */ /* 0x000fc600078e0004 */
[----:B------:R-:W3:Y:S01]  /*22df0*/  LDL R4, [R1+0x1368] ;  /* 0x0013680001047983 */ /* 0x000ee20000100800 */
[----:B------:R-:W-:Y:S02]  /*22e00*/  PRMT R49, RZ, 0x7610, R49 ;  /* 0x00007610ff317816 */ /* 0x000fe40000000031 */
[----:B------:R-:W-:Y:S01]  /*22e10*/  PRMT R51, RZ, 0x7610, R51 ;  /* 0x00007610ff337816 */ /* 0x000fe20000000033 */
[----:B------:R-:W0:Y:S03]  /*22e20*/  S2R R50, SR_TID.X ;  /* 0x0000000000327919 */ /* 0x000e260000002100 */
[----:B------:R1:W3:Y:S01]  /*22e30*/  @!P1 LDG.E.U16 R49, desc[UR6][R30.64] ;  /* 0x000000061e319981 */ /* 0x0002e2000c1e1500 */
[----:B------:R-:W-:Y:S01]  /*22e40*/  PRMT R53, RZ, 0x7610, R53 ;  /* 0x00007610ff357816 */ /* 0x000fe20000000035 */
[----:B-1----:R-:W-:Y:S01]  /*22e50*/  @!P0 IMAD.MOV.U32 R30, RZ, RZ, R13 ;  /* 0x000000ffff1e8224 */ /* 0x002fe200078e000d */
[----:B------:R-:W-:-:S05]  /*22e60*/  @!P0 MOV R31, R14 ;  /* 0x0000000e001f8202 */ /* 0x000fca0000000f00 */
[----:B------:R1:W3:Y:S01]  /*22e70*/  @!P0 LDG.E.U16 R51, desc[UR6][R30.64] ;  /* 0x000000061e338981 */ /* 0x0002e2000c1e1500 */
[----:B------:R-:W-:Y:S01]  /*22e80*/  PRMT R55, RZ, 0x7610, R55 ;  /* 0x00007610ff377816 */ /* 0x000fe20000000037 */
[----:B-1----:R-:W-:Y:S02]  /*22e90*/  @!P1 IMAD.MOV.U32 R30, RZ, RZ, R11 ;  /* 0x000000ffff1e9224 */ /* 0x002fe400078e000b */
[----:B------:R-:W-:-:S05]  /*22ea0*/  @!P1 IMAD.MOV.U32 R31, RZ, RZ, R12 ;  /* 0x000000ffff1f9224 */ /* 0x000fca00078e000c */
[----:B------:R1:W3:Y:S01]  /*22eb0*/  @!P1 LDG.E.U16 R53, desc[UR6][R30.64] ;  /* 0x000000061e359981 */ /* 0x0002e2000c1e1500 */
[----:B------:R-:W-:Y:S01]  /*22ec0*/  PRMT R57, RZ, 0x7610, R57 ;  /* 0x00007610ff397816 */ /* 0x000fe20000000039 */
[----:B-1----:R-:W-:Y:S01]  /*22ed0*/  @!P0 IMAD.MOV.U32 R31, RZ, RZ, R10 ;  /* 0x000000ffff1f8224 */ /* 0x002fe200078e000a */
[----:B------:R-:W-:Y:S02]  /*22ee0*/  PRMT R59, RZ, 0x7610, R59 ;  /* 0x00007610ff3b7816 */ /* 0x000fe4000000003b */
[----:B------:R-:W-:Y:S02]  /*22ef0*/  PRMT R61, RZ, 0x7610, R61 ;  /* 0x00007610ff3d7816 */ /* 0x000fe4000000003d */
[----:B0-----:R-:W-:Y:S01]  /*22f00*/  LOP3.LUT R50, R50, 0x1f, RZ, 0xc0, !PT ;  /* 0x0000001f32327812 */ /* 0x001fe200078ec0ff */
[----:B------:R-:W-:Y:S04]  /*22f10*/  STL [R1+0x1380], R0 ;  /* 0x0013800001007387 */ /* 0x000fe80000100800 */
[----:B------:R-:W3:Y:S04]  /*22f20*/  LDL.LU R15, [R1+0x170] ;  /* 0x00017000010f7983 */ /* 0x000ee80000300800 */
[----:B------:R-:W3:Y:S04]  /*22f30*/  LDL.LU R14, [R1+0x16c] ;  /* 0x00016c00010e7983 */ /* 0x000ee80000300800 */
[----:B------:R-:W3:Y:S04]  /*22f40*/  LDL.LU R13, [R1+0x158] ;  /* 0x00015800010d7983 */ /* 0x000ee80000300800 */
[----:B------:R-:W3:Y:S04]  /*22f50*/  LDL.LU R12, [R1+0x154] ;  /* 0x00015400010c7983 */ /* 0x000ee80000300800 */
[----:B------:R-:W3:Y:S04]  /*22f60*/  LDL.LU R11, [R1+0x140] ;  /* 0x00014000010b7983 */ /* 0x000ee80000300800 */
[----:B------:R-:W3:Y:S01]  /*22f70*/  LDL.LU R10, [R1+0x13c] ;  /* 0x00013c00010a7983 */ /* 0x000ee20000300800 */
[----:B--2---:R-:W-:-:S03]  /*22f80*/  @!P0 IMAD.MOV.U32 R30, RZ, RZ, R9 ;  /* 0x000000ffff1e8224 */ /* 0x004fc600078e0009 */
[----:B------:R-:W2:Y:S04]  /*22f90*/  LDL.LU R9, [R1+0x128] ;  /* 0x0001280001097983 */ /* 0x000ea80000300800 */
[----:B------:R4:W2:Y:S02]  /*22fa0*/  @!P0 LDG.E.U16 R55, desc[UR6][R30.64] ;  /* 0x000000061e378981 */ /* 0x0008a4000c1e1500 */
[----:B----4-:R-:W-:Y:S02]  /*22fb0*/  @!P1 IMAD.MOV.U32 R31, RZ, RZ, R8 ;  /* 0x000000ffff1f9224 */ /* 0x010fe400078e0008 */
[----:B------:R-:W4:Y:S01]  /*22fc0*/  LDL.LU R8, [R1+0x124] ;  /* 0x0001240001087983 */ /* 0x000f220000300800 */
[----:B------:R-:W-:-:S03]  /*22fd0*/  @!P1 IMAD.MOV.U32 R30, RZ, RZ, R7 ;  /* 0x000000ffff1e9224 */ /* 0x000fc600078e0007 */
[----:B------:R-:W4:Y:S04]  /*22fe0*/  LDL.LU R7, [R1+0x110] ;  /* 0x0001100001077983 */ /* 0x000f280000300800 */
[----:B------:R0:W4:Y:S02]  /*22ff0*/  @!P1 LDG.E.U16 R57, desc[UR6][R30.64] ;  /* 0x000000061e399981 */ /* 0x000124000c1e1500 */
[----:B0-----:R-:W-:Y:S02]  /*23000*/  @!P0 MOV R31, R6 ;  /* 0x00000006001f8202 */ /* 0x001fe40000000f00 */
[----:B------:R-:W4:Y:S01]  /*23010*/  LDL.LU R6, [R1+0x10c] ;  /* 0x00010c0001067983 */ /* 0x000f220000300800 */
[----:B---3--:R-:W-:-:S03]  /*23020*/  @!P0 IMAD.MOV.U32 R30, RZ, RZ, R5 ;  /* 0x000000ffff1e8224 */ /* 0x008fc600078e0005 */
[----:B------:R-:W3:Y:S04]  /*23030*/  LDL.LU R5, [R1+0xf8] ;  /* 0x0000f80001057983 */ /* 0x000ee80000300800 */
[----:B------:R0:W3:Y:S02]  /*23040*/  @!P0 LDG.E.U16 R59, desc[UR6][R30.64] ;  /* 0x000000061e3b8981 */ /* 0x0000e4000c1e1500 */
[----:B0-----:R-:W-:Y:S02]  /*23050*/  @!P0 IMAD.MOV.U32 R30, RZ, RZ, R4 ;  /* 0x000000ffff1e8224 */ /* 0x001fe400078e0004 */
[----:B------:R-:W-:Y:S01]  /*23060*/  @!P0 IMAD.MOV.U32 R31, RZ, RZ, R0 ;  /* 0x000000ffff1f8224 */ /* 0x000fe200078e0000 */
[----:B------:R-:W3:Y:S04]  /*23070*/  LDL.LU R4, [R1+0xf4] ;  /* 0x0000f40001047983 */ /* 0x000ee80000300800 */
[----:B------:R-:W3:Y:S04]  /*23080*/  LDL.LU R32, [R1+0xe0] ;  /* 0x0000e00001207983 */ /* 0x000ee80000300800 */
[----:B------:R-:W3:Y:S04]  /*23090*/  LDL.LU R34, [R1+0xdc] ;  /* 0x0000dc0001227983 */ /* 0x000ee80000300800 */
[----:B------:R-:W3:Y:S04]  /*230a0*/  LDL.LU R40, [R1+0xc8] ;  /* 0x0000c80001287983 */ /* 0x000ee80000300800 */
[----:B------:R0:W3:Y:S04]  /*230b0*/  @!P0 LDG.E.U16 R61, desc[UR6][R30.64] ;  /* 0x000000061e3d8981 */ /* 0x0000e8000c1e1500 */
[----:B------:R-:W3:Y:S01]  /*230c0*/  LDL.LU R42, [R1+0xc4] ;  /* 0x0000c400012a7983 */ /* 0x000ee20000300800 */
[----:B0-----:R-:W-:-:S05]  /*230d0*/  IMAD.SHL.U32 R30, R50, 0x2, RZ ;  /* 0x00000002321e7824 */ /* 0x001fca00078e00ff */
[----:B------:R-:W-:-:S05]  /*230e0*/  LOP3.LUT R30, R30, 0x10, RZ, 0x3c, !PT ;  /* 0x000000101e1e7812 */ /* 0x000fca00078e3cff */
[----:B------:R0:W-:Y:S04]  /*230f0*/  STS.U16 [R30+UR4+0x680], R52 ;  /* 0x000680341e007988 */ /* 0x0001e80008000404 */
[----:B------:R1:W-:Y:S04]  /*23100*/  STS.U16 [R30+UR4+0x880], R54 ;  /* 0x000880361e007988 */ /* 0x0003e80008000404 */
[----:B------:R-:W-:Y:S04]  /*23110*/  STS.U16 [R30+UR4+0x8c0], R56 ;  /* 0x0008c0381e007988 */ /* 0x000fe80008000404 */
[----:B------:R-:W-:Y:S04]  /*23120*/  STS.U16 [R30+UR4+0xac0], R58 ;  /* 0x000ac03a1e007988 */ /* 0x000fe80008000404 */
[----:B------:R-:W-:Y:S04]  /*23130*/  STS.U16 [R30+UR4+0xa80], R60 ;  /* 0x000a803c1e007988 */ /* 0x000fe80008000404 */
[----:B------:R-:W-:Y:S04]  /*23140*/  STS.U16 [R30+UR4+0xc80], R2 ;  /* 0x000c80021e007988 */ /* 0x000fe80008000404 */
[----:B------:R1:W-:Y:S04]  /*23150*/  STS.U16 [R30+UR4+0xcc0], R3 ;  /* 0x000cc0031e007988 */ /* 0x0003e80008000404 */
[----:B0-----:R-:W3:Y:S04]  /*23160*/  LDL.LU R52, [R1+0xb0] ;  /* 0x0000b00001347983 */ /* 0x001ee80000300800 */
[----:B-1----:R-:W3:Y:S04]  /*23170*/  LDL.LU R54, [R1+0xac] ;  /* 0x0000ac0001367983 */ /* 0x002ee80000300800 */
        /* <DEDUP_REMOVED lines=14> */
[----:B------:R1:W-:Y:S04]  /*23260*/  STS.U16 [R30+UR4+0xe80], R14 ;  /* 0x000e800e1e007988 */ /* 0x0003e80008000404 */
[----:B------:R1:W-:Y:S04]  /*23270*/  STS.U16 [R30+UR4+0x1080], R13 ;  /* 0x0010800d1e007988 */ /* 0x0003e80008000404 */
[----:B------:R1:W-:Y:S04]  /*23280*/  STS.U16 [R30+UR4+0x10c0], R12 ;  /* 0x0010c00c1e007988 */ /* 0x0003e80008000404 */
[----:B------:R1:W-:Y:S04]  /*23290*/  STS.U16 [R30+UR4+0x12c0], R11 ;  /* 0x0012c00b1e007988 */ /* 0x0003e80008000404 */
[----:B------:R2:W-:Y:S04]  /*232a0*/  STS.U16 [R30+UR4+0x1280], R10 ;  /* 0x0012800a1e007988 */ /* 0x0005e80008000404 */
[----:B0-----:R-:W3:Y:S04]  /*232b0*/  LDL.LU R15, [R1+0x1f10] ;  /* 0x001f1000010f7983 */ /* 0x001ee80000300800 */
[----:B-1----:R-:W3:Y:S04]  /*232c0*/  LDL.LU R14, [R1+0x1f0c] ;  /* 0x001f0c00010e7983 */ /* 0x002ee80000300800 */
[----:B------:R-:W3:Y:S04]  /*232d0*/  LDL.LU R13, [R1+0x1f08] ;  /* 0x001f0800010d7983 */ /* 0x000ee80000300800 */
[----:B------:R-:W3:Y:S04]  /*232e0*/  LDL.LU R12, [R1+0x1f04] ;  /* 0x001f0400010c7983 */ /* 0x000ee80000300800 */
[----:B------:R-:W3:Y:S04]  /*232f0*/  LDL.LU R11, [R1+0x1f00] ;  /* 0x001f0000010b7983 */ /* 0x000ee80000300800 */
[----:B--2---:R-:W2:Y:S04]  /*23300*/  LDL.LU R10, [R1+0x1efc] ;  /* 0x001efc00010a7983 */ /* 0x004ea80000300800 */
[----:B------:R0:W-:Y:S04]  /*23310*/  STS.U16 [R30+UR4+0x1480], R9 ;  /* 0x001480091e007988 */ /* 0x0001e80008000404 */
[----:B0-----:R-:W2:Y:S04]  /*23320*/  LDL.LU R9, [R1+0x1ef8] ;  /* 0x001ef80001097983 */ /* 0x001ea80000300800 */
[----:B----4-:R0:W-:Y:S04]  /*23330*/  STS.U16 [R30+UR4+0x14c0], R8 ;  /* 0x0014c0081e007988 */ /* 0x0101e80008000404 */
[----:B0-----:R-:W4:Y:S04]  /*23340*/  LDL.LU R8, [R1+0x1ef4] ;  /* 0x001ef40001087983 */ /* 0x001f280000300800 */
[----:B------:R0:W-:Y:S04]  /*23350*/  STS.U16 [R30+UR4+0x16c0], R7 ;  /* 0x0016c0071e007988 */ /* 0x0001e80008000404 */
[----:B0-----:R-:W4:Y:S04]  /*23360*/  LDL.LU R7, [R1+0x1ef0] ;  /* 0x001ef00001077983 */ /* 0x001f280000300800 */
[----:B------:R0:W-:Y:S04]  /*23370*/  STS.U16 [R30+UR4+0x1680], R6 ;  /* 0x001680061e007988 */ /* 0x0001e80008000404 */
[----:B0-----:R-:W4:Y:S04]  /*23380*/  LDL.LU R6, [R1+0x1eec] ;  /* 0x001eec0001067983 */ /* 0x001f280000300800 */
[----:B---3--:R0:W-:Y:S04]  /*23390*/  STS.U16 [R30+UR4+0x1880], R5 ;  /* 0x001880051e007988 */ /* 0x0081e80008000404 */
[----:B0-----:R-:W3:Y:S04]  /*233a0*/  LDL.LU R5, [R1+0x1ee8] ;  /* 0x001ee80001057983 */ /* 0x001ee80000300800 */
[----:B------:R0:W-:Y:S04]  /*233b0*/  STS.U16 [R30+UR4+0x18c0], R4 ;  /* 0x0018c0041e007988 */ /* 0x0001e80008000404 */
[----:B------:R1:W-:Y:S04]  /*233c0*/  STS.U16 [R30+UR4+0x1ac0], R32 ;  /* 0x001ac0201e007988 */ /* 0x0003e80008000404 */
[----:B------:R1:W-:Y:S04]  /*233d0*/  STS.U16 [R30+UR4+0x1a80], R34 ;  /* 0x001a80221e007988 */ /* 0x0003e80008000404 */
[----:B------:R1:W-:Y:S04]  /*233e0*/  STS.U16 [R30+UR4+0x1c80], R40 ;  /* 0x001c80281e007988 */ /* 0x0003e80008000404 */
[----:B------:R1:W-:Y:S04]  /*233f0*/  STS.U16 [R30+UR4+0x1cc0], R42 ;  /* 0x001cc02a1e007988 */ /* 0x0003e80008000404 */
[----:B0-----:R-:W2:Y:S04]  /*23400*/  LDL.LU R4, [R1+0x1ee4] ;  /* 0x001ee40001047983 */ /* 0x001ea80000300800 */
[----:B-1----:R-:W4:Y:S04]  /*23410*/  LDL.LU R32, [R1+0x1ee0] ;  /* 0x001ee00001207983 */ /* 0x002f280000300800 */
[----:B------:R-:W4:Y:S04]  /*23420*/  LDL.LU R34, [R1+0x1edc] ;  /* 0x001edc0001227983 */ /* 0x000f280000300800 */
[----:B------:R-:W3:Y:S04]  /*23430*/  LDL.LU R40, [R1+0x1ed8] ;  /* 0x001ed80001287983 */ /* 0x000ee80000300800 */
[----:B------:R-:W2:Y:S04]  /*23440*/  LDL.LU R42, [R1+0x1ed4] ;  /* 0x001ed400012a7983 */ /* 0x000ea80000300800 */
[----:B------:R0:W-:Y:S04]  /*23450*/  STS.U16 [R30+UR4+0x1ec0], R52 ;  /* 0x001ec0341e007988 */ /* 0x0001e80008000404 */
[----:B------:R1:W-:Y:S04]  /*23460*/  STS.U16 [R30+UR4+0x1e80], R54 ;  /* 0x001e80361e007988 */ /* 0x0003e80008000404 */
[----:B------:R1:W-:Y:S04]  /*23470*/  STS.U16 [R30+UR4+0x2080], R3 ;  /* 0x002080031e007988 */ /* 0x0003e80008000404 */
[----:B0-----:R-:W4:Y:S04]  /*23480*/  LDL.LU R52, [R1+0x1ed0] ;  /* 0x001ed00001347983 */ /* 0x001f280000300800 */
[----:B-1----:R-:W3:Y:S04]  /*23490*/  LDL.LU R54, [R1+0x1ecc] ;  /* 0x001ecc0001367983 */ /* 0x002ee80000300800 */
[----:B------:R-:W2:Y:S04]  /*234a0*/  LDL.LU R3, [R1+0x1ec8] ;  /* 0x001ec80001037983 */ /* 0x000ea80000300800 */
[----:B------:R0:W-:Y:S04]  /*234b0*/  STS.U16 [R30+UR4+0x20c0], R31 ;  /* 0x0020c01f1e007988 */ /* 0x0001e80008000404 */
[----:B------:R1:W-:Y:S04]  /*234c0*/  STS.U16 [R30+UR4+0x22c0], R0 ;  /* 0x0022c0001e007988 */ /* 0x0003e80008000404 */
[----:B------:R1:W-:Y:S04]  /*234d0*/  STS.U16 [R30+UR4+0x2280], R36 ;  /* 0x002280241e007988 */ /* 0x0003e80008000404 */
[----:B------:R1:W-:Y:S04]  /*234e0*/  STS.U16 [R30+UR4+0x2480], R38 ;  /* 0x002480261e007988 */ /* 0x0003e80008000404 */
[----:B------:R1:W-:Y:S04]  /*234f0*/  STS.U16 [R30+UR4+0x24c0], R44 ;  /* 0x0024c02c1e007988 */ /* 0x0003e80008000404 */
[----:B------:R1:W-:Y:S04]  /*23500*/  STS.U16 [R30+UR4+0x26c0], R46 ;  /* 0x0026c02e1e007988 */ /* 0x0003e80008000404 */
[----:B0-----:R-:W4:Y:S04]  /*23510*/  LDL.LU R31, [R1+0x1fc] ;  /* 0x0001fc00011f7983 */ /* 0x001f280000300800 */
[----:B-1----:R-:W4:Y:S04]  /*23520*/  LDL.LU R0, [R1+0x1f8] ;  /* 0x0001f80001007983 */ /* 0x002f280000300800 */
[----:B------:R-:W4:Y:S04]  /*23530*/  LDL.LU R36, [R1+0x1ec] ;  /* 0x0001ec0001247983 */ /* 0x000f280000300800 */
[----:B------:R-:W4:Y:S04]  /*23540*/  LDL.LU R38, [R1+0x1e8] ;  /* 0x0001e80001267983 */ /* 0x000f280000300800 */
[----:B------:R-:W4:Y:S04]  /*23550*/  LDL.LU R44, [R1+0x1dc] ;  /* 0x0001dc00012c7983 */ /* 0x000f280000300800 */
[----:B------:R0:W-:Y:S04]  /*23560*/  STS.U16 [R30+UR4+0x2680], R48 ;  /* 0x002680301e007988 */ /* 0x0001e80008000404 */
[----:B------:R-:W4:Y:S04]  /*23570*/  LDL.LU R46, [R1+0x1d8] ;  /* 0x0001d800012e7983 */ /* 0x000f280000300800 */
        /* <DEDUP_REMOVED lines=10> */
[----:B------:R-:W4:Y:S04]  /*23620*/  LDL.LU R2, [R1+0x194] ;  /* 0x0001940001027983 */ /* 0x000f280000300800 */
[----:B--2---:R0:W-:Y:S04]  /*23630*/  STS.U16 [R30+UR4+0x2cc0], R3 ;  /* 0x002cc0031e007988 */ /* 0x0041e80008000404 */
[----:B---3--:R1:W-:Y:S04]  /*23640*/  STS.U16 [R30+UR4+0x2ec0], R54 ;  /* 0x002ec0361e007988 */ /* 0x0083e80008000404 */
[----:B0-----:R-:W2:Y:S01]  /*23650*/  LDL.LU R3, [R1+0x180] ;  /* 0x0001800001037983 */ /* 0x001ea20000300800 */
[----:B-1----:R-:W0:Y:S03]  /*23660*/  S2R R54, SR_TID.X ;  /* 0x0000000000367919 */ /* 0x002e260000002100 */
        /* <DEDUP_REMOVED lines=16> */
[----:B------:R-:W-:Y:S01]  /*23770*/  STS.U16 [R30+UR4+0x3e80], R22 ;  /* 0x003e80161e007988 */ /* 0x000fe20008000404 */
[----:B0-----:R-:W-:-:S05]  /*23780*/  LOP3.LUT R54, R54, 0x1f, RZ, 0xc0, !PT ;  /* 0x0000001f36367812 */ /* 0x001fca00078ec0ff */
[----:B-1----:R-:W-:-:S05]  /*23790*/  IMAD.SHL.U32 R14, R54, 0x2, RZ ;  /* 0x00000002360e7824 */ /* 0x002fca00078e00ff */
[----:B------:R-:W-:-:S05]  /*237a0*/  LOP3.LUT R14, R14, 0x20, RZ, 0x3c, !PT ;  /* 0x000000200e0e7812 */ /* 0x000fca00078e3cff */
[----:B------:R-:W-:Y:S04]  /*237b0*/  STS.U16 [R14+UR4+0x100], R31 ;  /* 0x0001001f0e007988 */ /* 0x000fe80008000404 */
[----:B------:R-:W-:Y:S04]  /*237c0*/  STS.U16 [R14+UR4+0x140], R0 ;  /* 0x000140000e007988 */ /* 0x000fe80008000404 */
[----:B------:R0:W-:Y:S04]  /*237d0*/  STS.U16 [R14+UR4+0x340], R36 ;  /* 0x000340240e007988 */ /* 0x0001e80008000404 */
[----:B------:R1:W-:Y:S04]  /*237e0*/  STS.U16 [R14+UR4+0x300], R38 ;  /* 0x000300260e007988 */ /* 0x0003e80008000404 */
[----:B------:R3:W-:Y:S04]  /*237f0*/  STS.U16 [R14+UR4+0x500], R44 ;  /* 0x0005002c0e007988 */ /* 0x0007e80008000404 */
[----:B------:R4:W-:Y:S04]  /*23800*/  STS.U16 [R14+UR4+0x540], R46 ;  /* 0x0005402e0e007988 */ /* 0x0009e80008000404 */
[----:B------:R4:W-:Y:S04]  /*23810*/  STS.U16 [R14+UR4+0x740], R48 ;  /* 0x000740300e007988 */ /* 0x0009e80008000404 */
[----:B------:R4:W-:Y:S04]  /*23820*/  STS.U16 [R14+UR4+0x700], R50 ;  /* 0x000700320e007988 */ /* 0x0009e80008000404 */
[----:B0-----:R-:W2:Y:S04]  /*23830*/  LDL.LU R36, [R1+0x17c] ;  /* 0x00017c0001247983 */ /* 0x001ea80000300800 */
[----:B-1----:R-:W2:Y:S04]  /*23840*/  LDL.LU R38, [R1+0x168] ;  /* 0x0001680001267983 */ /* 0x002ea80000300800 */
[----:B---3--:R-:W3:Y:S04]  /*23850*/  LDL.LU R44, [R1+0x164] ;  /* 0x00016400012c7983 */ /* 0x008ee80000300800 */
[----:B----4-:R-:W4:Y:S04]  /*23860*/  LDL.LU R46, [R1+0x150] ;  /* 0x00015000012e7983 */ /* 0x010f280000300800 */
[----:B------:R-:W4:Y:S04]  /*23870*/  LDL.LU R48, [R1+0x14c] ;  /* 0x00014c0001307983 */ /* 0x000f280000300800 */
[----:B------:R0:W-:Y:S04]  /*23880*/  STS.U16 [R14+UR4+0x900], R56 ;  /* 0x000900380e007988 */ /* 0x0001e80008000404 */
[----:B------:R-:W4:Y:S04]  /*23890*/  LDL.LU R50, [R1+0x138] ;  /* 0x0001380001327983 */ /* 0x000f280000300800 */
[----:B------:R1:W-:Y:S04]  /*238a0*/  STS.U16 [R14+UR4+0x940], R58 ;  /* 0x0009403a0e007988 */ /* 0x0003e80008000404 */
[----:B------:R1:W-:Y:S04]  /*238b0*/  STS.U16 [R14+UR4+0xb40], R60 ;  /* 0x000b403c0e007988 */ /* 0x0003e80008000404 */
[----:B------:R1:W-:Y:S04]  /*238c0*/  STS.U16 [R14+UR4+0xb00], R2 ;  /* 0x000b00020e007988 */ /* 0x0003e80008000404 */
[----:B0-----:R-:W4:Y:S04]  /*238d0*/  LDL.LU R56, [R1+0x134] ;  /* 0x0001340001387983 */ /* 0x001f280000300800 */
[----:B-1----:R-:W4:Y:S04]  /*238e0*/  LDL.LU R58, [R1+0x120] ;  /* 0x00012000013a7983 */ /* 0x002f280000300800 */
[----:B------:R-:W4:Y:S04]  /*238f0*/  LDL.LU R60, [R1+0x11c] ;  /* 0x00011c00013c7983 */ /* 0x000f280000300800 */
[----:B------:R-:W4:Y:S04]  /*23900*/  LDL.LU R2, [R1+0x108] ;  /* 0x0001080001027983 */ /* 0x000f280000300800 */
        /* <DEDUP_REMOVED lines=23> */
[----:B------:R1:W-:Y:S04]  /*23a80*/  STS.U16 [R14+UR4+0xf40], R38 ;  /* 0x000f40260e007988 */ /* 0x0003e80008000404 */
[----:B---3--:R3:W-:Y:S04]  /*23a90*/  STS.U16 [R14+UR4+0xf00], R44 ;  /* 0x000f002c0e007988 */ /* 0x0087e80008000404 */
[----:B----4-:R4:W-:Y:S04]  /*23aa0*/  STS.U16 [R14+UR4+0x1100], R46 ;  /* 0x0011002e0e007988 */ /* 0x0109e80008000404 */
[----:B------:R4:W-:Y:S04]  /*23ab0*/  STS.U16 [R14+UR4+0x1140], R48 ;  /* 0x001140300e007988 */ /* 0x0009e80008000404 */
[----:B------:R4:W-:Y:S04]  /*23ac0*/  STS.U16 [R14+UR4+0x1340], R50 ;  /* 0x001340320e007988 */ /* 0x0009e80008000404 */
[----:B0-----:R-:W2:Y:S04]  /*23ad0*/  LDL.LU R36, [R1+0x1ec4] ;  /* 0x001ec40001247983 */ /* 0x001ea80000300800 */
[----:B-1----:R-:W2:Y:S04]  /*23ae0*/  LDL.LU R38, [R1+0x1ec0] ;  /* 0x001ec00001267983 */ /* 0x002ea80000300800 */
[----:B---3--:R-:W3:Y:S04]  /*23af0*/  LDL.LU R44, [R1+0x1ebc] ;  /* 0x001ebc00012c7983 */ /* 0x008ee80000300800 */
[----:B----4-:R-:W4:Y:S04]  /*23b00*/  LDL.LU R46, [R1+0x1eb8] ;  /* 0x001eb800012e7983 */ /* 0x010f280000300800 */
[----:B------:R-:W3:Y:S04]  /*23b10*/  LDL.LU R48, [R1+0x1eb4] ;  /* 0x001eb40001307983 */ /* 0x000ee80000300800 */
[----:B------:R-:W4:Y:S04]  /*23b20*/  LDL.LU R50, [R1+0x1eb0] ;  /* 0x001eb00001327983 */ /* 0x000f280000300800 */
[----:B------:R0:W-:Y:S04]  /*23b30*/  STS.U16 [R14+UR4+0x1300], R56 ;  /* 0x001300380e007988 */ /* 0x0001e80008000404 */
[----:B------:R1:W-:Y:S04]  /*23b40*/  STS.U16 [R14+UR4+0x1500], R58 ;  /* 0x0015003a0e007988 */ /* 0x0003e80008000404 */
[----:B------:R1:W-:Y:S04]  /*23b50*/  STS.U16 [R14+UR4+0x1540], R60 ;  /* 0x0015403c0e007988 */ /* 0x0003e80008000404 */
[----:B------:R1:W-:Y:S04]  /*23b60*/  STS.U16 [R14+UR4+0x1740], R2 ;  /* 0x001740020e007988 */ /* 0x0003e80008000404 */
[----:B0-----:R-:W3:Y:S04]  /*23b70*/  LDL.LU R56, [R1+0x1eac] ;  /* 0x001eac0001387983 */ /* 0x001ee80000300800 */
[----:B-1----:R-:W3:Y:S04]  /*23b80*/  LDL.LU R58, [R1+0x1ea8] ;  /* 0x001ea800013a7983 */ /* 0x002ee80000300800 */
[----:B------:R-:W4:Y:S04]  /*23b90*/  LDL.LU R60, [R1+0x1ea4] ;  /* 0x001ea400013c7983 */ /* 0x000f280000300800 */
[----:B------:R-:W3:Y:S04]  /*23ba0*/  LDL.LU R2, [R1+0x1ea0] ;  /* 0x001ea00001027983 */ /* 0x000ee80000300800 */
[----:B--2---:R0:W-:Y:S04]  /*23bb0*/  STS.U16 [R14+UR4+0x1700], R3 ;  /* 0x001700030e007988 */ /* 0x0041e80008000404 */
        /* <DEDUP_REMOVED lines=21> */
[----:B---3--:R0:W-:Y:S04]  /*23d10*/  STS.U16 [R14+UR4+0x2d00], R2 ;  /* 0x002d00020e007988 */ /* 0x0081e80008000404 */
[----:B0-----:R-:W3:Y:S04]  /*23d20*/  LDL.LU R2, [R1+0x1e98] ;  /* 0x001e980001027983 */ /* 0x001ee80000300800 */
[----:B------:R-:W3:Y:S04]  /*23d30*/  LDL.LU R13, [R1+0x1f4] ;  /* 0x0001f400010d7983 */ /* 0x000ee80000300800 */
        /* <DEDUP_REMOVED lines=30> */
[----:B---3--:R-:W-:Y:S04]  /*23f20*/  STS.U16 [R2+UR4+0x180], R13 ;  /* 0x0001800d02007988 */ /* 0x008fe80008000404 */
[----:B--2---:R-:W-:Y:S04]  /*23f30*/  STS.U16 [R2+UR4+0x1c0], R11 ;  /* 0x0001c00b02007988 */ /* 0x004fe80008000404 */
[----:B------:R0:W-:Y:S04]  /*23f40*/  STS.U16 [R2+UR4+0x3c0], R0 ;  /* 0x0003c00002007988 */ /* 0x0001e80008000404 */
        /* <DEDUP_REMOVED lines=28> */
[----:B------:R0:W-:Y:S04]  /*24110*/  STS.U16 [R2+UR4+0xb80], R31 ;  /* 0x000b801f02007988 */ /* 0x0001e80008000404 */
[----:B------:R-:W4:Y:S04]  /*24120*/  LDL.LU R11, [R1+0x88] ;  /* 0x00008800010b7983 */ /* 0x000f280000300800 */
[----:B0-----:R-:W4:Y:S04]  /*24130*/  LDL.LU R31, [R1+0x84] ;  /* 0x00008400011f7983 */ /* 0x001f280000300800 */
        /* <DEDUP_REMOVED lines=8> */
[----:B--2---:R0:W-:Y:S04]  /*241c0*/  STS.U16 [R2+UR4+0xd80], R0 ;  /* 0x000d800002007988 */ /* 0x0041e80008000404 */
[----:B---3--:R-:W-:Y:S04]  /*241d0*/  STS.U16 [R2+UR4+0xdc0], R23 ;  /* 0x000dc01702007988 */ /* 0x008fe80008000404 */
[----:B----4-:R-:W-:Y:S04]  /*241e0*/  STS.U16 [R2+UR4+0xfc0], R12 ;  /* 0x000fc00c02007988 */ /* 0x010fe80008000404 */
[----:B------:R-:W-:Y:S04]  /*241f0*/  STS.U16 [R2+UR4+0xf80], R7 ;  /* 0x000f800702007988 */ /* 0x000fe80008000404 */
[----:B------:R-:W-:Y:S04]  /*24200*/  STS.U16 [R2+UR4+0x1180], R6 ;  /* 0x0011800602007988 */ /* 0x000fe80008000404 */
[----:B0-----:R-:W2:Y:S04]  /*24210*/  LDL.LU R0, [R1+0x10] ;  /* 0x0000100001007983 */ /* 0x001ea80000300800 */
        /* <DEDUP_REMOVED lines=26> */
[----:B--2---:R-:W-:Y:S04]  /*243c0*/  STS.U16 [R2+UR4+0x2bc0], R0 ;  /* 0x002bc00002007988 */ /* 0x004fe80008000404 */
[----:B------:R0:W-:Y:S04]  /*243d0*/  STS.U16 [R2+UR4+0x2b80], R3 ;  /* 0x002b800302007988 */ /* 0x0001e80008000404 */
[----:B------:R-:W-:Y:S04]  /*243e0*/  STS.U16 [R2+UR4+0x2d80], R58 ;  /* 0x002d803a02007988 */ /* 0x000fe80008000404 */
[----:B------:R-:W-:Y:S04]  /*243f0*/  STS.U16 [R2+UR4+0x2dc0], R56 ;  /* 0x002dc03802007988 */ /* 0x000fe80008000404 */
[----:B------:R-:W-:Y:S01]  /*24400*/  STS.U16 [R2+UR4+0x2fc0], R46 ;  /* 0x002fc02e02007988 */ /* 0x000fe20008000404 */
[----:B0-----:R-:W0:Y:S03]  /*24410*/  S2R R3, SR_TID.X ;  /* 0x0000000000037919 */ /* 0x001e260000002100 */
        /* <DEDUP_REMOVED lines=15> */
[----:B------:R-:W2:Y:S03]  /*24510*/  S2R R0, SR_TID.X ;  /* 0x0000000000007919 */ /* 0x000ea60000002100 */
[----:B-1----:R-:W4:Y:S04]  /*24520*/  LDL R44, [R1+0x137c] ;  /* 0x00137c00012c7983 */ /* 0x002f280000100800 */
[----:B---3--:R-:W-:Y:S04]  /*24530*/  STS.U16 [R2+UR4+0x3fc0], R31 ;  /* 0x003fc01f02007988 */ /* 0x008fe80008000404 */
[----:B------:R-:W-:Y:S01]  /*24540*/  STS.U16 [R2+UR4+0x3f80], R61 ;  /* 0x003f803d02007988 */ /* 0x000fe20008000404 */
[----:B------:R-:W-:Y:S01]  /*24550*/  BAR.SYNC.DEFER_BLOCKING 0x0 ;  /* 0x0000000000007b1d */ /* 0x000fe20000010000 */
[C---:B0-----:R-:W-:Y:S01]  /*24560*/  IMAD.SHL.U32 R60, R3.reuse, 0x2, RZ ;  /* 0x00000002033c7824 */ /* 0x041fe200078e00ff */
[C---:B------:R-:W-:Y:S01]  /*24570*/  LOP3.LUT R54, R3.reuse, 0x7, RZ, 0xc0, !PT ;  /* 0x0000000703367812 */ /* 0x040fe200078ec0ff */
[C---:B------:R-:W-:Y:S01]  /*24580*/  IMAD.SHL.U32 R16, R3.reuse, 0x2, RZ ;  /* 0x0000000203107824 */ /* 0x040fe200078e00ff */
[----:B------:R-:W-:-:S05]  /*24590*/  LOP3.LUT R3, R3, 0x7, RZ, 0xc0, !PT ;  /* 0x0000000703037812 */ /* 0x000fca00078ec0ff */
[----:B------:R-:W-:-:S05]  /*245a0*/  IMAD R3, R3, 0x90, RZ ;  /* 0x0000009003037824 */ /* 0x000fca00078e02ff */
[----:B------:R-:W-:-:S05]  /*245b0*/  LOP3.LUT R3, R3, 0x30, R16, 0x78, !PT ;  /* 0x0000003003037812 */ /* 0x000fca00078e7810 */
[----:B------:R-:W0:Y:S04]  /*245c0*/  LDSM.16.M88.4 R36, [R3+UR4] ;  /* 0x000000040324783b */ /* 0x000e280008000200 */
[----:B------:R-:W1:Y:S04]  /*245d0*/  LDSM.16.M88.4 R32, [R3+UR4+0x400] ;  /* 0x000400040320783b */ /* 0x000e680008000200 */
[----:B------:R-:W3:Y:S04]  /*245e0*/  LDSM.16.M88.4 R28, [R3+UR4+0x800] ;  /* 0x00080004031c783b */ /* 0x000ee80008000200 */
[----:B------:R-:W3:Y:S04]  /*245f0*/  LDSM.16.M88.4 R8, [R3+UR4+0xc00] ;  /* 0x000c00040308783b */ /* 0x000ee80008000200 */
[----:B------:R-:W3:Y:S01]  /*24600*/  LDSM.16.M88.4 R4, [R3+UR4+0x1000] ;  /* 0x001000040304783b */ /* 0x000ee20008000200 */
[----:B------:R-:W-:-:S02]  /*24610*/  IMAD R54, R54, 0x90, RZ ;  /* 0x0000009036367824 */ /* 0x000fc400078e02ff */
[----:B--2---:R-:W-:Y:S01]  /*24620*/  IMAD.SHL.U32 R0, R0, 0x40, RZ ;  /* 0x0000004000007824 */ /* 0x004fe200078e00ff */
[----:B------:R-:W2:Y:S04]  /*24630*/  LDSM.16.M88.4 R12, [R3+UR4+0x1400] ;  /* 0x00140004030c783b */ /* 0x000ea80008000200 */
[----:B------:R-:W-:Y:S04]  /*24640*/  LDSM.16.M88.4 R56, [R3+UR4+0x2400] ;  /* 0x002400040338783b */ /* 0x000fe80008000200 */
[----:B------:R-:W-:Y:S01]  /*24650*/  LDSM.16.M88.4 R16, [R3+UR4+0x3c00] ;  /* 0x003c00040310783b */ /* 0x000fe20008000200 */
[----:B------:R-:W-:-:S04]  /*24660*/  LOP3.LUT R54, R54, 0x10, R60, 0x78, !PT ;  /* 0x0000001036367812 */ /* 0x000fc800078e783c */
[----:B------:R-:W-:-:S05]  /*24670*/  LOP3.LUT R54, R54, 0x400, R0, 0xf8, !PT ;  /* 0x0000040036367812 */ /* 0x000fca00078ef800 */
[----:B------:R-:W-:Y:S04]  /*24680*/  LDSM.16.MT88.4 R20, [R54+UR4+0x4000] ;  /* 0x004000043614783b */ /* 0x000fe80008004200 */
[----:B0-----:R-:W-:Y:S04]  /*24690*/  STL [R1+0x1c5c], R38 ;  /* 0x001c5c2601007387 */ /* 0x001fe80000100800 */
[----:B------:R-:W-:Y:S04]  /*246a0*/  STL [R1+0x1c58], R39 ;  /* 0x001c582701007387 */ /* 0x000fe80000100800 */
[----:B-1----:R-:W-:Y:S04]  /*246b0*/  STL [R1+0x1c64], R34 ;  /* 0x001c642201007387 */ /* 0x002fe80000100800 */
[----:B------:R-:W-:Y:S04]  /*246c0*/  STL [R1+0x1c60], R35 ;  /* 0x001c602301007387 */ /* 0x000fe80000100800 */
[----:B---3--:R-:W-:Y:S04]  /*246d0*/  STL [R1+0x1c6c], R30 ;  /* 0x001c6c1e01007387 */ /* 0x008fe80000100800 */
[----:B------:R-:W-:Y:S04]  /*246e0*/  STL [R1+0x1c68], R31 ;  /* 0x001c681f01007387 */ /* 0x000fe80000100800 */
[----:B------:R-:W-:Y:S04]  /*246f0*/  STL.64 [R1+0x110], R8 ;  /* 0x0001100801007387 */ /* 0x000fe80000100a00 */
[----:B------:R-:W-:Y:S04]  /*24700*/  STL.64 [R1+0x118], R10 ;  /* 0x0001180a01007387 */ /* 0x000fe80000100a00 */
[----:B------:R-:W-:Y:S04]  /*24710*/  STL.64 [R1+0x100], R4 ;  /* 0x0001000401007387 */ /* 0x000fe80000100a00 */
[----:B------:R-:W0:Y:S01]  /*24720*/  LDSM.16.M88.4 R8, [R3+UR4+0x1800] ;  /* 0x001800040308783b */ /* 0x000e220008000200 */
[----:B------:R-:W-:Y:S01]  /*24730*/  MOV R2, R4 ;  /* 0x0000000400027202 */ /* 0x000fe20000000f00 */
[----:B------:R-:W-:-:S02]  /*24740*/  IMAD.MOV.U32 R0, RZ, RZ, R5 ;  /* 0x000000ffff007224 */ /* 0x000fc400078e0005 */
[----:B------:R-:W-:Y:S01]  /*24750*/  IMAD.MOV.U32 R49, RZ, RZ, R6 ;  /* 0x000000ffff317224 */ /* 0x000fe200078e0006 */
[----:B------:R-:W-:Y:S01]  /*24760*/  STL.64 [R1+0x108], R6 ;  /* 0x0001080601007387 */ /* 0x000fe20000100a00 */
[----:B------:R-:W-:-:S03]  /*24770*/  IMAD.MOV.U32 R48, RZ, RZ, R7 ;  /* 0x000000ffff307224 */ /* 0x000fc600078e0007 */
[----:B------:R-:W1:Y:S04]  /*24780*/  LDSM.16.M88.4 R4, [R3+UR4+0x1c00] ;  /* 0x001c00040304783b */ /* 0x000e680008000200 */
[----:B------:R-:W-:Y:S04]  /*24790*/  STL.64 [R1+0x1db0], R48 ;  /* 0x001db03001007387 */ /* 0x000fe80000100a00 */
[----:B--2---:R-:W-:Y:S04]  /*247a0*/  STL.64 [R1+0xf0], R12 ;  /* 0x0000f00c01007387 */ /* 0x004fe80000100a00 */
[----:B------:R-:W-:Y:S04]  /*247b0*/  STL.64 [R1+0xf8], R14 ;  /* 0x0000f80e01007387 */ /* 0x000fe80000100a00 */
[----:B------:R-:W-:Y:S04]  /*247c0*/  LDSM.16.M88.4 R12, [R3+UR4+0x3800] ;  /* 0x00380004030c783b */ /* 0x000fe80008000200 */
[----:B0-----:R-:W-:Y:S04]  /*247d0*/  STL.64 [R1+0xe0], R8 ;  /* 0x0000e00801007387 */ /* 0x001fe80000100a00 */
[----:B------:R-:W-:Y:S04]  /*247e0*/  STL.64 [R1+0xe8], R10 ;  /* 0x0000e80a01007387 */ /* 0x000fe80000100a00 */
[----:B------:R-:W-:Y:S04]  /*247f0*/  LDSM.16.M88.4 R8, [R3+UR4+0x2800] ;  /* 0x002800040308783b */ /* 0x000fe80008000200 */
[----:B-1----:R-:W-:Y:S01]  /*24800*/  STL.64 [R1+0xd0], R4 ;  /* 0x0000d00401007387 */ /* 0x002fe20000100a00 */
[----:B------:R-:W-:-:S03]  /*24810*/  IMAD.MOV.U32 R53, RZ, RZ, R6 ;  /* 0x000000ffff357224 */ /* 0x000fc600078e0006 */
[----:B------:R-:W-:Y:S01]  /*24820*/  STL.64 [R1+0xd8], R6 ;  /* 0x0000d80601007387 */ /* 0x000fe20000100a00 */
[----:B------:R-:W-:-:S03]  /*24830*/  IMAD.MOV.U32 R52, RZ, RZ, R7 ;  /* 0x000000ffff347224 */ /* 0x000fc600078e0007 */
[----:B------:R-:W0:Y:S04]  /*24840*/  LDSM.16.M88.4 R4, [R3+UR4+0x2000] ;  /* 0x002000040304783b */ /* 0x000e280008000200 */
[----:B------:R-:W-:Y:S04]  /*24850*/  STL.64 [R1+0x1da8], R52 ;  /* 0x001da83401007387 */ /* 0x000fe80000100a00 */
[----:B0-----:R-:W-:Y:S01]  /*24860*/  STL.64 [R1+0xc0], R4 ;  /* 0x0000c00401007387 */ /* 0x001fe20000100a00 */
[----:B------:R-:W-:-:S03]  /*24870*/  IMAD.MOV.U32 R34, RZ, RZ, R4 ;  /* 0x000000ffff227224 */ /* 0x000fc600078e0004 */
[----:B------:R-:W-:Y:S01]  /*24880*/  STL.64 [R1+0xc8], R6 ;  /* 0x0000c80601007387 */ /* 0x000fe20000100a00 */
[----:B------:R-:W-:-:S03]  /*24890*/  IMAD.MOV.U32 R31, RZ, RZ, R5 ;  /* 0x000000ffff1f7224 */ /* 0x000fc600078e0005 */
[----:B------:R-:W2:Y:S04]  /*248a0*/  LDL.LU.64 R24, [R1+0x750] ;  /* 0x0007500001187983 */ /* 0x000ea80000300a00 */
[----:B------:R-:W0:Y:S04]  /*248b0*/  LDSM.16.M88.4 R4, [R3+UR4+0x2c00] ;  /* 0x002c00040304783b */ /* 0x000e280008000200 */
[----:B------:R-:W-:Y:S04]  /*248c0*/  STL.64 [R1+0xa0], R8 ;  /* 0x0000a00801007387 */ /* 0x000fe80000100a00 */
[----:B------:R-:W-:Y:S04]  /*248d0*/  STL.64 [R1+0xa8], R10 ;  /* 0x0000a80a01007387 */ /* 0x000fe80000100a00 */
[----:B------:R-:W2:Y:S04]  /*248e0*/  LDL.LU.64 R26, [R1+0x758] ;  /* 0x00075800011a7983 */ /* 0x000ea80000300a00 */
[----:B------:R-:W-:Y:S04]  /*248f0*/  LDSM.16.M88.4 R8, [R3+UR4+0x3400] ;  /* 0x003400040308783b */ /* 0x000fe80008000200 */
[----:B0-----:R-:W-:Y:S04]  /*24900*/  STL.64 [R1+0x70], R4 ;  /* 0x0000700401007387 */ /* 0x001fe80000100a00 */
[----:B------:R-:W-:Y:S04]  /*24910*/  STL.64 [R1+0x78], R6 ;  /* 0x0000780601007387 */ /* 0x000fe80000100a00 */
[----:B------:R-:W0:Y:S04]  /*24920*/  LDSM.16.M88.4 R4, [R3+UR4+0x3000] ;  /* 0x003000040304783b */ /* 0x000e280008000200 */
[----:B------:R-:W-:Y:S04]  /*24930*/  STL.64 [R1+0xb8], R58 ;  /* 0x0000b83a01007387 */ /* 0x000fe80000100a00 */
[----:B------:R-:W-:Y:S04]  /*24940*/  STL.64 [R1+0x1e78], R56 ;  /* 0x001e783801007387 */ /* 0x000fe80000100a00 */
[----:B0-----:R-:W-:Y:S04]  /*24950*/  STL [R1+0x1c2c], R6 ;  /* 0x001c2c0601007387 */ /* 0x001fe80000100800 */
[----:B------:R-:W-:Y:S04]  /*24960*/  STL [R1+0x1c28], R7 ;  /* 0x001c280701007387 */ /* 0x000fe80000100800 */
[----:B------:R-:W-:Y:S04]  /*24970*/  STL [R1+0x1bc0], R10 ;  /* 0x001bc00a01007387 */ /* 0x000fe80000100800 */
[----:B------:R-:W-:Y:S04]  /*24980*/  STL [R1+0x1bbc], R11 ;  /* 0x001bbc0b01007387 */ /* 0x000fe80000100800 */
[----:B------:R-:W-:Y:S04]  /*24990*/  STL.64 [R1+0x1e90], R8 ;  /* 0x001e900801007387 */ /* 0x000fe80000100a00 */
[----:B------:R-:W-:Y:S04]  /*249a0*/  STL [R1+0x1bc8], R14 ;  /* 0x001bc80e01007387 */ /* 0x000fe80000100800 */
[----:B------:R-:W-:Y:S04]  /*249b0*/  STL [R1+0x1bc4], R15 ;  /* 0x001bc40f01007387 */ /* 0x000fe80000100800 */
[----:B------:R0:W-:Y:S04]  /*249c0*/  STL.64 [R1+0x1e60], R12 ;  /* 0x001e600c01007387 */ /* 0x0001e80000100a00 */
[----:B0-----:R-:W3:Y:S04]  /*249d0*/  LDL.LU.64 R12, [R1+0x720] ;  /* 0x00072000010c7983 */ /* 0x001ee80000300a00 */
[----:B------:R-:W3:Y:S04]  /*249e0*/  LDL.LU.64 R14, [R1+0x728] ;  /* 0x00072800010e7983 */ /* 0x000ee80000300a00 */
[----:B------:R-:W3:Y:S01]  /*249f0*/  LDL R6, [R1+0x1378] ;  /* 0x0013780001067983 */ /* 0x000ee20000100800 */
[----:B------:R-:W-:Y:S01]  /*24a00*/  MOV R48, R2 ;  /* 0x0000000200307202 */ /* 0x000fe20000000f00 */
[----:B------:R-:W-:-:S02]  /*24a10*/  IMAD.MOV.U32 R49, RZ, RZ, R0 ;  /* 0x000000ffff317224 */ /* 0x000fc400078e0000 */
[----:B------:R-:W3:Y:S04]  /*24a20*/  LDL.LU.64 R56, [R1+0x6f0] ;  /* 0x0006f00001387983 */ /* 0x000ee80000300a00 */
[----:B------:R-:W3:Y:S04]  /*24a30*/  LDL.LU.64 R58, [R1+0x6f8] ;  /* 0x0006f800013a7983 */ /* 0x000ee80000300a00 */
[----:B------:R-:W3:Y:S04]  /*24a40*/  LDL.64 R8, [R1+0x110] ;  /* 0x0001100001087983 */ /* 0x000ee80000100a00 */
[----:B------:R-:W3:Y:S04]  /*24a50*/  LDL.LU.64 R52, [R1+0xf0] ;  /* 0x0000f00001347983 */ /* 0x000ee80000300a00 */
[----:B----4-:R-:W0:Y:S04]  /*24a60*/  LDSM.16.MT88.4 R40, [R44+UR4+0x4000] ;  /* 0x004000042c28783b */ /* 0x010e280008004200 */
[----:B------:R-:W-:Y:S04]  /*24a70*/  STL [R1+0x1bb8], R18 ;  /* 0x001bb81201007387 */ /* 0x000fe80000100800 */
[----:B------:R-:W-:Y:S04]  /*24a80*/  STL [R1+0x1bb4], R19 ;  /* 0x001bb41301007387 */ /* 0x000fe80000100800 */
[----:B------:R1:W-:Y:S04]  /*24a90*/  STL.64 [R1+0x1e58], R16 ;  /* 0x001e581001007387 */ /* 0x0003e80000100a00 */
[----:B0-----:R-:W-:Y:S04]  /*24aa0*/  STL.64 [R1+0x1e70], R42 ;  /* 0x001e702a01007387 */ /* 0x001fe80000100a00 */
[----:B------:R-:W-:Y:S04]  /*24ab0*/  STL.64 [R1+0x1e68], R40 ;  /* 0x001e682801007387 */ /* 0x000fe80000100a00 */
[----:B------:R-:W-:Y:S01]  /*24ac0*/  STL [R1+0x1cd0], R44 ;  /* 0x001cd02c01007387 */ /* 0x000fe20000100800 */
[----:B--2---:R-:W-:-:S15]  /*24ad0*/  HMMA.16816.F32 R24, R20, R36, R24 ;  /* 0x000000241418723c */ /* 0x004fde0000001818 */
[----:B------:R-:W-:-:S09]  /*24ae0*/  NOP ;  /* 0x0000000000007918 */ /* 0x000fd20000000000 */
[----:B------:R-:W-:Y:S02]  /*24af0*/  IMAD.MOV.U32 R39, RZ, RZ, R24 ;  /* 0x000000ffff277224 */ /* 0x000fe400078e0018 */
[----:B------:R-:W-:Y:S02]  /*24b00*/  IMAD.MOV.U32 R3, RZ, RZ, R25 ;  /* 0x000000ffff037224 */ /* 0x000fe400078e0019 */
[----:B------:R-:W-:Y:S02]  /*24b10*/  IMAD.MOV.U32 R2, RZ, RZ, R26 ;  /* 0x000000ffff027224 */ /* 0x000fe400078e001a */
[----:B------:R-:W-:-:S05]  /*24b20*/  IMAD.MOV.U32 R0, RZ, RZ, R27 ;  /* 0x000000ffff007224 */ /* 0x000fca00078e001b */
[----:B------:R-:W-:Y:S04]  /*24b30*/  STL [R1+0x1c7c], R0 ;  /* 0x001c7c0001007387 */ /* 0x000fe80000100800 */
[----:B------:R-:W-:Y:S04]  /*24b40*/  STL [R1+0x1c78], R2 ;  /* 0x001c780201007387 */ /* 0x000fe80000100800 */
[----:B------:R-:W-:Y:S04]  /*24b50*/  STL [R1+0x1c74], R3 ;  /* 0x001c740301007387 */ /* 0x000fe80000100800 */
[----:B------:R-:W-:Y:S04]  /*24b60*/  STL [R1+0x1c70], R39 ;  /* 0x001c702701007387 */ /* 0x000fe80000100800 */
[----:B---3--:R-:W0:Y:S01]  /*24b70*/  LDSM.16.MT88.4 R24, [R6+UR4+0x4000] ;  /* 0x004000040618783b */ /* 0x008e220008004200 */
[----:B-1----:R-:W-:Y:S03]  /*24b80*/  HMMA.16816.F32 R16, R20, R32, R12 ;  /* 0x000000201410723c */ /* 0x002fe6000000180c */
[----:B------:R-:W2:-:S15]  /*24b90*/  LDL.64 R12, [R1+0xe0] ;  /* 0x0000e000010c7983 */ /* 0x000e9e0000100a00 */
[----:B------:R-:W-:-:S05]  /*24ba0*/  NOP ;  /* 0x0000000000007918 */ /* 0x000fca0000000000 */
[----:B------:R-:W-:Y:S04]  /*24bb0*/  STL.64 [R1+0x190], R16 ;  /* 0x0001901001007387 */ /* 0x000fe80000100a00 */
[----:B------:R-:W-:Y:S04]  /*24bc0*/  STL.64 [R1+0x198], R18 ;  /* 0x0001981201007387 */ /* 0x000fe80000100a00 */
[----:B0-----:R-:W-:Y:S04]  /*24bd0*/  STL.64 [R1+0x1dc8], R26 ;  /* 0x001dc81a01007387 */ /* 0x001fe80000100a00 */
[----:B------:R0:W-:Y:S04]  /*24be0*/  STL.64 [R1+0x1dc0], R24 ;  /* 0x001dc01801007387 */ /* 0x0001e80000100a00 */
[----:B0-----:R-:W3:Y:S01]  /*24bf0*/  LDL.64 R24, [R1+0x70] ;  /* 0x0000700001187983 */ /* 0x001ee20000100a00 */
[----:B------:R-:W-:Y:S01]  /*24c00*/  HMMA.16816.F32 R16, R20, R28, R56 ;  /* 0x0000001c1410723c */ /* 0x000fe20000001838 */
[----:B------:R-:W-:-:S02]  /*24c10*/  IMAD.MOV.U32 R44, RZ, RZ, R34 ;  /* 0x000000ffff2c7224 */ /* 0x000fc400078e0022 */
[----:B------:R-:W-:Y:S01]  /*24c20*/  IMAD.MOV.U32 R45, RZ, RZ, R31 ;  /* 0x000000ffff2d7224 */ /* 0x000fe200078e001f */
[----:B---3--:R-:W-:Y:S04]  /*24c30*/  STL.64 [R1+0x1e80], R24 ;  /* 0x001e801801007387 */ /* 0x008fe80000100a00 */
[----:B------:R-:W3:Y:S04]  /*24c40*/  LDL.LU.64 R56, [R1+0x670] ;  /* 0x0006700001387983 */ /* 0x000ee80000300a00 */
[----:B------:R-:W3:Y:S04]  /*24c50*/  LDL.LU.64 R58, [R1+0x678] ;  /* 0x00067800013a7983 */ /* 0x000ee80000300a00 */
[----:B------:R-:W4:Y:S04]  /*24c60*/  LDL.LU.64 R40, [R1+0x630] ;  /* 0x0006300001287983 */ /* 0x000f280000300a00 */
[----:B------:R-:W4:Y:S04]  /*24c70*/  LDL.LU.64 R42, [R1+0x638] ;  /* 0x00063800012a7983 */ /* 0x000f280000300a00 */
[----:B------:R0:W-:Y:S04]  /*24c80*/  STL.64 [R1+0x1e88], R44 ;  /* 0x001e882c01007387 */ /* 0x0001e80000100a00 */
[----:B0-----:R-:W2:Y:S04]  /*24c90*/  LDL.LU.64 R44, [R1+0x6b0] ;  /* 0x0006b000012c7983 */ /* 0x001ea80000300a00 */
[----:B------:R-:W2:Y:S01]  /*24ca0*/  LDL.LU.64 R46, [R1+0x6b8] ;  /* 0x0006b800012e7983 */ /* 0x000ea20000300a00 */
[----:B------:R-:W-:-:S02]  /*24cb0*/  IMAD.MOV.U32 R30, RZ, RZ, R19 ;  /* 0x000000ffff1e7224 */ /* 0x000fc400078e0013 */
[----:B------:R-:W-:Y:S02]  /*24cc0*/  IMAD.MOV.U32 R3, RZ, RZ, R17 ;  /* 0x000000ffff037224 */ /* 0x000fe400078e0011 */
[----:B------:R-:W-:Y:S01]  /*24cd0*/  IMAD.MOV.U32 R2, RZ, RZ, R16 ;  /* 0x000000ffff027224 */ /* 0x000fe200078e0010 */
[----:B------:R-:W4:Y:S04]  /*24ce0*/  LDL.64 R24, [R1+0xd0] ;  /* 0x0000d00001187983 */ /* 0x000f280000100a00 */
[----:B------:R-:W4:Y:S04]  /*24cf0*/  LDL.64 R16, [R1+0xa0] ;  /* 0x0000a00001107983 */ /* 0x000f280000100a00 */
[----:B------:R-:W-:Y:S04]  /*24d00*/  STL [R1+0x1d28], R30 ;  /* 0x001d281e01007387 */ /* 0x000fe80000100800 */
[----:B------:R0:W-:Y:S04]  /*24d10*/  STL [R1+0x1ccc], R3 ;  /* 0x001ccc0301007387 */ /* 0x0001e80000100800 */
[----:B------:R-:W-:Y:S01]  /*24d20*/  STL [R1+0x1cc8], R2 ;  /* 0x001cc80201007387 */ /* 0x000fe20000100800 */
[----:B------:R-:W-:-:S02]  /*24d30*/  IMAD.MOV.U32 R6, RZ, RZ, R8 ;  /* 0x000000ffff067224 */ /* 0x000fc400078e0008 */
[----:B0-----:R-:W-:Y:S01]  /*24d40*/  IMAD.MOV.U32 R3, RZ, RZ, R9 ;  /* 0x000000ffff037224 */ /* 0x001fe200078e0009 */
[----:B--2---:R-:W-:Y:S01]  /*24d50*/  HMMA.16816.F32 R44, R20, R8, R44 ;  /* 0x00000008142c723c */ /* 0x004fe2000000182c */
[----:B------:R-:W2:-:S15]  /*24d60*/  LDL.LU.64 R8, [R1+0x1e90] ;  /* 0x001e900001087983 */ /* 0x000e9e0000300a00 */
[----:B------:R-:W-:-:S07]  /*24d70*/  NOP ;  /* 0x0000000000007918 */ /* 0x000fce0000000000 */
[----:B------:R-:W-:Y:S04]  /*24d80*/  STL.64 [R1+0x340], R44 ;  /* 0x0003402c01007387 */ /* 0x000fe80000100a00 */
[----:B------:R3:W-:Y:S01]  /*24d90*/  STL [R1+0x348], R46 ;  /* 0x0003482e01007387 */ /* 0x0007e20000100800 */
[----:B------:R-:W-:Y:S02]  /*24da0*/  IMAD.MOV.U32 R0, RZ, RZ, R47 ;  /* 0x000000ffff007224 */ /* 0x000fe400078e002f */
[----:B---3--:R-:W-:Y:S03]  /*24db0*/  HMMA.16816.F32 R44, R20, R48, R56 ;  /* 0x00000030142c723c */ /* 0x008fe60000001838 */
[----:B------:R-:W-:-:S15]  /*24dc0*/  STL [R1+0x1d2c], R0 ;  /* 0x001d2c0001007387 */ /* 0x000fde0000100800 */
[----:B------:R-:W-:-:S06]  /*24dd0*/  NOP ;  /* 0x0000000000007918 */ /* 0x000fcc0000000000 */
[----:B------:R-:W-:Y:S01]  /*24de0*/  IMAD.MOV.U32 R31, RZ, RZ, R44 ;  /* 0x000000ffff1f7224 */ /* 0x000fe200078e002c */
[----:B------:R-:W-:Y:S01]  /*24df0*/  MOV R34, R45 ;  /* 0x0000002d00227202 */ /* 0x000fe20000000f00 */
[----:B------:R-:W-:Y:S02]  /*24e00*/  IMAD.MOV.U32 R35, RZ, RZ, R46 ;  /* 0x000000ffff237224 */ /* 0x000fe400078e002e */
[----:B------:R-:W-:Y:S01]  /*24e10*/  IMAD.MOV.U32 R38, RZ, RZ, R47 ;  /* 0x000000ffff267224 */ /* 0x000fe200078e002f */
[----:B------:R-:W3:Y:S04]  /*24e20*/  LDL.LU.64 R44, [R1+0x5c0] ;  /* 0x0005c000012c7983 */ /* 0x000ee80000300a00 */
[----:B------:R-:W3:Y:S04]  /*24e30*/  LDL.LU.64 R46, [R1+0x5c8] ;  /* 0x0005c800012e7983 */ /* 0x000ee80000300a00 */
[----:B------:R0:W-:Y:S04]  /*24e40*/  STL.64 [R1+0x1e40], R48 ;  /* 0x001e403001007387 */ /* 0x0001e80000100a00 */
[----:B0-----:R-:W2:Y:S04]  /*24e50*/  LDL.LU.64 R48, [R1+0x600] ;  /* 0x0006000001307983 */ /* 0x001ea80000300a00 */
[----:B------:R-:W2:Y:S01]  /*24e60*/  LDL.LU.64 R50, [R1+0x608] ;  /* 0x0006080001327983 */ /* 0x000ea20000300a00 */
[----:B----4-:R-:W-:Y:S03]  /*24e70*/  HMMA.16816.F32 R40, R20, R52, R40 ;  /* 0x000000341428723c */ /* 0x010fe60000001828 */
[----:B------:R-:W4:Y:S04]  /*24e80*/  LDL R11, [R1+0x1374] ;  /* 0x00137400010b7983 */ /* 0x000f280000100800 */
[----:B------:R-:W4:Y:S04]  /*24e90*/  LDL.LU.64 R56, [R1+0x560] ;  /* 0x0005600001387983 */ /* 0x000f280000300a00 */
[----:B------:R-:W4:Y:S01]  /*24ea0*/  LDL.LU.64 R58, [R1+0x568] ;  /* 0x00056800013a7983 */ /* 0x000f220000300a00 */
[----:B------:R-:W-:-:S02]  /*24eb0*/  IMAD.MOV.U32 R2, RZ, RZ, R12 ;  /* 0x000000ffff027224 */ /* 0x000fc400078e000c */
[----:B------:R-:W-:-:S09]  /*24ec0*/  IMAD.MOV.U32 R0, RZ, RZ, R13 ;  /* 0x000000ffff007224 */ /* 0x000fd200078e000d */
[----:B------:R0:W-:Y:S04]  /*24ed0*/  STL.64 [R1+0x320], R40 ;  /* 0x0003202801007387 */ /* 0x0001e80000100a00 */
[----:B------:R1:W-:Y:S04]  /*24ee0*/  STL.64 [R1+0x328], R42 ;  /* 0x0003282a01007387 */ /* 0x0003e80000100a00 */
[----:B0-----:R-:W4:Y:S04]  /*24ef0*/  LDL.LU.64 R40, [R1+0x530] ;  /* 0x0005300001287983 */ /* 0x001f280000300a00 */
[----:B-1----:R-:W4:Y:S04]  /*24f00*/  LDL.LU.64 R42, [R1+0x538] ;  /* 0x00053800012a7983 */ /* 0x002f280000300a00 */
[----:B------:R-:W-:Y:S04]  /*24f10*/  STL [R1+0x1e38], R54 ;  /* 0x001e383601007387 */ /* 0x000fe80000100800 */
[----:B------:R0:W-:Y:S01]  /*24f20*/  STL.64 [R1+0x1e30], R52 ;  /* 0x001e303401007387 */ /* 0x0001e20000100a00 */
[C---:B---3--:R-:W-:Y:S06]  /*24f30*/  HMMA.16816.F32 R44, R20.reuse, R24, R44 ;  /* 0x00000018142c723c */ /* 0x048fec000000182c */
[----:B--2---:R-:W-:-:S15]  /*24f40*/  HMMA.16816.F32 R48, R20, R12, R48 ;  /* 0x0000000c1430723c */ /* 0x004fde0000001830 */
[----:B------:R-:W-:-:S08]  /*24f50*/  NOP ;  /* 0x0000000000007918 */ /* 0x000fd00000000000 */
[----:B------:R1:W-:Y:S04]  /*24f60*/  STL.64 [R1+0x310], R48 ;  /* 0x0003103001007387 */ /* 0x0003e80000100a00 */
[----:B------:R2:W-:Y:S04]  /*24f70*/  STL.64 [R1+0x318], R50 ;  /* 0x0003183201007387 */ /* 0x0005e80000100a00 */
[----:B------:R-:W3:Y:S04]  /*24f80*/  LDL.LU.64 R12, [R1+0x4f0] ;  /* 0x0004f000010c7983 */ /* 0x000ee80000300a00 */
[----:B------:R-:W3:Y:S04]  /*24f90*/  LDL.LU.64 R14, [R1+0x4f8] ;  /* 0x0004f800010e7983 */ /* 0x000ee80000300a00 */
[----:B0-----:R-:W3:Y:S04]  /*24fa0*/  LDL.LU.64 R52, [R1+0x2a0] ;  /* 0x0002a00001347983 */ /* 0x001ee80000300a00 */
[----:B------:R-:W3:Y:S04]  /*24fb0*/  LDL.LU.64 R54, [R1+0x2a8] ;  /* 0x0002a80001367983 */ /* 0x000ee80000300a00 */
[----:B-1----:R-:W3:Y:S04]  /*24fc0*/  LDL.LU.64 R48, [R1+0x290] ;  /* 0x0002900001307983 */ /* 0x002ee80000300a00 */
[----:B--2---:R-:W2:Y:S04]  /*24fd0*/  LDL.LU.64 R50, [R1+0x298] ;  /* 0x0002980001327983 */ /* 0x004ea80000300a00 */
[----:B------:R0:W-:Y:S04]  /*24fe0*/  STL.64 [R1+0x300], R44 ;  /* 0x0003002c01007387 */ /* 0x0001e80000100a00 */
[----:B------:R4:W-:Y:S04]  /*24ff0*/  STL.64 [R1+0x308], R46 ;  /* 0x0003082e01007387 */ /* 0x0009e80000100a00 */
[----:B0-----:R-:W4:Y:S01]  /*25000*/  LDL.LU.64 R44, [R1+0x1e88] ;  /* 0x001e8800012c7983 */ /* 0x001f220000300a00 */
[----:B------:R-:W-:-:S02]  /*25010*/  IMAD.MOV.U32 R30, RZ, RZ, R24 ;  /* 0x000000ffff1e7224 */ /* 0x000fc400078e0018 */
[----:B------:R-:W-:Y:S02]  /*25020*/  IMAD.MOV.U32 R7, RZ, RZ, R25 ;  /* 0x000000ffff077224 */ /* 0x000fe400078e0019 */
[----:B------:R-:W2:Y:S01]  /*25030*/  LDL.LU.64 R24, [R1+0x1e80] ;  /* 0x001e800001187983 */ /* 0x000ea20000300a00 */
[C---:B----4-:R-:W-:Y:S03]  /*25040*/  HMMA.16816.F32 R44, R20.reuse, R44, R56 ;  /* 0x0000002c142c723c */ /* 0x050fe60000001838 */
[----:B------:R-:W4:Y:S03]  /*25050*/  LDL.LU.64 R56, [R1+0x1e78] ;  /* 0x001e780001387983 */ /* 0x000f260000300a00 */
[----:B---3--:R-:W-:-:S15]  /*25060*/  HMMA.16816.F32 R12, R20, R16, R12 ;  /* 0x00000010140c723c */ /* 0x008fde000000180c */
[----:B------:R-:W-:-:S02]  /*25070*/  NOP ;  /* 0x0000000000007918 */ /* 0x000fc40000000000 */
[----:B------:R0:W-:Y:S04]  /*25080*/  STL.64 [R1+0x2f0], R44 ;  /* 0x0002f02c01007387 */ /* 0x0001e80000100a00 */
[----:B------:R1:W-:Y:S04]  /*25090*/  STL.64 [R1+0x2f8], R46 ;  /* 0x0002f82e01007387 */ /* 0x0003e80000100a00 */
[----:B0-----:R-:W3:Y:S04]  /*250a0*/  LDL.LU.64 R44, [R1+0x280] ;  /* 0x00028000012c7983 */ /* 0x001ee80000300a00 */
[----:B-1----:R-:W3:Y:S01]  /*250b0*/  LDL.LU.64 R46, [R1+0x288] ;  /* 0x00028800012e7983 */ /* 0x002ee20000300a00 */
[----:B----4-:R-:W-:-:S15]  /*250c0*/  HMMA.16816.F32 R40, R20, R56, R40 ;  /* 0x000000381428723c */ /* 0x010fde0000001828 */
[----:B------:R-:W-:-:S08]  /*250d0*/  NOP ;  /* 0x0000000000007918 */ /* 0x000fd00000000000 */
[----:B------:R-:W-:Y:S04]  /*250e0*/  STL.64 [R1+0x2e0], R40 ;  /* 0x0002e02801007387 */ /* 0x000fe80000100a00 */
[----:B------:R0:W-:Y:S04]  /*250f0*/  STL.64 [R1+0x2e8], R42 ;  /* 0x0002e82a01007387 */ /* 0x0001e80000100a00 */
[----:B0-----:R-:W4:Y:S04]  /*25100*/  LDL.LU.64 R42, [R1+0x1e70] ;  /* 0x001e7000012a7983 */ /* 0x001f280000300a00 */
[----:B------:R-:W4:Y:S04]  /*25110*/  LDL.LU.64 R40, [R1+0x1e68] ;  /* 0x001e680001287983 */ /* 0x000f280000300a00 */
[----:B------:R0:W-:Y:S04]  /*25120*/  STL.64 [R1+0x1df0], R56 ;  /* 0x001df03801007387 */ /* 0x0001e80000100a00 */
[----:B0-----:R-:W3:Y:S04]  /*25130*/  LDL.LU.64 R56, [R1+0x4b0] ;  /* 0x0004b00001387983 */ /* 0x001ee80000300a00 */
[----:B------:R-:W3:Y:S04]  /*25140*/  LDL.LU.64 R58, [R1+0x4b8] ;  /* 0x0004b800013a7983 */ /* 0x000ee80000300a00 */
[----:B------:R0:W-:Y:S04]  /*25150*/  STL.64 [R1+0x2d0], R12 ;  /* 0x0002d00c01007387 */ /* 0x0001e80000100a00 */
[----:B------:R1:W-:Y:S04]  /*25160*/  STL.64 [R1+0x2d8], R14 ;  /* 0x0002d80e01007387 */ /* 0x0003e80000100a00 */
[----:B0-----:R-:W4:Y:S01]  /*25170*/  LDL.LU.64 R12, [R1+0x1e60] ;  /* 0x001e6000010c7983 */ /* 0x001f220000300a00 */
[----:B-1----:R-:W-:Y:S01]  /*25180*/  MOV R14, R16 ;  /* 0x00000010000e7202 */ /* 0x002fe20000000f00 */
[----:B------:R-:W-:Y:S01]  /*25190*/  IMAD.MOV.U32 R10, RZ, RZ, R17 ;  /* 0x000000ffff0a7224 */ /* 0x000fe200078e0011 */
[C---:B------:R-:W-:Y:S01]  /*251a0*/  HMMA.16816.F32 R52, R20.reuse, R4, R52 ;  /* 0x000000041434723c */ /* 0x040fe20000001834 */
[----:B------:R-:W4:Y:S04]  /*251b0*/  LDL.LU.64 R16, [R1+0x1e58] ;  /* 0x001e580001107983 */ /* 0x000f280000300a00 */
[----:B--2---:R0:W-:Y:S01]  /*251c0*/  STL.64 [R1+0x1dd0], R24 ;  /* 0x001dd01801007387 */ /* 0x0041e20000100a00 */
[----:B------:R-:W-:Y:S01]  /*251d0*/  MOV R39, R18 ;  /* 0x0000001200277202 */ /* 0x000fe20000000f00 */
[C---:B---3--:R-:W-:Y:S06]  /*251e0*/  HMMA.16816.F32 R56, R20.reuse, R24, R56 ;  /* 0x000000181438723c */ /* 0x048fec0000001838 */
[C---:B0-----:R-:W-:Y:S06]  /*251f0*/  HMMA.16816.F32 R24, R20.reuse, R8, R48 ;  /* 0x000000081418723c */ /* 0x041fec0000001830 */
[----:B----4-:R-:W-:Y:S11]  /*25200*/  HMMA.16816.F32 R44, R20, R12, R44 ;  /* 0x0000000c142c723c */ /* 0x010ff6000000182c */
[----:B------:R-:W-:Y:S04]  /*25210*/  STL.64 [R1+0x2c0], R56 ;  /* 0x0002c03801007387 */ /* 0x000fe80000100a00 */
[----:B------:R-:W-:Y:S04]  /*25220*/  STL.64 [R1+0x2c8], R58 ;  /* 0x0002c83a01007387 */ /* 0x000fe80000100a00 */
[----:B------:R-:W-:Y:S04]  /*25230*/  STL.64 [R1+0x2b0], R52 ;  /* 0x0002b03401007387 */ /* 0x000fe80000100a00 */
[----:B------:R-:W-:Y:S04]  /*25240*/  STL.64 [R1+0x2b8], R54 ;  /* 0x0002b83601007387 */ /* 0x000fe80000100a00 */
[----:B------:R0:W-:Y:S04]  /*25250*/  STL [R1+0x380], R24 ;  /* 0x0003801801007387 */ /* 0x0001e80000100800 */
[----:B------:R-:W-:Y:S04]  /*25260*/  STL [R1+0x38c], R27 ;  /* 0x00038c1b01007387 */ /* 0x000fe80000100800 */
[----:B------:R-:W2:Y:S04]  /*25270*/  LDL.LU.64 R48, [R1+0x270] ;  /* 0x0002700001307983 */ /* 0x000ea80000300a00 */
[----:B------:R-:W2:Y:S01]  /*25280*/  LDL.LU.64 R50, [R1+0x278] ;  /* 0x0002780001327983 */ /* 0x000ea20000300a00 */
[----:B------:R-:W-:-:S02]  /*25290*/  IMAD.MOV.U32 R18, RZ, RZ, R25 ;  /* 0x000000ffff127224 */ /* 0x000fc400078e0019 */
[----:B------:R-:W-:Y:S02]  /*252a0*/  IMAD.MOV.U32 R25, RZ, RZ, R10 ;  /* 0x000000ffff197224 */ /* 0x000fe400078e000a */
[----:B------:R-:W-:Y:S02]  /*252b0*/  IMAD.MOV.U32 R19, RZ, RZ, R26 ;  /* 0x000000ffff137224 */ /* 0x000fe400078e001a */
[----:B0-----:R-:W-:Y:S02]  /*252c0*/  IMAD.MOV.U32 R24, RZ, RZ, R14 ;  /* 0x000000ffff187224 */ /* 0x001fe400078e000e */
[----:B------:R-:W-:-:S03]  /*252d0*/  IMAD.MOV.U32 R14, RZ, RZ, R45 ;  /* 0x000000ffff0e7224 */ /* 0x000fc600078e002d */
[----:B------:R-:W-:Y:S04]  /*252e0*/  STL.64 [R1+0x1de8], R24 ;  /* 0x001de81801007387 */ /* 0x000fe80000100a00 */
[----:B------:R-:W-:Y:S04]  /*252f0*/  STL [R1+0x1bd0], R19 ;  /* 0x001bd01301007387 */ /* 0x000fe80000100800 */
[----:B------:R-:W-:Y:S04]  /*25300*/  STL [R1+0x1bcc], R18 ;  /* 0x001bcc1201007387 */ /* 0x000fe80000100800 */
[----:B------:R0:W-:Y:S01]  /*25310*/  STL [R1+0x370], R44 ;  /* 0x0003702c01007387 */ /* 0x0001e20000100800 */
[----:B------:R-:W-:Y:S01]  /*25320*/  MOV R15, R46 ;  /* 0x0000002e000f7202 */ /* 0x000fe20000000f00 */
[----:B------:R-:W-:-:S02]  /*25330*/  IMAD.MOV.U32 R10, RZ, RZ, R47 ;  /* 0x000000ffff0a7224 */ /* 0x000fc400078e002f */
[----:B0-----:R-:W3:Y:S04]  /*25340*/  LDL.LU.64 R44, [R1+0x730] ;  /* 0x00073000012c7983 */ /* 0x001ee80000300a00 */
[----:B------:R-:W3:Y:S04]  /*25350*/  LDL.LU.64 R46, [R1+0x738] ;  /* 0x00073800012e7983 */ /* 0x000ee80000300a00 */
[----:B------:R-:W4:Y:S04]  /*25360*/  LDL.LU.64 R24, [R1+0x6e0] ;  /* 0x0006e00001187983 */ /* 0x000f280000300a00 */
[----:B------:R-:W4:Y:S04]  /*25370*/  LDL.LU.64 R26, [R1+0x6e8] ;  /* 0x0006e800011a7983 */ /* 0x000f280000300a00 */
[----:B------:R-:W-:Y:S04]  /*25380*/  STL.64 [R1+0x1de0], R14 ;  /* 0x001de00e01007387 */ /* 0x000fe80000100a00 */
[----:B------:R3:W-:Y:S04]  /*25390*/  STL.64 [R1+0x1dd8], R12 ;  /* 0x001dd80c01007387 */ /* 0x0007e80000100a00 */
[----:B------:R-:W-:Y:S01]  /*253a0*/  STL [R1+0x1c30], R10 ;  /* 0x001c300a01007387 */ /* 0x000fe20000100800 */
[----:B--2---:R-:W-:Y:S07]  /*253b0*/  HMMA.16816.F32 R20, R20, R16, R48 ;  /* 0x000000101414723c */ /* 0x004fee0000001830 */
[----:B------:R-:W-:Y:S01]  /*253c0*/  IMAD.MOV.U32 R48, RZ, RZ, R6 ;  /* 0x000000ffff307224 */ /* 0x000fe200078e0006 */
[----:B------:R-:W-:Y:S01]  /*253d0*/  MOV R49, R3 ;  /* 0x0000000300317202 */ /* 0x000fe20000000f00 */
[----:B---3--:R-:W-:-:S15]  /*253e0*/  HMMA.16816.F32 R12, R40, R36, R44 ;  /* 0x00000024280c723c */ /* 0x008fde000000182c */
[----:B------:R-:W-:Y:S02]  /*253f0*/  IMAD.MOV.U32 R19, RZ, RZ, R22 ;  /* 0x000000ffff137224 */ /* 0x000fe400078e0016 */
[----:B------:R-:W-:Y:S01]  /*25400*/  IMAD.MOV.U32 R18, RZ, RZ, R23 ;  /* 0x000000ffff127224 */ /* 0x000fe200078e0017 */
[----:B------:R-:W-:Y:S04]  /*25410*/  STL.64 [R1+0x2a0], R20 ;  /* 0x0002a01401007387 */ /* 0x000fe80000100a00 */
[----:B------:R-:W0:Y:S04]  /*25420*/  LDSM.16.MT88.4 R20, [R11+UR4+0x4000] ;  /* 0x004000040b14783b */ /* 0x000e280008004200 */
[----:B------:R-:W-:Y:S04]  /*25430*/  STL.64 [R1+0x1e00], R18 ;  /* 0x001e001201007387 */ /* 0x000fe80000100a00 */
[----:B------:R1:W-:Y:S04]  /*25440*/  STL.64 [R1+0x1df8], R16 ;  /* 0x001df81001007387 */ /* 0x0003e80000100a00 */
[----:B------:R-:W-:Y:S01]  /*25450*/  STL.64 [R1+0x1e50], R48 ;  /* 0x001e503001007387 */ /* 0x000fe20000100a00 */
[----:B-1----:R-:W-:-:S02]  /*25460*/  IMAD.MOV.U32 R16, RZ, RZ, R30 ;  /* 0x000000ffff107224 */ /* 0x002fc400078e001e */
[----:B------:R-:W-:-:S05]  /*25470*/  IMAD.MOV.U32 R17, RZ, RZ, R7 ;  /* 0x000000ffff117224 */ /* 0x000fca00078e0007 */
[----:B------:R1:W-:Y:S01]  /*25480*/  STL.64 [R1+0x1e18], R16 ;  /* 0x001e181001007387 */ /* 0x0003e20000100a00 */
[----:B------:R-:W-:Y:S02]  /*25490*/  IMAD.MOV.U32 R6, RZ, RZ, R14 ;  /* 0x000000ffff067224 */ /* 0x000fe400078e000e */
[----:B------:R-:W-:Y:S02]  /*254a0*/  IMAD.MOV.U32 R7, RZ, RZ, R15 ;  /* 0x000000ffff077224 */ /* 0x000fe400078e000f */
[----:B-1----:R-:W-:Y:S02]  /*254b0*/  IMAD.MOV.U32 R16, RZ, RZ, R2 ;  /* 0x000000ffff107224 */ /* 0x002fe400078e0002 */
[----:B------:R-:W-:-:S05]  /*254c0*/  IMAD.MOV.U32 R17, RZ, RZ, R0 ;  /* 0x000000ffff117224 */ /* 0x000fca00078e0000 */
[----:B------:R-:W-:Y:S04]  /*254d0*/  STL.64 [R1+0x1e48], R16 ;  /* 0x001e481001007387 */ /* 0x000fe80000100a00 */
[----:B------:R-:W-:Y:S04]  /*254e0*/  STL [R1+0x290], R12 ;  /* 0x0002900c01007387 */ /* 0x000fe80000100800 */
[----:B------:R-:W-:Y:S04]  /*254f0*/  STL.64 [R1+0x1e28], R6 ;  /* 0x001e280601007387 */ /* 0x000fe80000100a00 */
[----:B------:R4:W-:Y:S04]  /*25500*/  STL.64 [R1+0x1e20], R4 ;  /* 0x001e200401007387 */ /* 0x0009e80000100a00 */
[----:B------:R-:W-:Y:S04]  /*25510*/  STL.64 [R1+0x1e10], R38 ;  /* 0x001e102601007387 */ /* 0x000fe80000100a00 */
[----:B------:R-:W-:Y:S04]  /*25520*/  STL.64 [R1+0x1e08], R36 ;  /* 0x001e082401007387 */ /* 0x000fe80000100a00 */
[----:B------:R-:W2:Y:S04]  /*25530*/  LDL.LU.64 R48, [R1+0x6d0] ;  /* 0x0006d00001307983 */ /* 0x000ea80000300a00 */
[----:B------:R-:W2:Y:S01]  /*25540*/  LDL.LU.64 R50, [R1+0x6d8] ;  /* 0x0006d80001327983 */ /* 0x000ea20000300a00 */
[----:B----4-:R-:W-:Y:S01]  /*25550*/  HMMA.16816.F32 R4, R40, R32, R24 ;  /* 0x000000202804723c */ /* 0x010fe20000001818 */
[----:B------:R-:W-:-:S15]  /*25560*/  IMAD.MOV.U32 R10, RZ, RZ, R13 ;  /* 0x000000ffff0a7224 */ /* 0x000fde00078e000d */
[----:B------:R-:W-:-:S07]  /*25570*/  NOP ;  /* 0x0000000000007918 */ /* 0x000fce0000000000 */
[----:B------:R1:W-:Y:S04]  /*25580*/  STL.64 [R1+0x280], R4 ;  /* 0x0002800401007387 */ /* 0x0003e80000100a00 */
[----:B------:R3:W-:Y:S04]  /*25590*/  STL.64 [R1+0x288], R6 ;  /* 0x0002880601007387 */ /* 0x0007e80000100a00 */
[----:B------:R-:W4:Y:S04]  /*255a0*/  LDL.LU.64 R16, [R1+0x680] ;  /* 0x0006800001107983 */ /* 0x000f280000300a00 */
[----:B------:R-:W4:Y:S04]  /*255b0*/  LDL.LU.64 R18, [R1+0x688] ;  /* 0x0006880001127983 */ /* 0x000f280000300a00 */
[----:B------:R-:W4:Y:S04]  /*255c0*/  LDL.LU.64 R52, [R1+0x650] ;  /* 0x0006500001347983 */ /* 0x000f280000300a00 */
[----:B------:R-:W4:Y:S04]  /*255d0*/  LDL.LU.64 R54, [R1+0x658] ;  /* 0x0006580001367983 */ /* 0x000f280000300a00 */
[----:B------:R-:W4:Y:S04]  /*255e0*/  LDL.LU.64 R44, [R1+0x610] ;  /* 0x00061000012c7983 */ /* 0x000f280000300a00 */
[----:B------:R-:W4:Y:S04]  /*255f0*/  LDL.LU.64 R46, [R1+0x618] ;  /* 0x00061800012e7983 */ /* 0x000f280000300a00 */
[----:B-1----:R-:W4:Y:S04]  /*25600*/  LDL.LU.64 R4, [R1+0x5d0] ;  /* 0x0005d00001047983 */ /* 0x002f280000300a00 */
[----:B---3--:R-:W3:Y:S04]  /*25610*/  LDL.LU.64 R6, [R1+0x5d8] ;  /* 0x0005d80001067983 */ /* 0x008ee80000300a00 */
[----:B------:R-:W3:Y:S04]  /*25620*/  LDL.LU.64 R36, [R1+0x5a0] ;  /* 0x0005a00001247983 */ /* 0x000ee80000300a00 */
[----:B------:R-:W3:Y:S04]  /*25630*/  LDL.LU.64 R38, [R1+0x5a8] ;  /* 0x0005a80001267983 */ /* 0x000ee80000300a00 */
[----:B------:R-:W3:Y:S04]  /*25640*/  LDL.LU.64 R56, [R1+0x540] ;  /* 0x0005400001387983 */ /* 0x000ee80000300a00 */
[----:B------:R-:W3:Y:S04]  /*25650*/  LDL.LU.64 R58, [R1+0x548] ;  /* 0x00054800013a7983 */ /* 0x000ee80000300a00 */
[----:B------:R-:W3:Y:S04]  /*25660*/  LDL.LU.64 R24, [R1+0x500] ;  /* 0x0005000001187983 */ /* 0x000ee80000300a00 */
[----:B------:R-:W3:Y:S04]  /*25670*/  LDL.LU.64 R26, [R1+0x508] ;  /* 0x00050800011a7983 */ /* 0x000ee80000300a00 */
[----:B------:R-:W3:Y:S04]  /*25680*/  LDL.LU.64 R12, [R1+0x4d0] ;  /* 0x0004d000010c7983 */ /* 0x000ee80000300a00 */
[----:B------:R-:W3:Y:S04]  /*25690*/  LDL.LU.64 R14, [R1+0x4d8] ;  /* 0x0004d800010e7983 */ /* 0x000ee80000300a00 */
[----:B0-----:R-:W-:Y:S04]  /*256a0*/  STL.64 [R1+0x1d38], R22 ;  /* 0x001d381601007387 */ /* 0x001fe80000100a00 */
[----:B------:R0:W-:Y:S04]  /*256b0*/  STL.64 [R1+0x1d30], R20 ;  /* 0x001d301401007387 */ /* 0x0001e80000100a00 */
[----:B0-----:R-:W3:Y:S01]  /*256c0*/  LDL.LU.64 R20, [R1+0xc0] ;  /* 0x0000c00001147983 */ /* 0x001ee20000300a00 */
[----:B--2---:R-:W-:-:S15]  /*256d0*/  HMMA.16816.F32 R48, R40, R28, R48 ;  /* 0x0000001c2830723c */ /* 0x004fde0000001830 */
[----:B------:R-:W-:-:S08]  /*256e0*/  NOP ;  /* 0x0000000000007918 */ /* 0x000fd00000000000 */
[----:B------:R0:W-:Y:S04]  /*256f0*/  STL.64 [R1+0x270], R48 ;  /* 0x0002703001007387 */ /* 0x0001e80000100a00 */
[----:B------:R4:W-:Y:S04]  /*25700*/  STL.64 [R1+0x278], R50 ;  /* 0x0002783201007387 */ /* 0x0009e80000100a00 */
[----:B0-----:R-:W4:Y:S02]  /*25710*/  LDL.LU.64 R48, [R1+0x1e50] ;  /* 0x001e500001307983 */ /* 0x001f240000300a00 */
[----:B----4-:R-:W-:Y:S02]  /*25720*/  HMMA.16816.F32 R48, R40, R48, R16 ;  /* 0x000000302830723c */ /* 0x010fe40000001810 */
[----:B------:R-:W3:-:S15]  /*25730*/  LDL.LU.64 R16, [R1+0x1e48] ;  /* 0x001e480001107983 */ /* 0x000ede0000300a00 */
[----:B------:R-:W-:-:S06]  /*25740*/  NOP ;  /* 0x0000000000007918 */ /* 0x000fcc0000000000 */
[----:B------:R0:W-:Y:S04]  /*25750*/  STL.64 [R1+0x260], R48 ;  /* 0x0002603001007387 */ /* 0x0001e80000100a00 */
[----:B------:R1:W-:Y:S04]  /*25760*/  STL.64 [R1+0x268], R50 ;  /* 0x0002683201007387 */ /* 0x0003e80000100a00 */
[----:B0-----:R-:W1:Y:S02]  /*25770*/  LDL.LU.64 R48, [R1+0x1e40] ;  /* 0x001e400001307983 */ /* 0x001e640000300a00 */
[C---:B-1----:R-:W-:Y:S02]  /*25780*/  HMMA.16816.F32 R48, R40.reuse, R48, R52 ;  /* 0x000000302830723c */ /* 0x042fe40000001834 */
[----:B------:R-:W2:Y:S04]  /*25790*/  LDL.LU R54, [R1+0x1e38] ;  /* 0x001e380001367983 */ /* 0x000ea80000300800 */
[----:B------:R-:W4:Y:S01]  /*257a0*/  LDL.LU.64 R52, [R1+0x1e30] ;  /* 0x001e300001347983 */ /* 0x000f220000300a00 */
[----:B---3--:R-:W-:-:S15]  /*257b0*/  HMMA.16816.F32 R16, R40, R16, R4 ;  /* 0x000000102810723c */ /* 0x008fde0000001804 */
[----:B------:R-:W-:-:S01]  /*257c0*/  NOP ;  /* 0x0000000000007918 */ /* 0x000fc20000000000 */
[----:B------:R0:W-:Y:S04]  /*257d0*/  STL.64 [R1+0x250], R48 ;  /* 0x0002503001007387 */ /* 0x0001e80000100a00 */
[----:B------:R1:W-:Y:S04]  /*257e0*/  STL.64 [R1+0x258], R50 ;  /* 0x0002583201007387 */ /* 0x0003e80000100a00 */
[----:B0-----:R-:W3:Y:S04]  /*257f0*/  LDL.LU.64 R48, [R1+0x460] ;  /* 0x0004600001307983 */ /* 0x001ee80000300a00 */
[----:B-1----:R-:W3:Y:S01]  /*25800*/  LDL.LU.64 R50, [R1+0x468] ;  /* 0x0004680001327983 */ /* 0x002ee20000300a00 */
[----:B----4-:R-:W-:-:S15]  /*25810*/  HMMA.16816.F32 R44, R40, R52, R44 ;  /* 0x00000034282c723c */ /* 0x010fde000000182c */
[----:B------:R-:W-:-:S08]  /*25820*/  NOP ;  /* 0x0000000000007918 */ /* 0x000fd00000000000 */
[----:B------:R0:W-:Y:S04]  /*25830*/  STL.64 [R1+0x240], R44 ;  /* 0x0002402c01007387 */ /* 0x0001e80000100a00 */
[----:B------:R1:W-:Y:S04]  /*25840*/  STL.64 [R1+0x248], R46 ;  /* 0x0002482e01007387 */ /* 0x0003e80000100a00 */
[----:B0-----:R-:W4:Y:S04]  /*25850*/  LDL.LU.64 R44, [R1+0x3d0] ;  /* 0x0003d000012c7983 */ /* 0x001f280000300a00 */
[----:B-1----:R-:W4:Y:S04]  /*25860*/  LDL.LU.64 R46, [R1+0x3d8] ;  /* 0x0003d800012e7983 */ /* 0x002f280000300a00 */
[----:B------:R-:W-:Y:S04]  /*25870*/  STL.64 [R1+0x1db8], R52 ;  /* 0x001db83401007387 */ /* 0x000fe80000100a00 */
[----:B------:R-:W2:Y:S04]  /*25880*/  LDL.LU.64 R6, [R1+0x1e28] ;  /* 0x001e280001067983 */ /* 0x000ea80000300a00 */
[----:B------:R-:W3:Y:S04]  /*25890*/  LDL.LU.64 R4, [R1+0x1e20] ;  /* 0x001e200001047983 */ /* 0x000ee80000300a00 */
[----:B------:R0:W-:Y:S04]  /*258a0*/  STL.64 [R1+0x230], R16 ;  /* 0x0002301001007387 */ /* 0x0001e80000100a00 */
[----:B------:R1:W-:Y:S04]  /*258b0*/  STL.64 [R1+0x238], R18 ;  /* 0x0002381201007387 */ /* 0x0003e80000100a00 */
[----:B0-----:R-:W1:Y:S01]  /*258c0*/  LDL.LU.64 R16, [R1+0x1e18] ;  /* 0x001e180001107983 */ /* 0x001e620000300a00 */
[C---:B------:R-:W-:Y:S06]  /*258d0*/  HMMA.16816.F32 R56, R40.reuse, R20, R56 ;  /* 0x000000142838723c */ /* 0x040fec0000001838 */
[----:B-1----:R-:W-:Y:S01]  /*258e0*/  HMMA.16816.F32 R16, R40, R16, R36 ;  /* 0x000000102810723c */ /* 0x002fe20000001824 */
[----:B------:R-:W4:Y:S04]  /*258f0*/  LDL.LU.64 R38, [R1+0x1e10] ;  /* 0x001e100001267983 */ /* 0x000f280000300a00 */
[----:B------:R-:W4:-:S15]  /*25900*/  LDL.LU.64 R36, [R1+0x1e08] ;  /* 0x001e080001247983 */ /* 0x000f1e0000300a00 */
[----:B------:R-:W-:-:S03]  /*25910*/  NOP ;  /* 0x0000000000007918 */ /* 0x000fc60000000000 */
[----:B------:R-:W-:Y:S04]  /*25920*/  STL.64 [R1+0x220], R16 ;  /* 0x0002201001007387 */ /* 0x000fe80000100a00 */
[----:B------:R0:W-:Y:S04]  /*25930*/  STL.64 [R1+0x228], R18 ;  /* 0x0002281201007387 */ /* 0x0001e80000100a00 */
[----:B0-----:R-:W4:Y:S04]  /*25940*/  LDL.LU.64 R18, [R1+0x1e00] ;  /* 0x001e000001127983 */ /* 0x001f280000300a00 */
[----:B------:R-:W4:Y:S04]  /*25950*/  LDL.LU.64 R16, [R1+0x1df8] ;  /* 0x001df80001107983 */ /* 0x000f280000300a00 */
[----:B------:R0:W-:Y:S04]  /*25960*/  STL.64 [R1+0x210], R56 ;  /* 0x0002103801007387 */ /* 0x0001e80000100a00 */
[----:B------:R-:W-:Y:S04]  /*25970*/  STL.64 [R1+0x218], R58 ;  /* 0x0002183a01007387 */ /* 0x000fe80000100a00 */
[----:B0-----:R-:W2:Y:S02]  /*25980*/  LDL.LU.64 R56, [R1+0x1df0] ;  /* 0x001df00001387983 */ /* 0x001ea40000300a00 */
[----:B--2---:R-:W-:-:S15]  /*25990*/  HMMA.16816.F32 R24, R40, R56, R24 ;  /* 0x000000382818723c */ /* 0x004fde0000001818 */
[----:B------:R-:W-:-:S08]  /*259a0*/  NOP ;  /* 0x0000000000007918 */ /* 0x000fd00000000000 */
[----:B------:R0:W-:Y:S04]  /*259b0*/  STL.64 [R1+0x200], R24 ;  /* 0x0002001801007387 */ /* 0x0001e80000100a00 */
[----:B------:R-:W-:Y:S04]  /*259c0*/  STL.64 [R1+0x208], R26 ;  /* 0x0002081a01007387 */ /* 0x000fe80000100a00 */
[----:B0-----:R-:W2:Y:S04]  /*259d0*/  LDL.LU.64 R24, [R1+0x1de8] ;  /* 0x001de80001187983 */ /* 0x001ea80000300a00 */
[----:B------:R0:W-:Y:S04]  /*259e0*/  STL.64 [R1+0x1da0], R56 ;  /* 0x001da03801007387 */ /* 0x0001e80000100a00 */
[----:B0-----:R-:W4:Y:S04]  /*259f0*/  LDL.LU.64 R56, [R1+0x490] ;  /* 0x0004900001387983 */ /* 0x001f280000300a00 */
[----:B------:R-:W4:Y:S01]  /*25a00*/  LDL.LU.64 R58, [R1+0x498] ;  /* 0x00049800013a7983 */ /* 0x000f220000300a00 */
[----:B--2---:R-:W-:Y:S03]  /*25a10*/  HMMA.16816.F32 R24, R40, R24, R12 ;  /* 0x000000182818723c */ /* 0x004fe6000000180c */
[----:B------:R-:W2:Y:S04]  /*25a20*/  LDL.LU.64 R14, [R1+0x1de0] ;  /* 0x001de000010e7983 */ /* 0x000ea80000300a00 */
[----:B------:R-:W2:-:S15]  /*25a30*/  LDL.LU.64 R12, [R1+0x1dd8] ;  /* 0x001dd800010c7983 */ /* 0x000e9e0000300a00 */
[----:B------:R-:W-:-:S01]  /*25a40*/  NOP ;  /* 0x0000000000007918 */ /* 0x000fc20000000000 */
[----:B------:R0:W-:Y:S04]  /*25a50*/  STL.64 [R1+0x1f0], R24 ;  /* 0x0001f01801007387 */ /* 0x0001e80000100a00 */
[----:B------:R1:W-:Y:S04]  /*25a60*/  STL.64 [R1+0x1f8], R26 ;  /* 0x0001f81a01007387 */ /* 0x0003e80000100a00 */
[----:B0-----:R-:W4:Y:S04]  /*25a70*/  LDL.LU.64 R24, [R1+0x1dd0] ;  /* 0x001dd00001187983 */ /* 0x001f280000300a00 */
[----:B-1----:R-:W2:Y:S01]  /*25a80*/  LDL.LU.64 R26, [R1+0x1dc8] ;  /* 0x001dc800011a7983 */ /* 0x002ea20000300a00 */
[C---:B---3--:R-:W-:Y:S06]  /*25a90*/  HMMA.16816.F32 R48, R40.reuse, R4, R48 ;  /* 0x000000042830723c */ /* 0x048fec0000001830 */
[----:B----4-:R-:W-:Y:S06]  /*25aa0*/  HMMA.16816.F32 R56, R40, R24, R56 ;  /* 0x000000182838723c */ /* 0x010fec0000001838 */
[----:B------:R-:W-:Y:S01]  /*25ab0*/  IMAD.MOV.U32 R2, RZ, RZ, R24 ;  /* 0x000000ffff027224 */ /* 0x000fe200078e0018 */
[----:B------:R-:W-:-:S02]  /*25ac0*/  MOV R0, R25 ;  /* 0x0000001900007202 */ /* 0x000fc40000000f00 */
[----:B------:R-:W3:-:S14]  /*25ad0*/  LDL.LU.64 R24, [R1+0x1dc0] ;  /* 0x001dc00001187983 */ /* 0x000edc0000300a00 */
[----:B------:R0:W-:Y:S01]  /*25ae0*/  STL.64 [R1+0x1e0], R56 ;  /* 0x0001e03801007387 */ /* 0x0001e20000100a00 */
[----:B------:R-:W-:-:S03]  /*25af0*/  IMAD.MOV.U32 R61, RZ, RZ, R59 ;  /* 0x000000ffff3d7224 */ /* 0x000fc600078e003b */
[----:B------:R1:W-:Y:S04]  /*25b00*/  STL [R1+0x1e8], R58 ;  /* 0x0001e83a01007387 */ /* 0x0003e80000100800 */
[----:B0-----:R-:W2:Y:S04]  /*25b10*/  LDL.LU.64 R56, [R1+0x3c0] ;  /* 0x0003c00001387983 */ /* 0x001ea80000300a00 */
[----:B-1----:R-:W2:Y:S04]  /*25b20*/  LDL.LU.64 R58, [R1+0x3c8] ;  /* 0x0003c800013a7983 */ /* 0x002ea80000300a00 */
[----:B------:R-:W-:Y:S04]  /*25b30*/  STL [R1+0x1bb0], R61 ;  /* 0x001bb03d01007387 */ /* 0x000fe80000100800 */
[----:B------:R-:W-:Y:S04]  /*25b40*/  STL.64 [R1+0x1d58], R6 ;  /* 0x001d580601007387 */ /* 0x000fe80000100a00 */
[----:B------:R0:W-:Y:S02]  /*25b50*/  STL.64 [R1+0x1d50], R4 ;  /* 0x001d500401007387 */ /* 0x0001e40000100a00 */
[C---:B0-----:R-:W-:Y:S02]  /*25b60*/  HMMA.16816.F32 R4, R40.reuse, R8, R44 ;  /* 0x000000082804723c */ /* 0x041fe4000000182c */
[----:B------:R0:W-:Y:S04]  /*25b70*/  STL.64 [R1+0x1d0], R48 ;  /* 0x0001d03001007387 */ /* 0x0001e80000100a00 */
[----:B------:R1:W-:Y:S04]  /*25b80*/  STL.64 [R1+0x1d8], R50 ;  /* 0x0001d83201007387 */ /* 0x0003e80000100a00 */
[----:B0-----:R-:W3:Y:S04]  /*25b90*/  LDL.LU.64 R48, [R1+0x740] ;  /* 0x0007400001307983 */ /* 0x001ee80000300a00 */
[----:B-1----:R-:W3:Y:S09]  /*25ba0*/  LDL.LU.64 R50, [R1+0x748] ;  /* 0x0007480001327983 */ /* 0x002ef20000300a00 */
[----:B------:R-:W-:Y:S04]  /*25bb0*/  STL.64 [R1+0x1c0], R4 ;  /* 0x0001c00401007387 */ /* 0x000fe80000100a00 */
[----:B------:R-:W-:Y:S04]  /*25bc0*/  STL.64 [R1+0x1c8], R6 ;  /* 0x0001c80601007387 */ /* 0x000fe80000100a00 */
[----:B------:R-:W4:Y:S04]  /*25bd0*/  LDL.LU.64 R44, [R1+0x710] ;  /* 0x00071000012c7983 */ /* 0x000f280000300a00 */
[----:B------:R-:W4:Y:S04]  /*25be0*/  LDL.LU.64 R46, [R1+0x718] ;  /* 0x00071800012e7983 */ /* 0x000f280000300a00 */
[----:B------:R-:W-:Y:S04]  /*25bf0*/  STL.64 [R1+0x1d48], R10 ;  /* 0x001d480a01007387 */ /* 0x000fe80000100a00 */
[----:B------:R0:W-:Y:S04]  /*25c00*/  STL.64 [R1+0x1d40], R8 ;  /* 0x001d400801007387 */ /* 0x0001e80000100a00 */
[----:B0-----:R-:W4:Y:S04]  /*25c10*/  LDL.LU.64 R8, [R1+0x390] ;  /* 0x0003900001087983 */ /* 0x001f280000300a00 */
[----:B------:R-:W4:Y:S04]  /*25c20*/  LDL.LU.64 R10, [R1+0x398] ;  /* 0x00039800010a7983 */ /* 0x000f280000300a00 */
[----:B------:R-:W4:Y:S04]  /*25c30*/  LDL.LU.64 R4, [R1+0x6c0] ;  /* 0x0006c00001047983 */ /* 0x000f280000300a00 */
[----:B------:R-:W4:Y:S01]  /*25c40*/  LDL.LU.64 R6, [R1+0x6c8] ;  /* 0x0006c80001067983 */ /* 0x000f220000300a00 */
[----:B--2---:R-:W-:-:S15]  /*25c50*/  HMMA.16816.F32 R56, R40, R12, R56 ;  /* 0x0000000c2838723c */ /* 0x004fde0000001838 */
[----:B------:R-:W-:-:S08]  /*25c60*/  NOP ;  /* 0x0000000000007918 */ /* 0x000fd00000000000 */
[----:B------:R0:W-:Y:S04]  /*25c70*/  STL.64 [R1+0x1b0], R56 ;  /* 0x0001b03801007387 */ /* 0x0001e80000100a00 */
[----:B------:R-:W-:Y:S04]  /*25c80*/  STL.64 [R1+0x1b8], R58 ;  /* 0x0001b83a01007387 */ /* 0x000fe80000100a00 */
[----:B------:R-:W2:Y:S04]  /*25c90*/  LDL.LU.64 R52, [R1+0x110] ;  /* 0x0001100001347983 */ /* 0x000ea80000300a00 */
[----:B0-----:R-:W2:Y:S04]  /*25ca0*/  LDL.LU.64 R56, [R1+0x100] ;  /* 0x0001000001387983 */ /* 0x001ea80000300a00 */
[----:B------:R-:W-:Y:S04]  /*25cb0*/  STL.64 [R1+0x1d68], R14 ;  /* 0x001d680e01007387 */ /* 0x000fe80000100a00 */
[----:B------:R3:W-:Y:S02]  /*25cc0*/  STL.64 [R1+0x1d60], R12 ;  /* 0x001d600c01007387 */ /* 0x0007e40000100a00 */
[----:B---3--:R-:W-:Y:S06]  /*25cd0*/  HMMA.16816.F32 R12, R24, R36, R48 ;  /* 0x00000024180c723c */ /* 0x008fec0000001830 */
[----:B----4-:R-:W-:Y:S01]  /*25ce0*/  HMMA.16816.F32 R8, R40, R16, R8 ;  /* 0x000000102808723c */ /* 0x010fe20000001808 */
[----:B------:R-:W0:Y:S05]  /*25cf0*/  LDSM.16.MT88.4 R40, [R54+UR4+0x4800] ;  /* 0x004800043628783b */ /* 0x000e2a0008004200 */
[----:B------:R-:W-:-:S15]  /*25d00*/  HMMA.16816.F32 R4, R24, R28, R4 ;  /* 0x0000001c1804723c */ /* 0x000fde0000001804 */
[----:B------:R-:W-:-:S02]  /*25d10*/  NOP ;  /* 0x0000000000007918 */ /* 0x000fc40000000000 */
[----:B------:R1:W-:Y:S04]  /*25d20*/  STL.64 [R1+0x180], R8 ;  /* 0x0001800801007387 */ /* 0x0003e80000100a00 */
[----:B------:R-:W-:Y:S04]  /*25d30*/  STL [R1+0x188], R10 ;  /* 0x0001880a01007387 */ /* 0x000fe80000100800 */
[----:B-1----:R-:W3:Y:S04]  /*25d40*/  LDL.LU.64 R8, [R1+0xd0] ;  /* 0x0000d00001087983 */ /* 0x002ee80000300a00 */
[----:B------:R-:W-:Y:S04]  /*25d50*/  STL.64 [R1+0x1d78], R18 ;  /* 0x001d781201007387 */ /* 0x000fe80000100a00 */
[----:B------:R-:W-:Y:S04]  /*25d60*/  STL.64 [R1+0x1d70], R16 ;  /* 0x001d701001007387 */ /* 0x000fe80000100a00 */
[----:B------:R-:W-:Y:S04]  /*25d70*/  STL.64 [R1+0x1d88], R38 ;  /* 0x001d882601007387 */ /* 0x000fe80000100a00 */
[----:B------:R1:W-:Y:S04]  /*25d80*/  STL.64 [R1+0x1d80], R36 ;  /* 0x001d802401007387 */ /* 0x0003e80000100a00 */
[----:B------:R-:W-:Y:S04]  /*25d90*/  STL.64 [R1+0x170], R12 ;  /* 0x0001700c01007387 */ /* 0x000fe80000100a00 */
[----:B------:R4:W-:Y:S04]  /*25da0*/  STL.64 [R1+0x178], R14 ;  /* 0x0001780e01007387 */ /* 0x0009e80000100a00 */
[----:B-1----:R-:W3:Y:S04]  /*25db0*/  LDL.LU.64 R36, [R1+0xe0] ;  /* 0x0000e00001247983 */ /* 0x002ee80000300a00 */
[----:B------:R-:W3:Y:S01]  /*25dc0*/  LDL.LU.64 R48, [R1+0x660] ;  /* 0x0006600001307983 */ /* 0x000ee20000300a00 */
[----:B----4-:R-:W-:Y:S03]  /*25dd0*/  HMMA.16816.F32 R12, R24, R32, R44 ;  /* 0x00000020180c723c */ /* 0x010fe6000000182c */
[----:B------:R-:W3:-:S15]  /*25de0*/  LDL.LU.64 R50, [R1+0x668] ;  /* 0x0006680001327983 */ /* 0x000ede0000300a00 */
[----:B------:R-:W-:-:S05]  /*25df0*/  NOP ;  /* 0x0000000000007918 */ /* 0x000fca0000000000 */
[----:B------:R-:W-:Y:S04]  /*25e00*/  STL.64 [R1+0x160], R12 ;  /* 0x0001600c01007387 */ /* 0x000fe80000100a00 */
[----:B------:R-:W-:Y:S04]  /*25e10*/  STL.64 [R1+0x168], R14 ;  /* 0x0001680e01007387 */ /* 0x000fe80000100a00 */
[----:B------:R-:W-:Y:S04]  /*25e20*/  STL.64 [R1+0x1d98], R34 ;  /* 0x001d982201007387 */ /* 0x000fe80000100a00 */
[----:B------:R1:W-:Y:S04]  /*25e30*/  STL.64 [R1+0x1d90], R32 ;  /* 0x001d902001007387 */ /* 0x0003e80000100a00 */
[----:B------:R-:W4:Y:S04]  /*25e40*/  LDL.LU.64 R44, [R1+0x620] ;  /* 0x00062000012c7983 */ /* 0x000f280000300a00 */
[----:B------:R-:W4:Y:S04]  /*25e50*/  LDL.LU.64 R46, [R1+0x628] ;  /* 0x00062800012e7983 */ /* 0x000f280000300a00 */
[----:B------:R-:W-:Y:S04]  /*25e60*/  STL.64 [R1+0x150], R4 ;  /* 0x0001500401007387 */ /* 0x000fe80000100a00 */
[----:B------:R-:W-:Y:S04]  /*25e70*/  STL.64 [R1+0x158], R6 ;  /* 0x0001580601007387 */ /* 0x000fe80000100a00 */
[----:B-1----:R-:W4:Y:S04]  /*25e80*/  LDL.LU.64 R32, [R1+0x5f0] ;  /* 0x0005f00001207983 */ /* 0x002f280000300a00 */
[----:B------:R-:W4:Y:S04]  /*25e90*/  LDL.LU.64 R34, [R1+0x5f8] ;  /* 0x0005f80001227983 */ /* 0x000f280000300a00 */
[----:B------:R-:W4:Y:S04]  /*25ea0*/  LDL.LU.64 R12, [R1+0x5b0] ;  /* 0x0005b000010c7983 */ /* 0x000f280000300a00 */
[----:B------:R-:W4:Y:S04]  /*25eb0*/  LDL.LU.64 R14, [R1+0x5b8] ;  /* 0x0005b800010e7983 */ /* 0x000f280000300a00 */
[----:B------:R-:W4:Y:S04]  /*25ec0*/  LDL.LU.64 R16, [R1+0xa0] ;  /* 0x0000a00001107983 */ /* 0x000f280000300a00 */
[----:B0-----:R-:W-:Y:S04]  /*25ed0*/  STL.64 [R1+0x1c50], R42 ;  /* 0x001c502a01007387 */ /* 0x001fe80000100a00 */
[----:B------:R0:W-:Y:S04]  /*25ee0*/  STL.64 [R1+0x1c48], R40 ;  /* 0x001c482801007387 */ /* 0x0001e80000100a00 */
[----:B0-----:R-:W2:Y:S04]  /*25ef0*/  LDL.LU.64 R40, [R1+0x6a0] ;  /* 0x0006a00001287983 */ /* 0x001ea80000300a00 */
[----:B------:R-:W2:Y:S02]  /*25f00*/  LDL.LU.64 R42, [R1+0x6a8] ;  /* 0x0006a800012a7983 */ /* 0x000ea40000300a00 */
[----:B--2---:R-:W-:-:S15]  /*25f10*/  HMMA.16816.F32 R40, R24, R52, R40 ;  /* 0x000000341828723c */ /* 0x004fde0000001828 */
[----:B------:R-:W-:-:S08]  /*25f20*/  NOP ;  /* 0x0000000000007918 */ /* 0x000fd00000000000 */
[----:B------:R-:W-:Y:S04]  /*25f30*/  STL.64 [R1+0x140], R40 ;  /* 0x0001402801007387 */ /* 0x000fe80000100a00 */
[----:B------:R0:W-:Y:S02]  /*25f40*/  STL.64 [R1+0x148], R42 ;  /* 0x0001482a01007387 */ /* 0x0001e40000100a00 */
[----:B0-----:R-:W-:Y:S02]  /*25f50*/  IMAD.MOV.U32 R43, RZ, RZ, R52 ;  /* 0x000000ffff2b7224 */ /* 0x001fe400078e0034 */
[----:B------:R-:W-:Y:S02]  /*25f60*/  IMAD.MOV.U32 R42, RZ, RZ, R53 ;  /* 0x000000ffff2a7224 */ /* 0x000fe400078e0035 */
[----:B------:R-:W4:Y:S01]  /*25f70*/  LDL.LU.64 R52, [R1+0x1db8] ;  /* 0x001db80001347983 */ /* 0x000f220000300a00 */
[----:B---3--:R-:W-:-:S15]  /*25f80*/  HMMA.16816.F32 R48, R24, R56, R48 ;  /* 0x000000381830723c */ /* 0x008fde0000001830 */
[----:B------:R-:W-:-:S08]  /*25f90*/  NOP ;  /* 0x0000000000007918 */ /* 0x000fd00000000000 */
[----:B------:R0:W-:Y:S04]  /*25fa0*/  STL.64 [R1+0x130], R48 ;  /* 0x0001303001007387 */ /* 0x0001e80000100a00 */
[----:B------:R1:W-:Y:S04]  /*25fb0*/  STL.64 [R1+0x138], R50 ;  /* 0x0001383201007387 */ /* 0x0003e80000100a00 */
[----:B0-----:R-:W2:Y:S01]  /*25fc0*/  LDL.LU.64 R48, [R1+0x1db0] ;  /* 0x001db00001307983 */ /* 0x001ea20000300a00 */
[----:B-1----:R-:W-:Y:S01]  /*25fd0*/  MOV R51, R56 ;  /* 0x0000003800337202 */ /* 0x002fe20000000f00 */
[----:B------:R-:W-:-:S02]  /*25fe0*/  IMAD.MOV.U32 R50, RZ, RZ, R57 ;  /* 0x000000ffff327224 */ /* 0x000fc400078e0039 */
[----:B----4-:R-:W-:Y:S07]  /*25ff0*/  HMMA.16816.F32 R56, R24, R52, R44 ;  /* 0x000000341838723c */ /* 0x010fee000000182c */
[----:B------:R-:W-:Y:S02]  /*26000*/  IMAD.MOV.U32 R47, RZ, RZ, R52 ;  /* 0x000000ffff2f7224 */ /* 0x000fe400078e0034 */
[----:B------:R-:W-:-:S14]  /*26010*/  IMAD.MOV.U32 R46, RZ, RZ, R53 ;  /* 0x000000ffff2e7224 */ /* 0x000fdc00078e0035 */
[----:B------:R0:W-:Y:S04]  /*26020*/  STL.64 [R1+0x120], R56 ;  /* 0x0001203801007387 */ /* 0x0001e80000100a00 */
[----:B------:R1:W-:Y:S04]  /*26030*/  STL.64 [R1+0x128], R58 ;  /* 0x0001283a01007387 */ /* 0x0003e80000100a00 */
[----:B------:R-:W3:Y:S04]  /*26040*/  LDL.LU.64 R52, [R1+0x1da8] ;  /* 0x001da80001347983 */ /* 0x000ee80000300a00 */
[----:B0-----:R-:W4:Y:S04]  /*26050*/  LDL.LU.64 R56, [R1+0x550] ;  /* 0x0005500001387983 */ /* 0x001f280000300a00 */
[----:B-1----:R-:W4:Y:S01]  /*26060*/  LDL.LU.64 R58, [R1+0x558] ;  /* 0x00055800013a7983 */ /* 0x002f220000300a00 */
[C---:B------:R-:W-:Y:S06]  /*26070*/  HMMA.16816.F32 R32, R24.reuse, R36, R32 ;  /* 0x000000241820723c */ /* 0x040fec0000001820 */
[----:B------:R-:W-:Y:S01]  /*26080*/  HMMA.16816.F32 R12, R24, R8, R12 ;  /* 0x00000008180c723c */ /* 0x000fe2000000180c */
[----:B------:R-:W-:-:S02]  /*26090*/  IMAD.MOV.U32 R5, RZ, RZ, R0 ;  /* 0x000000ffff057224 */ /* 0x000fc400078e0000 */
[----:B------:R-:W-:Y:S02]  /*260a0*/  IMAD.MOV.U32 R0, RZ, RZ, R36 ;  /* 0x000000ffff007224 */ /* 0x000fe400078e0024 */
[----:B------:R-:W-:Y:S02]  /*260b0*/  IMAD.MOV.U32 R30, RZ, RZ, R37 ;  /* 0x000000ffff1e7224 */ /* 0x000fe400078e0025 */
[----:B------:R-:W-:Y:S01]  /*260c0*/  IMAD.MOV.U32 R55, RZ, RZ, R8 ;  /* 0x000000ffff377224 */ /* 0x000fe200078e0008 */
[----:B------:R-:W-:Y:S01]  /*260d0*/  MOV R54, R9 ;  /* 0x0000000900367202 */ /* 0x000fe20000000f00 */
[----:B------:R-:W-:-:S08]  /*260e0*/  IMAD.MOV.U32 R61, RZ, RZ, R11 ;  /* 0x000000ffff3d7224 */ /* 0x000fd000078e000b */
[----:B------:R0:W-:Y:S04]  /*260f0*/  STL.64 [R1+0x90], R32 ;  /* 0x0000902001007387 */ /* 0x0001e80000100a00 */
[----:B------:R1:W-:Y:S04]  /*26100*/  STL.64 [R1+0x98], R34 ;  /* 0x0000982201007387 */ /* 0x0003e80000100a00 */
[----:B0-----:R-:W2:Y:S04]  /*26110*/  LDL.LU.64 R32, [R1+0x520] ;  /* 0x0005200001207983 */ /* 0x001ea80000300a00 */
[----:B-1----:R-:W2:Y:S04]  /*26120*/  LDL.LU.64 R34, [R1+0x528] ;  /* 0x0005280001227983 */ /* 0x002ea80000300a00 */
[----:B------:R0:W-:Y:S04]  /*26130*/  STL.64 [R1+0x80], R12 ;  /* 0x0000800c01007387 */ /* 0x0001e80000100a00 */
[----:B------:R1:W-:Y:S04]  /*26140*/  STL.64 [R1+0x88], R14 ;  /* 0x0000880e01007387 */ /* 0x0003e80000100a00 */
[----:B------:R-:W3:Y:S04]  /*26150*/  LDL.LU.64 R36, [R1+0x4e0] ;  /* 0x0004e00001247983 */ /* 0x000ee80000300a00 */
[----:B------:R-:W3:Y:S04]  /*26160*/  LDL.LU.64 R38, [R1+0x4e8] ;  /* 0x0004e80001267983 */ /* 0x000ee80000300a00 */
[----:B0-----:R-:W2:Y:S04]  /*26170*/  LDL.LU.64 R12, [R1+0x4a0] ;  /* 0x0004a000010c7983 */ /* 0x001ea80000300a00 */
[----:B-1----:R-:W2:Y:S04]  /*26180*/  LDL.LU.64 R14, [R1+0x4a8] ;  /* 0x0004a800010e7983 */ /* 0x002ea80000300a00 */
[----:B------:R-:W2:Y:S04]  /*26190*/  LDL.LU.64 R8, [R1+0x480] ;  /* 0x0004800001087983 */ /* 0x000ea80000300a00 */
[----:B------:R-:W2:Y:S01]  /*261a0*/  LDL.LU.64 R10, [R1+0x488] ;  /* 0x00048800010a7983 */ /* 0x000ea20000300a00 */
[----:B----4-:R-:W-:-:S15]  /*261b0*/  HMMA.16816.F32 R56, R24, R20, R56 ;  /* 0x000000141838723c */ /* 0x010fde0000001838 */
[----:B------:R-:W-:-:S08]  /*261c0*/  NOP ;  /* 0x0000000000007918 */ /* 0x000fd00000000000 */
[----:B------:R0:W-:Y:S04]  /*261d0*/  STL.64 [R1+0x60], R56 ;  /* 0x0000603801007387 */ /* 0x0001e80000100a00 */
[----:B------:R-:W-:Y:S04]  /*261e0*/  STL.64 [R1+0x68], R58 ;  /* 0x0000683a01007387 */ /* 0x000fe80000100a00 */
[----:B0-----:R-:W4:Y:S01]  /*261f0*/  LDL.LU.64 R56, [R1+0x1da0] ;  /* 0x001da00001387983 */ /* 0x001f220000300a00 */
[----:B------:R-:W-:Y:S01]  /*26200*/  IMAD.MOV.U32 R4, RZ, RZ, R2 ;  /* 0x000000ffff047224 */ /* 0x000fe200078e0002 */
[----:B---3--:R-:W-:Y:S01]  /*26210*/  HMMA.16816.F32 R36, R24, R16, R36 ;  /* 0x000000101824723c */ /* 0x008fe20000001824 */
[----:B------:R-:W-:-:S02]  /*26220*/  IMAD.MOV.U32 R41, RZ, RZ, R20 ;  /* 0x000000ffff297224 */ /* 0x000fc400078e0014 */
[----:B------:R-:W-:Y:S02]  /*26230*/  IMAD.MOV.U32 R40, RZ, RZ, R21 ;  /* 0x000000ffff287224 */ /* 0x000fe400078e0015 */
[----:B------:R-:W3:Y:S04]  /*26240*/  LDL.LU.64 R20, [R1+0x3b0] ;  /* 0x0003b00001147983 */ /* 0x000ee80000300a00 */
[----:B------:R-:W3:Y:S01]  /*26250*/  LDL.LU.64 R22, [R1+0x3b8] ;  /* 0x0003b80001167983 */ /* 0x000ee20000300a00 */
[----:B--2---:R-:W-:Y:S01]  /*26260*/  HMMA.16816.F32 R4, R24, R4, R12 ;  /* 0x000000041804723c */ /* 0x004fe2000000180c */
[----:B------:R-:W-:Y:S02]  /*26270*/  IMAD.MOV.U32 R3, RZ, RZ, R16 ;  /* 0x000000ffff037224 */ /* 0x000fe400078e0010 */
[----:B------:R-:W-:-:S03]  /*26280*/  IMAD.MOV.U32 R2, RZ, RZ, R17 ;  /* 0x000000ffff027224 */ /* 0x000fc600078e0011 */
[----:B----4-:R-:W-:Y:S06]  /*26290*/  HMMA.16816.F32 R32, R24, R56, R32 ;  /* 0x000000381820723c */ /* 0x010fec0000001820 */
[----:B------:R-:W-:Y:S02]  /*262a0*/  IMAD.MOV.U32 R45, RZ, RZ, R56 ;  /* 0x000000ffff2d7224 */ /* 0x000fe400078e0038 */
[----:B------:R-:W-:-:S15]  /*262b0*/  IMAD.MOV.U32 R44, RZ, RZ, R57 ;  /* 0x000000ffff2c7224 */ /* 0x000fde00078e0039 */
[----:B------:R-:W-:Y:S04]  /*262c0*/  STL.64 [R1+0x50], R32 ;  /* 0x0000502001007387 */ /* 0x000fe80000100a00 */
[----:B------:R0:W-:Y:S04]  /*262d0*/  STL.64 [R1+0x58], R34 ;  /* 0x0000582201007387 */ /* 0x0001e80000100a00 */
[----:B0-----:R-:W2:Y:S04]  /*262e0*/  LDL.LU.64 R34, [R1+0x1d98] ;  /* 0x001d980001227983 */ /* 0x001ea80000300a00 */
[----:B------:R-:W4:Y:S04]  /*262f0*/  LDL.LU.64 R32, [R1+0x1d90] ;  /* 0x001d900001207983 */ /* 0x000f280000300a00 */
[----:B------:R-:W2:Y:S04]  /*26300*/  LDL.LU.64 R56, [R1+0x360] ;  /* 0x0003600001387983 */ /* 0x000ea80000300a00 */
[----:B------:R-:W2:Y:S04]  /*26310*/  LDL.LU.64 R58, [R1+0x368] ;  /* 0x00036800013a7983 */ /* 0x000ea80000300a00 */
[----:B------:R-:W-:Y:S04]  /*26320*/  STL.64 [R1+0x40], R36 ;  /* 0x0000402401007387 */ /* 0x000fe80000100a00 */
[----:B------:R0:W-:Y:S04]  /*26330*/  STL.64 [R1+0x48], R38 ;  /* 0x0000482601007387 */ /* 0x0001e80000100a00 */
[----:B0-----:R-:W4:Y:S04]  /*26340*/  LDL.LU.64 R38, [R1+0x1d88] ;  /* 0x001d880001267983 */ /* 0x001f280000300a00 */
[----:B------:R-:W4:Y:S04]  /*26350*/  LDL.LU.64 R36, [R1+0x1d80] ;  /* 0x001d800001247983 */ /* 0x000f280000300a00 */
[----:B------:R-:W4:Y:S04]  /*26360*/  LDL.LU.64 R18, [R1+0x1d78] ;  /* 0x001d780001127983 */ /* 0x000f280000300a00 */
[----:B------:R-:W2:Y:S04]  /*26370*/  LDL.LU.64 R16, [R1+0x1d70] ;  /* 0x001d700001107983 */ /* 0x000ea80000300a00 */
[----:B------:R-:W4:Y:S04]  /*26380*/  LDL.LU.64 R14, [R1+0x1d68] ;  /* 0x001d6800010e7983 */ /* 0x000f280000300a00 */
[----:B------:R-:W2:Y:S04]  /*26390*/  LDL.LU.64 R12, [R1+0x1d60] ;  /* 0x001d6000010c7983 */ /* 0x000ea80000300a00 */
[----:B------:R-:W-:Y:S04]  /*263a0*/  STL.64 [R1+0x30], R4 ;  /* 0x0000300401007387 */ /* 0x000fe80000100a00 */
[----:B------:R0:W-:Y:S04]  /*263b0*/  STL.64 [R1+0x38], R6 ;  /* 0x0000380601007387 */ /* 0x0001e80000100a00 */
[----:B0-----:R-:W3:Y:S04]  /*263c0*/  LDL.LU.64 R6, [R1+0x1d58] ;  /* 0x001d580001067983 */ /* 0x001ee80000300a00 */
[----:B------:R-:W4:Y:S02]  /*263d0*/  LDL.LU.64 R4, [R1+0x1d50] ;  /* 0x001d500001047983 */ /* 0x000f240000300a00 */
[----:B----4-:R-:W-:-:S15]  /*263e0*/  HMMA.16816.F32 R8, R24, R4, R8 ;  /* 0x000000041808723c */ /* 0x010fde0000001808 */
[----:B------:R-:W-:-:S08]  /*263f0*/  NOP ;  /* 0x0000000000007918 */ /* 0x000fd00000000000 */
[----:B------:R-:W-:Y:S04]  /*26400*/  STL.64 [R1+0x20], R8 ;  /* 0x0000200801007387 */ /* 0x000fe80000100a00 */
[----:B------:R0:W-:Y:S04]  /*26410*/  STL.64 [R1+0x28], R10 ;  /* 0x0000280a01007387 */ /* 0x0001e80000100a00 */
[----:B0-----:R-:W4:Y:S04]  /*26420*/  LDL.LU.64 R10, [R1+0x1d48] ;  /* 0x001d4800010a7983 */ /* 0x001f280000300a00 */
[----:B------:R-:W2:Y:S04]  /*26430*/  LDL.LU.64 R8, [R1+0x1d40] ;  /* 0x001d400001087983 */ /* 0x000ea80000300a00 */
[----:B---3--:R-:W-:Y:S04]  /*26440*/  STL.64 [R1+0x1c88], R6 ;  /* 0x001c880601007387 */ /* 0x008fe80000100a00 */
[----:B------:R0:W-:Y:S04]  /*26450*/  STL.64 [R1+0x1c80], R4 ;  /* 0x001c800401007387 */ /* 0x0001e80000100a00 */
[----:B0-----:R-:W3:Y:S04]  /*26460*/  LDL.LU.64 R4, [R1+0x3a0] ;  /* 0x0003a00001047983 */ /* 0x001ee80000300a00 */
[----:B------:R-:W3:Y:S01]  /*26470*/  LDL.LU.64 R6, [R1+0x3a8] ;  /* 0x0003a80001067983 */ /* 0x000ee20000300a00 */
[C---:B--2---:R-:W-:Y:S06]  /*26480*/  HMMA.16816.F32 R20, R24.reuse, R8, R20 ;  /* 0x000000081814723c */ /* 0x044fec0000001814 */
[----:B---3--:R-:W-:-:S15]  /*26490*/  HMMA.16816.F32 R4, R24, R12, R4 ;  /* 0x0000000c1804723c */ /* 0x008fde0000001804 */
[----:B------:R-:W-:-:S02]  /*264a0*/  NOP ;  /* 0x0000000000007918 */ /* 0x000fc40000000000 */
[----:B------:R-:W-:Y:S04]  /*264b0*/  STL.64 [R1+0x10], R20 ;  /* 0x0000101401007387 */ /* 0x000fe80000100a00 */
[----:B------:R0:W-:Y:S04]  /*264c0*/  STL.64 [R1+0x18], R22 ;  /* 0x0000181601007387 */ /* 0x0001e80000100a00 */
[----:B0-----:R-:W2:Y:S04]  /*264d0*/  LDL.LU.64 R22, [R1+0x1d38] ;  /* 0x001d380001167983 */ /* 0x001ea80000300a00 */
[----:B------:R-:W2:Y:S04]  /*264e0*/  LDL.LU.64 R20, [R1+0x1d30] ;  /* 0x001d300001147983 */ /* 0x000ea80000300a00 */
[----:B----4-:R-:W-:Y:S04]  /*264f0*/  STL.64 [R1+0x1c98], R10 ;  /* 0x001c980a01007387 */ /* 0x010fe80000100a00 */
[----:B------:R-:W-:Y:S04]  /*26500*/  STL.64 [R1+0x1c90], R8 ;  /* 0x001c900801007387 */ /* 0x000fe80000100a00 */
[----:B------:R0:W-:Y:S04]  /*26510*/  STL.64 [R1], R4 ;  /* 0x0000000401007387 */ /* 0x0001e80000100a00 */
[----:B------:R1:W-:Y:S01]  /*26520*/  STL [R1+0x8], R6 ;  /* 0x0000080601007387 */ /* 0x0003e20000100800 */
[----:B------:R-:W-:-:S03]  /*26530*/  MOV R60, R7 ;  /* 0x00000007003c7202 */ /* 0x000fc60000000f00 */
[----:B0-----:R-:W2:Y:S04]  /*26540*/  LDL.LU.64 R4, [R1+0x700] ;  /* 0x0007000001047983 */ /* 0x001ea80000300a00 */
[----:B-1----:R-:W2:Y:S04]  /*26550*/  LDL.LU.64 R6, [R1+0x708] ;  /* 0x0007080001067983 */ /* 0x002ea80000300a00 */
[----:B------:R-:W-:Y:S04]  /*26560*/  STL.64 [R1+0x1ca8], R14 ;  /* 0x001ca80e01007387 */ /* 0x000fe80000100a00 */
[----:B------:R0:W-:Y:S04]  /*26570*/  STL.64 [R1+0x1ca0], R12 ;  /* 0x001ca00c01007387 */ /* 0x0001e80000100a00 */
[----:B0-----:R-:W3:Y:S04]  /*26580*/  LDL.LU.64 R12, [R1+0x690] ;  /* 0x00069000010c7983 */ /* 0x001ee80000300a00 */
[----:B------:R-:W3:Y:S01]  /*26590*/  LDL.LU.64 R14, [R1+0x698] ;  /* 0x00069800010e7983 */ /* 0x000ee20000300a00 */
[----:B------:R-:W-:Y:S03]  /*265a0*/  HMMA.16816.F32 R56, R24, R16, R56 ;  /* 0x000000101838723c */ /* 0x000fe60000001838 */
[----:B------:R-:W-:Y:S04]  /*265b0*/  STL.64 [R1+0x1cb8], R18 ;  /* 0x001cb81201007387 */ /* 0x000fe80000100a00 */
[----:B------:R-:W-:-:S15]  /*265c0*/  STL.64 [R1+0x1cb0], R16 ;  /* 0x001cb01001007387 */ /* 0x000fde0000100a00 */
[----:B------:R-:W-:-:S01]  /*265d0*/  NOP ;  /* 0x0000000000007918 */ /* 0x000fc20000000000 */
[----:B------:R0:W-:Y:S04]  /*265e0*/  STL.64 [R1+0x19e0], R58 ;  /* 0x0019e03a01007387 */ /* 0x0001e80000100a00 */
[----:B------:R1:W-:Y:S01]  /*265f0*/  STL.64 [R1+0x19d8], R56 ;  /* 0x0019d83801007387 */ /* 0x0003e20000100a00 */
[----:B0-----:R-:W-:Y:S02]  /*26600*/  IMAD.MOV.U32 R58, RZ, RZ, R53 ;  /* 0x000000ffff3a7224 */ /* 0x001fe400078e0035 */
[----:B-1----:R-:W-:Y:S02]  /*26610*/  IMAD.MOV.U32 R56, RZ, RZ, R55 ;  /* 0x000000ffff387224 */ /* 0x002fe400078e0037 */
[----:B------:R-:W-:Y:S02]  /*26620*/  IMAD.MOV.U32 R57, RZ, RZ, R54 ;  /* 0x000000ffff397224 */ /* 0x000fe400078e0036 */
[----:B------:R-:W-:-:S05]  /*26630*/  IMAD.MOV.U32 R59, RZ, RZ, R52 ;  /* 0x000000ffff3b7224 */ /* 0x000fca00078e0034 */
[----:B------:R-:W-:Y:S04]  /*26640*/  STL.64 [R1+0x1ce0], R58 ;  /* 0x001ce03a01007387 */ /* 0x000fe80000100a00 */
[----:B------:R0:W-:Y:S02]  /*26650*/  STL.64 [R1+0x1cd8], R56 ;  /* 0x001cd83801007387 */ /* 0x0001e40000100a00 */
[----:B0-----:R-:W-:Y:S02]  /*26660*/  IMAD.MOV.U32 R56, RZ, RZ, R0 ;  /* 0x000000ffff387224 */ /* 0x001fe400078e0000 */
[----:B------:R-:W-:Y:S02]  /*26670*/  IMAD.MOV.U32 R57, RZ, RZ, R30 ;  /* 0x000000ffff397224 */ /* 0x000fe400078e001e */
[----:B------:R-:W-:Y:S01]  /*26680*/  IMAD.MOV.U32 R8, RZ, RZ, R45 ;  /* 0x000000ffff087224 */ /* 0x000fe200078e002d */
[----:B------:R-:W-:Y:S01]  /*26690*/  MOV R9, R44 ;  /* 0x0000002c00097202 */ /* 0x000fe20000000f00 */
[----:B------:R-:W-:-:S02]  /*266a0*/  IMAD.MOV.U32 R16, RZ, RZ, R41 ;  /* 0x000000ffff107224 */ /* 0x000fc400078e0029 */
[----:B------:R-:W-:Y:S01]  /*266b0*/  IMAD.MOV.U32 R17, RZ, RZ, R40 ;  /* 0x000000ffff117224 */ /* 0x000fe200078e0028 */
[----:B--2---:R-:W-:Y:S01]  /*266c0*/  HMMA.16816.F32 R52, R20, R36, R4 ;  /* 0x000000241434723c */ /* 0x004fe20000001804 */
[----:B------:R-:W2:Y:S04]  /*266d0*/  LDL.LU.64 R4, [R1+0x640] ;  /* 0x0006400001047983 */ /* 0x000ea80000300a00 */
[----:B------:R-:W2:Y:S04]  /*266e0*/  LDL.LU.64 R6, [R1+0x648] ;  /* 0x0006480001067983 */ /* 0x000ea80000300a00 */
[----:B------:R-:W4:Y:S04]  /*266f0*/  LDL.LU R0, [R1+0x1d2c] ;  /* 0x001d2c0001007983 */ /* 0x000f280000300800 */
[----:B------:R-:W4:Y:S04]  /*26700*/  LDL.LU R30, [R1+0x1d28] ;  /* 0x001d2800011e7983 */ /* 0x000f280000300800 */
[----:B------:R-:W-:Y:S04]  /*26710*/  STL.64 [R1+0x1cf0], R56 ;  /* 0x001cf03801007387 */ /* 0x000fe80000100a00 */
[----:B------:R-:W-:Y:S04]  /*26720*/  STL.64 [R1+0x1cc0], R38 ;  /* 0x001cc02601007387 */ /* 0x000fe80000100a00 */
[----:B------:R0:W-:Y:S04]  /*26730*/  STL.64 [R1+0x19f0], R54 ;  /* 0x0019f03601007387 */ /* 0x0001e80000100a00 */
[----:B------:R1:W-:Y:S01]  /*26740*/  STL.64 [R1+0x19e8], R52 ;  /* 0x0019e83401007387 */ /* 0x0003e20000100a00 */
[----:B0-----:R-:W-:Y:S01]  /*26750*/  IMAD.MOV.U32 R54, RZ, RZ, R49 ;  /* 0x000000ffff367224 */ /* 0x001fe200078e0031 */
[----:B-1----:R-:W-:Y:S01]  /*26760*/  MOV R52, R51 ;  /* 0x0000003300347202 */ /* 0x002fe20000000f00 */
[----:B------:R-:W-:-:S02]  /*26770*/  IMAD.MOV.U32 R53, RZ, RZ, R50 ;  /* 0x000000ffff357224 */ /* 0x000fc400078e0032 */
[----:B------:R-:W-:Y:S02]  /*26780*/  IMAD.MOV.U32 R55, RZ, RZ, R48 ;  /* 0x000000ffff377224 */ /* 0x000fe400078e0030 */
[----:B---3--:R-:W-:Y:S01]  /*26790*/  HMMA.16816.F32 R48, R20, R32, R12 ;  /* 0x000000201430723c */ /* 0x008fe2000000180c */
[----:B------:R-:W-:Y:S02]  /*267a0*/  IMAD.MOV.U32 R56, RZ, RZ, R47 ;  /* 0x000000ffff387224 */ /* 0x000fe400078e002f */
[----:B------:R-:W-:Y:S01]  /*267b0*/  IMAD.MOV.U32 R57, RZ, RZ, R46 ;  /* 0x000000ffff397224 */ /* 0x000fe200078e002e */
[----:B------:R-:W-:Y:S04]  /*267c0*/  STL.64 [R1+0x1d10], R54 ;  /* 0x001d103601007387 */ /* 0x000fe80000100a00 */
[----:B------:R-:W-:Y:S04]  /*267d0*/  STL.64 [R1+0x1d08], R52 ;  /* 0x001d083401007387 */ /* 0x000fe80000100a00 */
[----:B------:R-:W-:Y:S04]  /*267e0*/  STL.64 [R1+0x1d00], R56 ;  /* 0x001d003801007387 */ /* 0x000fe80000100a00 */
[----:B------:R-:W-:Y:S04]  /*267f0*/  STL.64 [R1+0x1ce8], R8 ;  /* 0x001ce80801007387 */ /* 0x000fe80000100a00 */
[----:B------:R-:W-:Y:S04]  /*26800*/  STL.64 [R1+0x1cf8], R16 ;  /* 0x001cf81001007387 */ /* 0x000fe80000100a00 */
[----:B------:R-:W-:Y:S04]  /*26810*/  STL.64 [R1+0x1a00], R50 ;  /* 0x001a003201007387 */ /* 0x000fe80000100a00 */
[----:B------:R0:W-:Y:S04]  /*26820*/  STL.64 [R1+0x19f8], R48 ;  /* 0x0019f83001007387 */ /* 0x0001e80000100a00 */
[----:B0-----:R-:W3:Y:S04]  /*26830*/  LDL.LU.64 R48, [R1+0x70] ;  /* 0x0000700001307983 */ /* 0x001ee80000300a00 */
[----:B------:R-:W2:Y:S01]  /*26840*/  LDL.LU.64 R50, [R1+0x78] ;  /* 0x0000780001327983 */ /* 0x000ea20000300a00 */
[----:B------:R-:W-:-:S02]  /*26850*/  IMAD.MOV.U32 R52, RZ, RZ, R43 ;  /* 0x000000ffff347224 */ /* 0x000fc400078e002b */
[----:B------:R-:W-:Y:S01]  /*26860*/  IMAD.MOV.U32 R53, RZ, RZ, R42 ;  /* 0x000000ffff357224 */ /* 0x000fe200078e002a */
[----:B--2---:R-:W-:Y:S04]  /*26870*/  STL.64 [R1+0x1d20], R50 ;  /* 0x001d203201007387 */ /* 0x004fe80000100a00 */
[----:B---3--:R0:W-:Y:S04]  /*26880*/  STL.64 [R1+0x1d18], R48 ;  /* 0x001d183001007387 */ /* 0x0081e80000100a00 */
[----:B0-----:R-:W2:Y:S04]  /*26890*/  LDL.LU.64 R48, [R1+0x5e0] ;  /* 0x0005e00001307983 */ /* 0x001ea80000300a00 */
[----:B------:R-:W2:Y:S01]  /*268a0*/  LDL.LU.64 R50, [R1+0x5e8] ;  /* 0x0005e80001327983 */ /* 0x000ea20000300a00 */
[----:B------:R-:W-:Y:S03]  /*268b0*/  HMMA.16816.F32 R4, R20, R28, R4 ;  /* 0x0000001c1404723c */ /* 0x000fe60000001804 */
[----:B------:R-:W3:Y:S04]  /*268c0*/  LDL.LU.64 R56, [R1+0x590] ;  /* 0x0005900001387983 */ /* 0x000ee80000300a00 */
[----:B------:R-:W3:Y:S04]  /*268d0*/  LDL.LU.64 R58, [R1+0x598] ;  /* 0x00059800013a7983 */ /* 0x000ee80000300a00 */
[----:B------:R-:W4:Y:S04]  /*268e0*/  LDL.LU.64 R16, [R1+0x510] ;  /* 0x0005100001107983 */ /* 0x000f280000300a00 */
        /* <DEDUP_REMOVED lines=8> */
[----:B------:R-:W4:Y:S01]  /*26970*/  LDL.LU.64 R14, [R1+0x3f8] ;  /* 0x0003f800010e7983 */ /* 0x000f220000300a00 */
[----:B------:R-:W-:-:S02]  /*26980*/  IMAD.MOV.U32 R33, RZ, RZ, R4 ;  /* 0x000000ffff217224 */ /* 0x000fc400078e0004 */
[----:B------:R-:W-:Y:S01]  /*26990*/  IMAD.MOV.U32 R32, RZ, RZ, R5 ;  /* 0x000000ffff207224 */ /* 0x000fe200078e0005 */
[----:B------:R-:W-:Y:S01]  /*269a0*/  MOV R29, R6 ;  /* 0x00000006001d7202 */ /* 0x000fe20000000f00 */
[----:B------:R-:W-:Y:S01]  /*269b0*/  IMAD.MOV.U32 R28, RZ, RZ, R7 ;  /* 0x000000ffff1c7224 */ /* 0x000fe200078e0007 */
[----:B------:R-:W4:Y:S04]  /*269c0*/  LDL.LU.64 R4, [R1+0x400] ;  /* 0x0004000001047983 */ /* 0x000f280000300a00 */
[----:B------:R-:W4:Y:S04]  /*269d0*/  LDL.LU.64 R6, [R1+0x408] ;  /* 0x0004080001067983 */ /* 0x000f280000300a00 */
[----:B------:R-:W4:Y:S04]  /*269e0*/  LDL.LU.64 R40, [R1+0x420] ;  /* 0x0004200001287983 */ /* 0x000f280000300a00 */
[----:B------:R-:W4:Y:S04]  /*269f0*/  LDL.LU.64 R42, [R1+0x428] ;  /* 0x00042800012a7983 */ /* 0x000f280000300a00 */
[----:B------:R-:W4:Y:S04]  /*26a00*/  LDL.LU.64 R24, [R1+0x430] ;  /* 0x0004300001187983 */ /* 0x000f280000300a00 */
[----:B------:R-:W4:Y:S01]  /*26a10*/  LDL.LU.64 R26, [R1+0x438] ;  /* 0x00043800011a7983 */ /* 0x000f220000300a00 */
[----:B--2---:R-:W-:Y:S03]  /*26a20*/  HMMA.16816.F32 R52, R20, R52, R48 ;  /* 0x000000341434723c */ /* 0x004fe60000001830 */
[----:B------:R-:W2:Y:S04]  /*26a30*/  LDL.LU.64 R50, [R1+0x1d20] ;  /* 0x001d200001327983 */ /* 0x000ea80000300a00 */
[----:B------:R-:W2:-:S15]  /*26a40*/  LDL.LU.64 R48, [R1+0x1d18] ;  /* 0x001d180001307983 */ /* 0x000e9e0000300a00 */
[----:B------:R-:W-:-:S01]  /*26a50*/  NOP ;  /* 0x0000000000007918 */ /* 0x000fc20000000000 */
[----:B------:R-:W-:Y:S04]  /*26a60*/  STL.64 [R1+0x3b0], R52 ;  /* 0x0003b03401007387 */ /* 0x000fe80000100a00 */
[----:B------:R0:W-:Y:S04]  /*26a70*/  STL.64 [R1+0x3b8], R54 ;  /* 0x0003b83601007387 */ /* 0x0001e80000100a00 */
[----:B0-----:R-:W2:Y:S04]  /*26a80*/  LDL.LU.64 R54, [R1+0x1d10] ;  /* 0x001d100001367983 */ /* 0x001ea80000300a00 */
[----:B------:R-:W3:Y:S02]  /*26a90*/  LDL.LU.64 R52, [R1+0x1d08] ;  /* 0x001d080001347983 */ /* 0x000ee40000300a00 */
[----:B---3--:R-:W-:-:S15]  /*26aa0*/  HMMA.16816.F32 R56, R20, R52, R56 ;  /* 0x000000341438723c */ /* 0x008fde0000001838 */
        /* <DEDUP_REMOVED lines=10> */
[----:B-1----:R-:W-:Y:S02]  /*26b50*/  HMMA.16816.F32 R56, R20, R56, R8 ;  /* 0x000000381438723c */ /* 0x002fe40000001808 */
[----:B------:R-:W4:-:S15]  /*26b60*/  LDL.LU.64 R8, [R1+0x1ce8] ;  /* 0x001ce80001087983 */ /* 0x000f1e0000300a00 */
[----:B------:R-:W-:-:S06]  /*26b70*/  NOP ;  /* 0x0000000000007918 */ /* 0x000fcc0000000000 */
[----:B------:R-:W-:Y:S04]  /*26b80*/  STL.64 [R1+0x3c0], R56 ;  /* 0x0003c03801007387 */ /* 0x000fe80000100a00 */
[----:B------:R0:W-:Y:S04]  /*26b90*/  STL.64 [R1+0x3c8], R58 ;  /* 0x0003c83a01007387 */ /* 0x0001e80000100a00 */
[----:B0-----:R-:W2:Y:S04]  /*26ba0*/  LDL.LU.64 R58, [R1+0x1ce0] ;  /* 0x001ce000013a7983 */ /* 0x001ea80000300a00 */
[----:B------:R-:W3:Y:S02]  /*26bb0*/  LDL.LU.64 R56, [R1+0x1cd8] ;  /* 0x001cd80001387983 */ /* 0x000ee40000300a00 */
[----:B---3--:R-:W-:-:S15]  /*26bc0*/  HMMA.16816.F32 R44, R20, R56, R44 ;  /* 0x00000038142c723c */ /* 0x008fde000000182c */
[----:B------:R-:W-:-:S08]  /*26bd0*/  NOP ;  /* 0x0000000000007918 */ /* 0x000fd00000000000 */
[----:B------:R0:W-:Y:S04]  /*26be0*/  STL.64 [R1+0x3d0], R44 ;  /* 0x0003d02c01007387 */ /* 0x0001e80000100a00 */
[----:B------:R-:W-:Y:S04]  /*26bf0*/  STL.64 [R1+0x3d8], R46 ;  /* 0x0003d82e01007387 */ /* 0x000fe80000100a00 */
[----:B0-----:R-:W3:Y:S01]  /*26c00*/  LDL.LU R44, [R1+0x1cd0] ;  /* 0x001cd000012c7983 */ /* 0x001ee20000300800 */
[C---:B------:R-:W-:Y:S06]  /*26c10*/  HMMA.16816.F32 R16, R20.reuse, R16, R36 ;  /* 0x000000101410723c */ /* 0x040fec0000001824 */
[----:B----4-:R-:W-:Y:S01]  /*26c20*/  HMMA.16816.F32 R8, R20, R8, R12 ;  /* 0x000000081408723c */ /* 0x010fe2000000180c */
[----:B--2---:R0:W-:Y:S04]  /*26c30*/  STL.64 [R1+0x1c38], R58 ;  /* 0x001c383a01007387 */ /* 0x0041e80000100a00 */
[----:B------:R-:W2:Y:S04]  /*26c40*/  LDL.LU.64 R56, [R1+0x410] ;  /* 0x0004100001387983 */ /* 0x000ea80000300a00 */
[----:B0-----:R-:W2:Y:S04]  /*26c50*/  LDL.LU.64 R58, [R1+0x418] ;  /* 0x00041800013a7983 */ /* 0x001ea80000300a00 */
[----:B---3--:R-:W0:Y:S04]  /*26c60*/  LDSM.16.MT88.4 R44, [R44+UR4+0x4800] ;  /* 0x004800042c2c783b */ /* 0x008e280008004200 */
[----:B0-----:R-:W-:Y:S04]  /*26c70*/  STL.64 [R1+0x1be0], R46 ;  /* 0x001be02e01007387 */ /* 0x001fe80000100a00 */
[----:B------:R0:W-:Y:S02]  /*26c80*/  STL.64 [R1+0x1bd8], R44 ;  /* 0x001bd82c01007387 */ /* 0x0001e40000100a00 */
[----:B0-----:R-:W-:-:S02]  /*26c90*/  IMAD.MOV.U32 R44, RZ, RZ, R3 ;  /* 0x000000ffff2c7224 */ /* 0x001fc400078e0003 */
[----:B------:R-:W-:Y:S01]  /*26ca0*/  IMAD.MOV.U32 R45, RZ, RZ, R2 ;  /* 0x000000ffff2d7224 */ /* 0x000fe200078e0002 */
[----:B------:R-:W3:Y:S04]  /*26cb0*/  LDL.LU R3, [R1+0x1ccc] ;  /* 0x001ccc0001037983 */ /* 0x000ee80000300800 */
[----:B------:R-:W4:Y:S04]  /*26cc0*/  LDL.LU R2, [R1+0x1cc8] ;  /* 0x001cc80001027983 */ /* 0x000f280000300800 */
[----:B------:R-:W3:Y:S04]  /*26cd0*/  LDL.LU.64 R38, [R1+0x1cc0] ;  /* 0x001cc00001267983 */ /* 0x000ee80000300a00 */
[----:B------:R-:W-:Y:S04]  /*26ce0*/  STL.64 [R1+0x3e0], R16 ;  /* 0x0003e01001007387 */ /* 0x000fe80000100a00 */
[----:B------:R0:W-:Y:S01]  /*26cf0*/  STL.64 [R1+0x3e8], R18 ;  /* 0x0003e81201007387 */ /* 0x0001e20000100a00 */
[C---:B------:R-:W-:Y:S03]  /*26d00*/  HMMA.16816.F32 R44, R20.reuse, R44, R4 ;  /* 0x0000002c142c723c */ /* 0x040fe60000001804 */
[----:B0-----:R-:W3:Y:S04]  /*26d10*/  LDL.LU.64 R18, [R1+0x1cb8] ;  /* 0x001cb80001127983 */ /* 0x001ee80000300a00 */
[----:B------:R-:W3:Y:S04]  /*26d20*/  LDL.LU.64 R16, [R1+0x1cb0] ;  /* 0x001cb00001107983 */ /* 0x000ee80000300a00 */
[----:B------:R-:W3:Y:S04]  /*26d30*/  LDL.LU.64 R14, [R1+0x1ca8] ;  /* 0x001ca800010e7983 */ /* 0x000ee80000300a00 */
[----:B------:R-:W3:Y:S04]  /*26d40*/  LDL.LU.64 R12, [R1+0x1ca0] ;  /* 0x001ca000010c7983 */ /* 0x000ee80000300a00 */
[----:B------:R-:W-:Y:S04]  /*26d50*/  STL.64 [R1+0x3f0], R8 ;  /* 0x0003f00801007387 */ /* 0x000fe80000100a00 */
[----:B------:R0:W-:Y:S04]  /*26d60*/  STL.64 [R1+0x3f8], R10 ;  /* 0x0003f80a01007387 */ /* 0x0001e80000100a00 */
[----:B0-----:R-:W4:Y:S04]  /*26d70*/  LDL.LU.64 R10, [R1+0x1c98] ;  /* 0x001c9800010a7983 */ /* 0x001f280000300a00 */
[----:B------:R-:W3:Y:S04]  /*26d80*/  LDL.LU.64 R8, [R1+0x1c90] ;  /* 0x001c900001087983 */ /* 0x000ee80000300a00 */
[----:B------:R-:W4:Y:S04]  /*26d90*/  LDL.LU.64 R6, [R1+0x1c88] ;  /* 0x001c880001067983 */ /* 0x000f280000300a00 */
[----:B------:R-:W3:Y:S04]  /*26da0*/  LDL.LU.64 R4, [R1+0x1c80] ;  /* 0x001c800001047983 */ /* 0x000ee80000300a00 */
[----:B------:R-:W-:Y:S04]  /*26db0*/  STL.64 [R1+0x400], R44 ;  /* 0x0004002c01007387 */ /* 0x000fe80000100a00 */
[----:B------:R2:W-:Y:S02]  /*26dc0*/  STL.64 [R1+0x408], R46 ;  /* 0x0004082e01007387 */ /* 0x0005e40000100a00 */
[----:B--2---:R-:W-:Y:S02]  /*26dd0*/  HMMA.16816.F32 R44, R20, R48, R56 ;  /* 0x00000030142c723c */ /* 0x004fe40000001838 */
[----:B------:R0:W-:-:S15]  /*26de0*/  STL.64 [R1+0x1be8], R50 ;  /* 0x001be83201007387 */ /* 0x0001de0000100a00 */
[----:B------:R-:W-:-:S06]  /*26df0*/  NOP ;  /* 0x0000000000007918 */ /* 0x000fcc0000000000 */
[----:B------:R-:W-:Y:S04]  /*26e00*/  STL.64 [R1+0x410], R44 ;  /* 0x0004102c01007387 */ /* 0x000fe80000100a00 */
[----:B------:R-:W-:Y:S01]  /*26e10*/  STL.64 [R1+0x418], R46 ;  /* 0x0004182e01007387 */ /* 0x000fe20000100a00 */
[----:B0-----:R-:W-:Y:S01]  /*26e20*/  IMAD.MOV.U32 R51, RZ, RZ, R0 ;  /* 0x000000ffff337224 */ /* 0x001fe200078e0000 */
[C---:B---3--:R-:W-:Y:S06]  /*26e30*/  HMMA.16816.F32 R40, R20.reuse, R4, R40 ;  /* 0x000000041428723c */ /* 0x048fec0000001828 */
[----:B------:R-:W-:Y:S01]  /*26e40*/  HMMA.16816.F32 R24, R20, R8, R24 ;  /* 0x000000081418723c */ /* 0x000fe20000001818 */
[----:B------:R-:W2:-:S15]  /*26e50*/  LDL R5, [R1+0x1378] ;  /* 0x0013780001057983 */ /* 0x000e9e0000100800 */
[----:B------:R-:W-:-:S01]  /*26e60*/  NOP ;  /* 0x0000000000007918 */ /* 0x000fc20000000000 */
[----:B------:R-:W-:Y:S04]  /*26e70*/  STL.64 [R1+0x420], R40 ;  /* 0x0004202801007387 */ /* 0x000fe80000100a00 */
[----:B------:R-:W-:Y:S04]  /*26e80*/  STL.64 [R1+0x428], R42 ;  /* 0x0004282a01007387 */ /* 0x000fe80000100a00 */
[----:B------:R-:W3:Y:S04]  /*26e90*/  LDL.LU.64 R56, [R1+0x450] ;  /* 0x0004500001387983 */ /* 0x000ee80000300a00 */
[----:B------:R-:W3:Y:S04]  /*26ea0*/  LDL.LU.64 R58, [R1+0x458] ;  /* 0x00045800013a7983 */ /* 0x000ee80000300a00 */
[----:B------:R0:W-:Y:S04]  /*26eb0*/  STL.64 [R1+0x430], R24 ;  /* 0x0004301801007387 */ /* 0x0001e80000100a00 */
[----:B------:R1:W-:Y:S04]  /*26ec0*/  STL.64 [R1+0x438], R26 ;  /* 0x0004381a01007387 */ /* 0x0003e80000100a00 */
[----:B0-----:R-:W2:Y:S04]  /*26ed0*/  LDL.LU R24, [R1+0x190] ;  /* 0x0001900001187983 */ /* 0x001ea80000300800 */
[----:B------:R-:W2:Y:S04]  /*26ee0*/  LDL.LU R25, [R1+0x194] ;  /* 0x0001940001197983 */ /* 0x000ea80000300800 */
[----:B-1----:R-:W2:Y:S04]  /*26ef0*/  LDL.LU R26, [R1+0x198] ;  /* 0x00019800011a7983 */ /* 0x002ea80000300800 */
[----:B------:R-:W2:Y:S04]  /*26f00*/  LDL.LU R27, [R1+0x19c] ;  /* 0x00019c00011b7983 */ /* 0x000ea80000300800 */
[----:B------:R-:W2:Y:S04]  /*26f10*/  LDL.LU R48, [R1+0x340] ;  /* 0x0003400001307983 */ /* 0x000ea80000300800 */
[----:B------:R-:W2:Y:S04]  /*26f20*/  LDL.LU R49, [R1+0x344] ;  /* 0x0003440001317983 */ /* 0x000ea80000300800 */
[----:B------:R-:W2:Y:S04]  /*26f30*/  LDL.LU R50, [R1+0x348] ;  /* 0x0003480001327983 */ /* 0x000ea80000300800 */
[----:B------:R-:W2:Y:S04]  /*26f40*/  LDL.LU R0, [R1+0x1c7c] ;  /* 0x001c7c0001007983 */ /* 0x000ea80000300800 */
[----:B------:R-:W2:Y:S04]  /*26f50*/  LDL.LU.64 R40, [R1+0x440] ;  /* 0x0004400001287983 */ /* 0x000ea80000300a00 */
[----:B------:R-:W2:Y:S04]  /*26f60*/  LDL.LU.64 R42, [R1+0x448] ;  /* 0x00044800012a7983 */ /* 0x000ea80000300a00 */
[----:B------:R-:W2:Y:S04]  /*26f70*/  LDL.64 R46, [R1+0x118] ;  /* 0x00011800012e7983 */ /* 0x000ea80000100a00 */
[----:B----4-:R0:W-:Y:S01]  /*26f80*/  STL.64 [R1+0x1c40], R10 ;  /* 0x001c400a01007387 */ /* 0x0101e20000100a00 */
[----:B------:R-:W-:-:S02]  /*26f90*/  IMAD.MOV.U32 R8, RZ, RZ, R2 ;  /* 0x000000ffff087224 */ /* 0x000fc400078e0002 */
[----:B------:R-:W-:Y:S01]  /*26fa0*/  IMAD.MOV.U32 R9, RZ, RZ, R3 ;  /* 0x000000ffff097224 */ /* 0x000fe200078e0003 */
[----:B------:R-:W4:Y:S04]  /*26fb0*/  LDL.LU R2, [R1+0x1c78] ;  /* 0x001c780001027983 */ /* 0x000f280000300800 */
[----:B------:R-:W4:Y:S01]  /*26fc0*/  LDL.LU R3, [R1+0x1c74] ;  /* 0x001c740001037983 */ /* 0x000f220000300800 */
[----:B0-----:R-:W-:-:S03]  /*26fd0*/  MOV R10, R39 ;  /* 0x00000027000a7202 */ /* 0x001fc60000000f00 */
[----:B------:R-:W4:Y:S01]  /*26fe0*/  LDL.LU R39, [R1+0x1c70] ;  /* 0x001c700001277983 */ /* 0x000f220000300800 */
[----:B------:R-:W-:-:S03]  /*26ff0*/  IMAD.MOV.U32 R11, RZ, RZ, R30 ;  /* 0x000000ffff0b7224 */ /* 0x000fc600078e001e */
[----:B------:R-:W4:Y:S01]  /*27000*/  LDL.LU R30, [R1+0x1c6c] ;  /* 0x001c6c00011e7983 */ /* 0x000f220000300800 */
[----:B---3--:R-:W-:-:S15]  /*27010*/  HMMA.16816.F32 R56, R20, R12, R56 ;  /* 0x0000000c1438723c */ /* 0x008fde0000001838 */
[----:B------:R-:W-:-:S08]  /*27020*/  NOP ;  /* 0x0000000000007918 */ /* 0x000fd00000000000 */
[----:B------:R0:W-:Y:S04]  /*27030*/  STL.64 [R1+0x470], R56 ;  /* 0x0004703801007387 */ /* 0x0001e80000100a00 */
[----:B------:R1:W-:Y:S01]  /*27040*/  STL.64 [R1+0x478], R58 ;  /* 0x0004783a01007387 */ /* 0x0003e20000100a00 */
[----:B--2---:R-:W-:Y:S01]  /*27050*/  HMMA.16816.F32 R20, R20, R16, R40 ;  /* 0x000000101414723c */ /* 0x004fe20000001828 */
[----:B0-----:R-:W-:Y:S02]  /*27060*/  IMAD.MOV.U32 R56, RZ, RZ, R31 ;  /* 0x000000ffff387224 */ /* 0x001fe400078e001f */
[----:B------:R-:W-:Y:S01]  /*27070*/  IMAD.MOV.U32 R57, RZ, RZ, R34 ;  /* 0x000000ffff397224 */ /* 0x000fe200078e0022 */
[----:B------:R-:W2:Y:S04]  /*27080*/  LDL.LU R31, [R1+0x1c68] ;  /* 0x001c6800011f7983 */ /* 0x000ea80000300800 */
[----:B------:R-:W3:Y:S01]  /*27090*/  LDL.LU R34, [R1+0x1c64] ;  /* 0x001c640001227983 */ /* 0x000ee20000300800 */
[----:B-1----:R-:W-:-:S02]  /*270a0*/  IMAD.MOV.U32 R58, RZ, RZ, R35 ;  /* 0x000000ffff3a7224 */ /* 0x002fc400078e0023 */
[----:B------:R-:W-:Y:S01]  /*270b0*/  IMAD.MOV.U32 R59, RZ, RZ, R38 ;  /* 0x000000ffff3b7224 */ /* 0x000fe200078e0026 */
[----:B------:R-:W3:Y:S04]  /*270c0*/  LDL.LU R35, [R1+0x1c60] ;  /* 0x001c600001237983 */ /* 0x000ee80000300800 */
[----:B------:R-:W2:Y:S04]  /*270d0*/  LDL.LU R38, [R1+0x1c5c] ;  /* 0x001c5c0001267983 */ /* 0x000ea80000300800 */
[----:B------:R0:W-:Y:S01]  /*270e0*/  STL.64 [R1+0x1c10], R14 ;  /* 0x001c100e01007387 */ /* 0x0001e20000100a00 */
[----:B----4-:R-:W-:-:S03]  /*270f0*/  IMAD.MOV.U32 R12, RZ, RZ, R39 ;  /* 0x000000ffff0c7224 */ /* 0x010fc600078e0027 */
[----:B------:R-:W2:Y:S04]  /*27100*/  LDL.LU R39, [R1+0x1c58] ;  /* 0x001c580001277983 */ /* 0x000ea80000300800 */
[----:B------:R-:W2:Y:S04]  /*27110*/  LDL.LU.64 R42, [R1+0x1c50] ;  /* 0x001c5000012a7983 */ /* 0x000ea80000300a00 */
[----:B------:R-:W2:Y:S01]  /*27120*/  LDL.LU.64 R40, [R1+0x1c48] ;  /* 0x001c480001287983 */ /* 0x000ea20000300a00 */
[----:B------:R-:W-:Y:S01]  /*27130*/  MOV R13, R3 ;  /* 0x00000003000d7202 */ /* 0x000fe20000000f00 */
[----:B0-----:R-:W-:-:S02]  /*27140*/  IMAD.MOV.U32 R14, RZ, RZ, R2 ;  /* 0x000000ffff0e7224 */ /* 0x001fc400078e0002 */
[----:B------:R-:W-:Y:S02]  /*27150*/  IMAD.MOV.U32 R15, RZ, RZ, R0 ;  /* 0x000000ffff0f7224 */ /* 0x000fe400078e0000 */
[----:B------:R-:W-:Y:S02]  /*27160*/  IMAD.MOV.U32 R0, RZ, RZ, R23 ;  /* 0x000000ffff007224 */ /* 0x000fe400078e0017 */
[----:B------:R-:W-:Y:S02]  /*27170*/  IMAD.MOV.U32 R2, RZ, RZ, R22 ;  /* 0x000000ffff027224 */ /* 0x000fe400078e0016 */
[----:B------:R-:W-:Y:S01]  /*27180*/  IMAD.MOV.U32 R3, RZ, RZ, R21 ;  /* 0x000000ffff037224 */ /* 0x000fe200078e0015 */
[----:B------:R-:W-:Y:S04]  /*27190*/  STL [R1+0x460], R20 ;  /* 0x0004601401007387 */ /* 0x000fe80000100800 */
[----:B------:R-:W-:Y:S04]  /*271a0*/  STL [R1+0x19c8], R0 ;  /* 0x0019c80001007387 */ /* 0x000fe80000100800 */
[----:B------:R-:W-:Y:S04]  /*271b0*/  STL [R1+0x19c4], R2 ;  /* 0x0019c40201007387 */ /* 0x000fe80000100800 */
[----:B------:R-:W-:Y:S01]  /*271c0*/  STL [R1+0x19c0], R3 ;  /* 0x0019c00301007387 */ /* 0x000fe20000100800 */
[----:B--2---:R-:W-:-:S15]  /*271d0*/  HMMA.16816.F32 R12, R40, R38, R12 ;  /* 0x00000026280c723c */ /* 0x004fde000000180c */
[----:B------:R-:W-:-:S08]  /*271e0*/  NOP ;  /* 0x0000000000007918 */ /* 0x000fd00000000000 */
[----:B------:R3:W-:Y:S01]  /*271f0*/  STL.64 [R1+0x458], R14 ;  /* 0x0004580e01007387 */ /* 0x0007e20000100a00 */
[----:B------:R-:W-:Y:S01]  /*27200*/  IMAD.MOV.U32 R16, RZ, RZ, R12 ;  /* 0x000000ffff107224 */ /* 0x000fe200078e000c */
[----:B------:R-:W-:Y:S02]  /*27210*/  MOV R17, R13 ;  /* 0x0000000d00117202 */ /* 0x000fe40000000f00 */
[C---:B---3--:R-:W-:Y:S01]  /*27220*/  HMMA.16816.F32 R12, R40.reuse, R34, R24 ;  /* 0x00000022280c723c */ /* 0x048fe20000001818 */
[----:B------:R-:W0:Y:S05]  /*27230*/  LDSM.16.MT88.4 R24, [R5+UR4+0x4800] ;  /* 0x004800040518783b */ /* 0x000e2a0008004200 */
[C---:B------:R-:W-:Y:S01]  /*27240*/  HMMA.16816.F32 R8, R40.reuse, R30, R8 ;  /* 0x0000001e2808723c */ /* 0x040fe20000001808 */
[----:B------:R-:W-:Y:S04]  /*27250*/  STL.64 [R1+0x1bf0], R38 ;  /* 0x001bf02601007387 */ /* 0x000fe80000100a00 */
[----:B------:R-:W-:Y:S04]  /*27260*/  STL [R1+0x1924], R17 ;  /* 0x0019241101007387 */ /* 0x000fe80000100800 */
[----:B------:R-:W-:Y:S04]  /*27270*/  STL [R1+0x1920], R16 ;  /* 0x0019201001007387 */ /* 0x000fe80000100800 */
[----:B------:R-:W-:Y:S04]  /*27280*/  STL.64 [R1+0x1c08], R18 ;  /* 0x001c081201007387 */ /* 0x000fe80000100a00 */
[----:B------:R-:W-:Y:S04]  /*27290*/  STL.64 [R1+0x1c00], R34 ;  /* 0x001c002201007387 */ /* 0x000fe80000100a00 */
[----:B------:R-:W-:Y:S04]  /*272a0*/  STL.64 [R1+0x1bf8], R32 ;  /* 0x001bf82001007387 */ /* 0x000fe80000100a00 */
[----:B------:R-:W-:Y:S04]  /*272b0*/  STL.64 [R1+0x440], R12 ;  /* 0x0004400c01007387 */ /* 0x000fe80000100a00 */
[----:B------:R1:W-:Y:S04]  /*272c0*/  STL.64 [R1+0x448], R14 ;  /* 0x0004480e01007387 */ /* 0x0003e80000100a00 */
[----:B0-----:R-:W-:Y:S04]  /*272d0*/  STL.64 [R1+0x1b00], R26 ;  /* 0x001b001a01007387 */ /* 0x001fe80000100a00 */
[----:B------:R-:W-:Y:S04]  /*272e0*/  STL.64 [R1+0x1af8], R24 ;  /* 0x001af81801007387 */ /* 0x000fe80000100a00 */
[----:B------:R-:W-:Y:S04]  /*272f0*/  STL [R1+0x1908], R5 ;  /* 0x0019080501007387 */ /* 0x000fe80000100800 */
[----:B------:R-:W-:Y:S04]  /*27300*/  STL.64 [R1+0x1c20], R30 ;  /* 0x001c201e01007387 */ /* 0x000fe80000100a00 */
[----:B------:R-:W-:Y:S04]  /*27310*/  STL.64 [R1+0x1c18], R28 ;  /* 0x001c181c01007387 */ /* 0x000fe80000100a00 */
[----:B------:R-:W-:Y:S04]  /*27320*/  STL.64 [R1+0x560], R8 ;  /* 0x0005600801007387 */ /* 0x000fe80000100a00 */
[----:B------:R0:W-:Y:S01]  /*27330*/  STL.64 [R1+0x568], R10 ;  /* 0x0005680a01007387 */ /* 0x0001e20000100a00 */
[C---:B-1----:R-:W-:Y:S06]  /*27340*/  HMMA.16816.F32 R12, R40.reuse, R54, R56 ;  /* 0x00000036280c723c */ /* 0x042fec0000001838 */
[----:B0-----:R-:W-:-:S15]  /*27350*/  HMMA.16816.F32 R8, R40, R46, R48 ;  /* 0x0000002e2808723c */ /* 0x001fde0000001830 */
[----:B------:R-:W-:-:S08]  /*27360*/  NOP ;  /* 0x0000000000007918 */ /* 0x000fd00000000000 */
[----:B------:R0:W-:Y:S04]  /*27370*/  STL.64 [R1+0x550], R8 ;  /* 0x0005500801007387 */ /* 0x0001e80000100a00 */
[----:B------:R1:W-:Y:S04]  /*27380*/  STL.64 [R1+0x558], R10 ;  /* 0x0005580a01007387 */ /* 0x0003e80000100a00 */
[----:B0-----:R-:W2:Y:S04]  /*27390*/  LDL.LU R8, [R1+0x320] ;  /* 0x0003200001087983 */ /* 0x001ea80000300800 */
[----:B------:R-:W2:Y:S04]  /*273a0*/  LDL.LU R9, [R1+0x324] ;  /* 0x0003240001097983 */ /* 0x000ea80000300800 */
[----:B-1----:R-:W2:Y:S04]  /*273b0*/  LDL.LU R10, [R1+0x328] ;  /* 0x00032800010a7983 */ /* 0x002ea80000300800 */
[----:B------:R-:W2:Y:S04]  /*273c0*/  LDL.LU R11, [R1+0x32c] ;  /* 0x00032c00010b7983 */ /* 0x000ea80000300800 */
[----:B------:R-:W2:Y:S04]  /*273d0*/  LDL.64 R22, [R1+0xf8] ;  /* 0x0000f80001167983 */ /* 0x000ea80000100a00 */
[----:B------:R-:W3:Y:S04]  /*273e0*/  LDL.LU R24, [R1+0x310] ;  /* 0x0003100001187983 */ /* 0x000ee80000300800 */
[----:B------:R-:W-:Y:S04]  /*273f0*/  STL.64 [R1+0x540], R12 ;  /* 0x0005400c01007387 */ /* 0x000fe80000100a00 */
[----:B------:R0:W-:Y:S04]  /*27400*/  STL.64 [R1+0x548], R14 ;  /* 0x0005480e01007387 */ /* 0x0001e80000100a00 */
[----:B------:R-:W3:Y:S04]  /*27410*/  LDL.LU R25, [R1+0x314] ;  /* 0x0003140001197983 */ /* 0x000ee80000300800 */
[----:B------:R-:W3:Y:S04]  /*27420*/  LDL.LU R26, [R1+0x318] ;  /* 0x00031800011a7983 */ /* 0x000ee80000300800 */
[----:B------:R-:W3:Y:S04]  /*27430*/  LDL.LU R27, [R1+0x31c] ;  /* 0x00031c00011b7983 */ /* 0x000ee80000300800 */
[----:B------:R-:W3:Y:S04]  /*27440*/  LDL.64 R58, [R1+0xe8] ;  /* 0x0000e800013a7983 */ /* 0x000ee80000100a00 */
[----:B------:R-:W4:Y:S04]  /*27450*/  LDL.LU R52, [R1+0x300] ;  /* 0x0003000001347983 */ /* 0x000f280000300800 */
[----:B------:R-:W4:Y:S04]  /*27460*/  LDL.LU R53, [R1+0x304] ;  /* 0x0003040001357983 */ /* 0x000f280000300800 */
[----:B------:R-:W4:Y:S04]  /*27470*/  LDL.LU R54, [R1+0x308] ;  /* 0x0003080001367983 */ /* 0x000f280000300800 */
[----:B------:R-:W4:Y:S04]  /*27480*/  LDL.LU R55, [R1+0x30c] ;  /* 0x00030c0001377983 */ /* 0x000f280000300800 */
[----:B------:R-:W4:Y:S04]  /*27490*/  LDL R34, [R1+0xb8] ;  /* 0x0000b80001227983 */ /* 0x000f280000100800 */
[----:B------:R-:W4:Y:S04]  /*274a0*/  LDL R35, [R1+0xbc] ;  /* 0x0000bc0001237983 */ /* 0x000f280000100800 */
        /* <DEDUP_REMOVED lines=8> */
[----:B0-----:R-:W4:Y:S04]  /*27530*/  LDL.64 R14, [R1+0xc8] ;  /* 0x0000c800010e7983 */ /* 0x001f280000100a00 */
[----:B------:R-:W4:Y:S04]  /*27540*/  LDL.LU R48, [R1+0x2d0] ;  /* 0x0002d00001307983 */ /* 0x000f280000300800 */
[----:B------:R-:W4:Y:S04]  /*27550*/  LDL.LU R49, [R1+0x2d4] ;  /* 0x0002d40001317983 */ /* 0x000f280000300800 */
[----:B------:R-:W4:Y:S04]  /*27560*/  LDL.LU R50, [R1+0x2d8] ;  /* 0x0002d80001327983 */ /* 0x000f280000300800 */
[----:B------:R-:W4:Y:S04]  /*27570*/  LDL.LU R51, [R1+0x2dc] ;  /* 0x0002dc0001337983 */ /* 0x000f280000300800 */
[----:B------:R-:W4:Y:S04]  /*27580*/  LDL.64 R38, [R1+0xa8] ;  /* 0x0000a80001267983 */ /* 0x000f280000100a00 */
[----:B------:R-:W4:Y:S01]  /*27590*/  LDL.LU R44, [R1+0x2c0] ;  /* 0x0002c000012c7983 */ /* 0x000f220000300800 */
[----:B------:R-:W-:-:S03]  /*275a0*/  IMAD.MOV.U32 R2, RZ, RZ, R46 ;  /* 0x000000ffff027224 */ /* 0x000fc600078e002e */
[----:B------:R-:W4:Y:S01]  /*275b0*/  LDL.LU R45, [R1+0x2c4] ;  /* 0x0002c400012d7983 */ /* 0x000f220000300800 */
[----:B------:R-:W-:-:S03]  /*275c0*/  IMAD.MOV.U32 R0, RZ, RZ, R47 ;  /* 0x000000ffff007224 */ /* 0x000fc600078e002f */
[----:B------:R-:W4:Y:S04]  /*275d0*/  LDL.LU R46, [R1+0x2c8] ;  /* 0x0002c800012e7983 */ /* 0x000f280000300800 */
[----:B------:R-:W4:Y:S01]  /*275e0*/  LDL.LU R47, [R1+0x2cc] ;  /* 0x0002cc00012f7983 */ /* 0x000f220000300800 */
[C---:B--2---:R-:W-:Y:S06]  /*275f0*/  HMMA.16816.F32 R8, R40.reuse, R22, R8 ;  /* 0x000000162808723c */ /* 0x044fec0000001808 */
[----:B---3--:R-:W-:-:S15]  /*27600*/  HMMA.16816.F32 R24, R40, R58, R24 ;  /* 0x0000003a2818723c */ /* 0x008fde0000001818 */
[----:B------:R-:W-:-:S02]  /*27610*/  NOP ;  /* 0x0000000000007918 */ /* 0x000fc40000000000 */
[----:B------:R-:W-:Y:S04]  /*27620*/  STL.64 [R1+0x530], R8 ;  /* 0x0005300801007387 */ /* 0x000fe80000100a00 */
[----:B------:R0:W-:Y:S04]  /*27630*/  STL.64 [R1+0x538], R10 ;  /* 0x0005380a01007387 */ /* 0x0001e80000100a00 */
[----:B0-----:R-:W2:Y:S04]  /*27640*/  LDL.LU.64 R10, [R1+0x1c40] ;  /* 0x001c4000010a7983 */ /* 0x001ea80000300a00 */
[----:B------:R-:W3:Y:S01]  /*27650*/  LDL.LU R20, [R1+0x2b0] ;  /* 0x0002b00001147983 */ /* 0x000ee20000300800 */
[----:B------:R-:W-:-:S03]  /*27660*/  IMAD.MOV.U32 R9, RZ, RZ, R22 ;  /* 0x000000ffff097224 */ /* 0x000fc600078e0016 */
[----:B------:R-:W3:Y:S01]  /*27670*/  LDL.LU R21, [R1+0x2b4] ;  /* 0x0002b40001157983 */ /* 0x000ee20000300800 */
[----:B------:R-:W-:-:S03]  /*27680*/  IMAD.MOV.U32 R8, RZ, RZ, R23 ;  /* 0x000000ffff087224 */ /* 0x000fc600078e0017 */
[----:B------:R-:W3:Y:S04]  /*27690*/  LDL.LU R22, [R1+0x2b8] ;  /* 0x0002b80001167983 */ /* 0x000ee80000300800 */
[----:B------:R-:W3:Y:S04]  /*276a0*/  LDL.LU R23, [R1+0x2bc] ;  /* 0x0002bc0001177983 */ /* 0x000ee80000300800 */
[----:B------:R0:W-:Y:S04]  /*276b0*/  STL.64 [R1+0x520], R24 ;  /* 0x0005201801007387 */ /* 0x0001e80000100a00 */
[----:B------:R1:W-:Y:S01]  /*276c0*/  STL.64 [R1+0x528], R26 ;  /* 0x0005281a01007387 */ /* 0x0003e20000100a00 */
[----:B0-----:R-:W-:-:S02]  /*276d0*/  IMAD.MOV.U32 R25, RZ, RZ, R59 ;  /* 0x000000ffff197224 */ /* 0x001fc400078e003b */
[----:B-1----:R-:W-:Y:S02]  /*276e0*/  IMAD.MOV.U32 R26, RZ, RZ, R58 ;  /* 0x000000ffff1a7224 */ /* 0x002fe400078e003a */
[----:B------:R-:W2:Y:S01]  /*276f0*/  LDL.LU.64 R58, [R1+0x1c38] ;  /* 0x001c3800013a7983 */ /* 0x000ea20000300a00 */
[C---:B----4-:R-:W-:Y:S06]  /*27700*/  HMMA.16816.F32 R28, R40.reuse, R14, R28 ;  /* 0x0000000e281c723c */ /* 0x050fec000000181c */
[C---:B------:R-:W-:Y:S06]  /*27710*/  HMMA.16816.F32 R32, R40.reuse, R34, R16 ;  /* 0x000000222820723c */ /* 0x040fec0000001810 */
[----:B------:R-:W-:Y:S01]  /*27720*/  HMMA.16816.F32 R48, R40, R38, R48 ;  /* 0x000000262830723c */ /* 0x000fe20000001830 */
[----:B------:R-:W-:-:S02]  /*27730*/  IMAD.MOV.U32 R24, RZ, RZ, R14 ;  /* 0x000000ffff187224 */ /* 0x000fc400078e000e */
[----:B------:R-:W-:-:S03]  /*27740*/  IMAD.MOV.U32 R13, RZ, RZ, R15 ;  /* 0x000000ffff0d7224 */ /* 0x000fc600078e000f */
[----:B------:R-:W-:Y:S02]  /*27750*/  IMAD.MOV.U32 R12, RZ, RZ, R38 ;  /* 0x000000ffff0c7224 */ /* 0x000fe400078e0026 */
[----:B------:R-:W-:-:S10]  /*27760*/  IMAD.MOV.U32 R3, RZ, RZ, R39 ;  /* 0x000000ffff037224 */ /* 0x000fd400078e0027 */
[----:B------:R-:W-:Y:S01]  /*27770*/  IMAD.MOV.U32 R17, RZ, RZ, R34 ;  /* 0x000000ffff117224 */ /* 0x000fe200078e0022 */
[----:B------:R-:W-:-:S05]  /*27780*/  MOV R16, R35 ;  /* 0x0000002300107202 */ /* 0x000fca0000000f00 */
[----:B------:R-:W-:Y:S01]  /*27790*/  IMAD.MOV.U32 R4, RZ, RZ, R51 ;  /* 0x000000ffff047224 */ /* 0x000fe200078e0033 */
[----:B--2---:R-:W-:-:S15]  /*277a0*/  HMMA.16816.F32 R52, R40, R58, R52 ;  /* 0x0000003a2834723c */ /* 0x004fde0000001834 */
[----:B------:R-:W-:-:S08]  /*277b0*/  NOP ;  /* 0x0000000000007918 */ /* 0x000fd00000000000 */
[----:B------:R-:W-:Y:S04]  /*277c0*/  STL.64 [R1+0x510], R52 ;  /* 0x0005103401007387 */ /* 0x000fe80000100a00 */
[----:B------:R0:W-:Y:S04]  /*277d0*/  STL [R1+0x518], R54 ;  /* 0x0005183601007387 */ /* 0x0001e80000100800 */
[----:B------:R-:W2:Y:S04]  /*277e0*/  LDL.LU R56, [R1+0x280] ;  /* 0x0002800001387983 */ /* 0x000ea80000300800 */
[----:B------:R-:W2:Y:S04]  /*277f0*/  LDL.LU R57, [R1+0x284] ;  /* 0x0002840001397983 */ /* 0x000ea80000300800 */
[----:B------:R-:W2:Y:S01]  /*27800*/  LDL.LU R58, [R1+0x288] ;  /* 0x00028800013a7983 */ /* 0x000ea20000300800 */
[----:B------:R-:W-:-:S03]  /*27810*/  MOV R5, R55 ;  /* 0x0000003700057202 */ /* 0x000fc60000000f00 */
[----:B------:R-:W2:Y:S01]  /*27820*/  LDL.LU R59, [R1+0x28c] ;  /* 0x00028c00013b7983 */ /* 0x000ea20000300800 */
[----:B------:R-:W-:Y:S02]  /*27830*/  IMAD.MOV.U32 R55, RZ, RZ, R7 ;  /* 0x000000ffff377224 */ /* 0x000fe400078e0007 */
[----:B0-----:R-:W-:Y:S01]  /*27840*/  IMAD.MOV.U32 R54, RZ, RZ, R6 ;  /* 0x000000ffff367224 */ /* 0x001fe200078e0006 */
[----:B------:R-:W4:Y:S01]  /*27850*/  LDL.LU R52, [R1+0x290] ;  /* 0x0002900001347983 */ /* 0x000f220000300800 */
[----:B------:R-:W-:-:S03]  /*27860*/  IMAD.MOV.U32 R53, RZ, RZ, R10 ;  /* 0x000000ffff357224 */ /* 0x000fc600078e000a */
[----:B------:R-:W2:Y:S04]  /*27870*/  LDL.LU R10, [R1+0x1c30] ;  /* 0x001c3000010a7983 */ /* 0x000ea80000300800 */
[----:B------:R-:W3:Y:S04]  /*27880*/  LDL.LU R6, [R1+0x1c2c] ;  /* 0x001c2c0001067983 */ /* 0x000ee80000300800 */
[----:B------:R-:W3:Y:S04]  /*27890*/  LDL.LU R7, [R1+0x1c28] ;  /* 0x001c280001077983 */ /* 0x000ee80000300800 */
[----:B------:R-:W-:Y:S04]  /*278a0*/  STL [R1+0x1918], R5 ;  /* 0x0019180501007387 */ /* 0x000fe80000100800 */
[----:B------:R-:W-:Y:S04]  /*278b0*/  STL.64 [R1+0x500], R28 ;  /* 0x0005001c01007387 */ /* 0x000fe80000100a00 */
[----:B------:R0:W-:Y:S04]  /*278c0*/  STL.64 [R1+0x508], R30 ;  /* 0x0005081e01007387 */ /* 0x0001e80000100a00 */
[----:B0-----:R-:W4:Y:S04]  /*278d0*/  LDL.LU.64 R30, [R1+0x1c20] ;  /* 0x001c2000011e7983 */ /* 0x001f280000300a00 */
[----:B------:R-:W4:Y:S04]  /*278e0*/  LDL.LU.64 R28, [R1+0x1c18] ;  /* 0x001c1800011c7983 */ /* 0x000f280000300a00 */
[----:B------:R-:W2:Y:S04]  /*278f0*/  LDL.LU.64 R14, [R1+0x1c10] ;  /* 0x001c1000010e7983 */ /* 0x000ea80000300a00 */
[----:B------:R-:W3:Y:S04]  /*27900*/  LDL.LU.64 R18, [R1+0x1c08] ;  /* 0x001c080001127983 */ /* 0x000ee80000300a00 */
[----:B------:R0:W-:Y:S04]  /*27910*/  STL.64 [R1+0x4f0], R32 ;  /* 0x0004f02001007387 */ /* 0x0001e80000100a00 */
[----:B------:R-:W4:Y:S04]  /*27920*/  LDL.LU.64 R34, [R1+0x1c00] ;  /* 0x001c000001227983 */ /* 0x000f280000300a00 */
[----:B0-----:R-:W4:Y:S04]  /*27930*/  LDL.LU.64 R32, [R1+0x1bf8] ;  /* 0x001bf80001207983 */ /* 0x001f280000300a00 */
[----:B------:R-:W4:Y:S04]  /*27940*/  LDL.LU.64 R38, [R1+0x1bf0] ;  /* 0x001bf00001267983 */ /* 0x000f280000300a00 */
[----:B------:R-:W-:Y:S04]  /*27950*/  STL.64 [R1+0x4e0], R48 ;  /* 0x0004e03001007387 */ /* 0x000fe80000100a00 */
[----:B------:R0:W-:Y:S04]  /*27960*/  STL [R1+0x4e8], R50 ;  /* 0x0004e83201007387 */ /* 0x0001e80000100800 */
[----:B0-----:R-:W2:Y:S04]  /*27970*/  LDL.LU.64 R50, [R1+0x1be8] ;  /* 0x001be80001327983 */ /* 0x001ea80000300a00 */
[----:B------:R-:W-:Y:S01]  /*27980*/  STL [R1+0x191c], R4 ;  /* 0x00191c0401007387 */ /* 0x000fe20000100800 */
[----:B--2---:R-:W-:-:S15]  /*27990*/  HMMA.16816.F32 R44, R40, R50, R44 ;  /* 0x00000032282c723c */ /* 0x004fde000000182c */
[----:B------:R-:W-:-:S08]  /*279a0*/  NOP ;  /* 0x0000000000007918 */ /* 0x000fd00000000000 */
[----:B------:R-:W-:Y:S04]  /*279b0*/  STL.64 [R1+0x4d0], R44 ;  /* 0x0004d02c01007387 */ /* 0x000fe80000100a00 */
[----:B------:R0:W-:Y:S04]  /*279c0*/  STL.64 [R1+0x4d8], R46 ;  /* 0x0004d82e01007387 */ /* 0x0001e80000100a00 */
[----:B0-----:R-:W4:Y:S04]  /*279d0*/  LDL.LU.64 R46, [R1+0x1be0] ;  /* 0x001be000012e7983 */ /* 0x001f280000300a00 */
[----:B------:R-:W4:Y:S04]  /*279e0*/  LDL.LU.64 R44, [R1+0x1bd8] ;  /* 0x001bd800012c7983 */ /* 0x000f280000300a00 */
[----:B------:R3:W-:Y:S04]  /*279f0*/  STL.64 [R1+0x1b08], R50 ;  /* 0x001b083201007387 */ /* 0x0007e80000100a00 */
[----:B------:R-:W2:Y:S04]  /*27a00*/  LDL.LU R48, [R1+0x2a0] ;  /* 0x0002a00001307983 */ /* 0x000ea80000300800 */
[----:B------:R-:W2:Y:S01]  /*27a10*/  LDL.LU R49, [R1+0x2a4] ;  /* 0x0002a40001317983 */ /* 0x000ea20000300800 */
[----:B---3--:R-:W-:-:S02]  /*27a20*/  IMAD.MOV.U32 R50, RZ, RZ, R19 ;  /* 0x000000ffff327224 */ /* 0x008fc400078e0013 */
[----:B------:R-:W-:Y:S01]  /*27a30*/  IMAD.MOV.U32 R51, RZ, RZ, R18 ;  /* 0x000000ffff337224 */ /* 0x000fe200078e0012 */
[----:B------:R-:W3:Y:S04]  /*27a40*/  LDL.LU R19, [R1+0x1bd0] ;  /* 0x001bd00001137983 */ /* 0x000ee80000300800 */
[----:B------:R-:W4:Y:S01]  /*27a50*/  LDL.LU R18, [R1+0x1bcc] ;  /* 0x001bcc0001127983 */ /* 0x000f220000300800 */
[----:B------:R-:W-:Y:S06]  /*27a60*/  HMMA.16816.F32 R20, R40, R6, R20 ;  /* 0x000000062814723c */ /* 0x000fec0000001814 */
[----:B------:R0:W-:Y:S04]  /*27a70*/  STL.64 [R1+0x1b10], R6 ;  /* 0x001b100601007387 */ /* 0x0001e80000100a00 */
[----:B------:R-:W2:-:S13]  /*27a80*/  LDL.LU R4, [R1+0x370] ;  /* 0x0003700001047983 */ /* 0x000e9a0000300800 */
[----:B------:R-:W-:Y:S04]  /*27a90*/  STL.64 [R1+0x4c0], R20 ;  /* 0x0004c01401007387 */ /* 0x000fe80000100a00 */
[----:B------:R-:W-:Y:S04]  /*27aa0*/  STL.64 [R1+0x4c8], R22 ;  /* 0x0004c81601007387 */ /* 0x000fe80000100a00 */
[----:B------:R1:W1:Y:S01]  /*27ab0*/  LDSM.16.MT88.4 R20, [R11+UR4+0x4800] ;  /* 0x004800040b14783b */ /* 0x0002620008004200 */
[----:B------:R-:W-:Y:S01]  /*27ac0*/  IMAD.MOV.U32 R5, RZ, RZ, R14 ;  /* 0x000000ffff057224 */ /* 0x000fe200078e000e */
[----:B0-----:R-:W-:-:S02]  /*27ad0*/  MOV R6, R15 ;  /* 0x0000000f00067202 */ /* 0x001fc40000000f00 */
[----:B------:R-:W2:Y:S04]  /*27ae0*/  LDL.LU R14, [R1+0x1bc8] ;  /* 0x001bc800010e7983 */ /* 0x000ea80000300800 */
[----:B------:R-:W2:Y:S01]  /*27af0*/  LDL.LU R15, [R1+0x1bc4] ;  /* 0x001bc400010f7983 */ /* 0x000ea20000300800 */
[----:B------:R-:W-:-:S03]  /*27b00*/  IMAD.MOV.U32 R7, RZ, RZ, R10 ;  /* 0x000000ffff077224 */ /* 0x000fc600078e000a */
[----:B------:R-:W2:Y:S04]  /*27b10*/  LDL.LU R10, [R1+0x1bc0] ;  /* 0x001bc000010a7983 */ /* 0x000ea80000300800 */
[----:B-1----:R-:W2:Y:S04]  /*27b20*/  LDL.LU R11, [R1+0x1bbc] ;  /* 0x001bbc00010b7983 */ /* 0x002ea80000300800 */
[----:B------:R-:W-:Y:S04]  /*27b30*/  STL.64 [R1+0x1a10], R22 ;  /* 0x001a101601007387 */ /* 0x000fe80000100a00 */
[----:B------:R0:W-:Y:S04]  /*27b40*/  STL.64 [R1+0x1a08], R20 ;  /* 0x001a081401007387 */ /* 0x0001e80000100a00 */
[----:B0-----:R-:W2:Y:S01]  /*27b50*/  LDL.LU R20, [R1+0x380] ;  /* 0x0003800001147983 */ /* 0x001ea20000300800 */
[----:B---3--:R-:W-:-:S02]  /*27b60*/  IMAD.MOV.U32 R22, RZ, RZ, R19 ;  /* 0x000000ffff167224 */ /* 0x008fc400078e0013 */
[----:B----4-:R-:W-:Y:S02]  /*27b70*/  IMAD.MOV.U32 R21, RZ, RZ, R18 ;  /* 0x000000ffff157224 */ /* 0x010fe400078e0012 */
[----:B------:R-:W3:Y:S04]  /*27b80*/  LDL.LU R18, [R1+0x1bb8] ;  /* 0x001bb80001127983 */ /* 0x000ee80000300800 */
[----:B------:R-:W3:Y:S04]  /*27b90*/  LDL.LU R19, [R1+0x1bb4] ;  /* 0x001bb40001137983 */ /* 0x000ee80000300800 */
[----:B------:R-:W4:Y:S01]  /*27ba0*/  LDL.LU R23, [R1+0x38c] ;  /* 0x00038c0001177983 */ /* 0x000f220000300800 */
[C---:B--2---:R-:W-:Y:S03]  /*27bb0*/  HMMA.16816.F32 R4, R40.reuse, R14, R4 ;  /* 0x0000000e2804723c */ /* 0x044fe60000001804 */
[----:B------:R-:W-:Y:S03]  /*27bc0*/  STL.64 [R1+0x1b40], R10 ;  /* 0x001b400a01007387 */ /* 0x000fe60000100a00 */
[----:B----4-:R-:W-:-:S15]  /*27bd0*/  HMMA.16816.F32 R20, R40, R10, R20 ;  /* 0x0000000a2814723c */ /* 0x010fde0000001814 */
[----:B------:R-:W-:-:S08]  /*27be0*/  NOP ;  /* 0x0000000000007918 */ /* 0x000fd00000000000 */
[----:B------:R-:W-:Y:S04]  /*27bf0*/  STL.64 [R1+0x380], R20 ;  /* 0x0003801401007387 */ /* 0x000fe80000100a00 */
[----:B------:R-:W-:Y:S04]  /*27c00*/  STL.64 [R1+0x388], R22 ;  /* 0x0003881601007387 */ /* 0x000fe80000100a00 */
[----:B------:R-:W-:Y:S04]  /*27c10*/  STL.64 [R1+0x1b90], R14 ;  /* 0x001b900e01007387 */ /* 0x000fe80000100a00 */
[----:B------:R-:W-:Y:S04]  /*27c20*/  STL [R1+0x1b88], R12 ;  /* 0x001b880c01007387 */ /* 0x000fe80000100800 */
[----:B------:R-:W-:Y:S04]  /*27c30*/  STL.64 [R1+0x370], R4 ;  /* 0x0003700401007387 */ /* 0x000fe80000100a00 */
[----:B------:R3:W-:Y:S02]  /*27c40*/  STL.64 [R1+0x378], R6 ;  /* 0x0003780601007387 */ /* 0x0007e40000100a00 */
[----:B---3--:R-:W-:Y:S06]  /*27c50*/  HMMA.16816.F32 R4, R40, R18, R48 ;  /* 0x000000122804723c */ /* 0x008fec0000001830 */
[----:B------:R-:W-:Y:S04]  /*27c60*/  STL.64 [R1+0x1b20], R18 ;  /* 0x001b201201007387 */ /* 0x000fe80000100a00 */
[----:B------:R0:W-:Y:S02]  /*27c70*/  STL.64 [R1+0x1b18], R16 ;  /* 0x001b181001007387 */ /* 0x0001e40000100a00 */
[C---:B0-----:R-:W-:Y:S11]  /*27c80*/  HMMA.16816.F32 R16, R44.reuse, R38, R52 ;  /* 0x000000262c10723c */ /* 0x041ff60000001834 */
[----:B------:R-:W-:Y:S04]  /*27c90*/  STL.64 [R1+0x2c0], R4 ;  /* 0x0002c00401007387 */ /* 0x000fe80000100a00 */
[----:B------:R0:W-:Y:S02]  /*27ca0*/  STL.64 [R1+0x2c8], R6 ;  /* 0x0002c80601007387 */ /* 0x0001e40000100a00 */
[----:B0-----:R-:W-:Y:S01]  /*27cb0*/  HMMA.16816.F32 R4, R44, R34, R56 ;  /* 0x000000222c04723c */ /* 0x001fe20000001838 */
[----:B------:R-:W-:-:S02]  /*27cc0*/  IMAD.MOV.U32 R42, RZ, RZ, R26 ;  /* 0x000000ffff2a7224 */ /* 0x000fc400078e001a */
[----:B------:R-:W-:-:S05]  /*27cd0*/  IMAD.MOV.U32 R43, RZ, RZ, R25 ;  /* 0x000000ffff2b7224 */ /* 0x000fca00078e0019 */
[----:B------:R-:W-:Y:S04]  /*27ce0*/  STL.64 [R1+0x1b58], R42 ;  /* 0x001b582a01007387 */ /* 0x000fe80000100a00 */
[----:B------:R-:W-:Y:S04]  /*27cf0*/  STL.64 [R1+0x1b28], R38 ;  /* 0x001b282601007387 */ /* 0x000fe80000100a00 */
[----:B------:R-:W-:Y:S04]  /*27d00*/  STL.64 [R1+0x2b0], R16 ;  /* 0x0002b01001007387 */ /* 0x000fe80000100a00 */
[----:B------:R-:W-:Y:S04]  /*27d10*/  STL.64 [R1+0x2b8], R18 ;  /* 0x0002b81201007387 */ /* 0x000fe80000100a00 */
[----:B------:R-:W2:Y:S04]  /*27d20*/  LDL.LU R20, [R1+0x1c0] ;  /* 0x0001c00001147983 */ /* 0x000ea80000300800 */
[----:B------:R0:W-:Y:S04]  /*27d30*/  STL.64 [R1+0x1a0], R4 ;  /* 0x0001a00401007387 */ /* 0x0001e80000100a00 */
[----:B------:R1:W-:Y:S04]  /*27d40*/  STL.64 [R1+0x1a8], R6 ;  /* 0x0001a80601007387 */ /* 0x0003e80000100a00 */
[----:B------:R-:W2:Y:S04]  /*27d50*/  LDL.LU R21, [R1+0x1c4] ;  /* 0x0001c40001157983 */ /* 0x000ea80000300800 */
[----:B------:R-:W3:Y:S04]  /*27d60*/  LDL.LU R22, [R1+0x1c8] ;  /* 0x0001c80001167983 */ /* 0x000ee80000300800 */
[----:B------:R-:W3:Y:S04]  /*27d70*/  LDL.LU R23, [R1+0x1cc] ;  /* 0x0001cc0001177983 */ /* 0x000ee80000300800 */
[----:B---3--:R-:W-:Y:S04]  /*27d80*/  STL.64 [R1+0x1b38], R22 ;  /* 0x001b381601007387 */ /* 0x008fe80000100a00 */
[----:B--2---:R-:W-:Y:S04]  /*27d90*/  STL.64 [R1+0x1b30], R20 ;  /* 0x001b301401007387 */ /* 0x004fe80000100a00 */
[----:B------:R-:W2:Y:S04]  /*27da0*/  LDL.LU R52, [R1+0x1b0] ;  /* 0x0001b00001347983 */ /* 0x000ea80000300800 */
[----:B------:R-:W2:Y:S04]  /*27db0*/  LDL.LU R53, [R1+0x1b4] ;  /* 0x0001b40001357983 */ /* 0x000ea80000300800 */
[----:B------:R-:W3:Y:S04]  /*27dc0*/  LDL.LU R54, [R1+0x1b8] ;  /* 0x0001b80001367983 */ /* 0x000ee80000300800 */
[----:B------:R-:W3:Y:S01]  /*27dd0*/  LDL.LU R55, [R1+0x1bc] ;  /* 0x0001bc0001377983 */ /* 0x000ee20000300800 */
[----:B------:R-:W-:-:S03]  /*27de0*/  IMAD.MOV.U32 R59, RZ, RZ, R61 ;  /* 0x000000ffff3b7224 */ /* 0x000fc600078e003d */
[----:B---3--:R-:W-:Y:S04]  /*27df0*/  STL.64 [R1+0x1b50], R54 ;  /* 0x001b503601007387 */ /* 0x008fe80000100a00 */
[----:B--2---:R2:W-:Y:S04]  /*27e00*/  STL.64 [R1+0x1b48], R52 ;  /* 0x001b483401007387 */ /* 0x0045e80000100a00 */
[----:B------:R-:W3:Y:S04]  /*27e10*/  LDL.LU R56, [R1+0x180] ;  /* 0x0001800001387983 */ /* 0x000ee80000300800 */
[----:B------:R-:W3:Y:S04]  /*27e20*/  LDL.LU R57, [R1+0x184] ;  /* 0x0001840001397983 */ /* 0x000ee80000300800 */
[----:B------:R-:W4:Y:S04]  /*27e30*/  LDL.LU R58, [R1+0x188] ;  /* 0x00018800013a7983 */ /* 0x000f280000300800 */
[----:B------:R-:W2:Y:S04]  /*27e40*/  LDL.LU R61, [R1+0x1bb0] ;  /* 0x001bb000013d7983 */ /* 0x000ea80000300800 */
[----:B----4-:R-:W-:Y:S04]  /*27e50*/  STL.64 [R1+0x1b68], R58 ;  /* 0x001b683a01007387 */ /* 0x010fe80000100a00 */
[----:B---3--:R-:W-:Y:S04]  /*27e60*/  STL.64 [R1+0x1b60], R56 ;  /* 0x001b603801007387 */ /* 0x008fe80000100a00 */
[----:B0-----:R-:W3:Y:S04]  /*27e70*/  LDL.LU R4, [R1+0x200] ;  /* 0x0002000001047983 */ /* 0x001ee80000300800 */
[----:B------:R-:W3:Y:S04]  /*27e80*/  LDL.LU R5, [R1+0x204] ;  /* 0x0002040001057983 */ /* 0x000ee80000300800 */
[----:B-1----:R-:W4:Y:S04]  /*27e90*/  LDL.LU R6, [R1+0x208] ;  /* 0x0002080001067983 */ /* 0x002f280000300800 */
[----:B------:R-:W4:Y:S01]  /*27ea0*/  LDL.LU R7, [R1+0x20c] ;  /* 0x00020c0001077983 */ /* 0x000f220000300800 */
[----:B------:R-:W-:Y:S01]  /*27eb0*/  MOV R18, R24 ;  /* 0x0000001800127202 */ /* 0x000fe20000000f00 */
[----:B------:R-:W-:-:S02]  /*27ec0*/  IMAD.MOV.U32 R19, RZ, RZ, R13 ;  /* 0x000000ffff137224 */ /* 0x000fc400078e000d */
[----:B----4-:R-:W-:Y:S04]  /*27ed0*/  STL.64 [R1+0x1b78], R6 ;  /* 0x001b780601007387 */ /* 0x010fe80000100a00 */
[----:B---3--:R-:W-:Y:S04]  /*27ee0*/  STL.64 [R1+0x1b70], R4 ;  /* 0x001b700401007387 */ /* 0x008fe80000100a00 */
[----:B------:R0:W-:Y:S04]  /*27ef0*/  STL.64 [R1+0x1b80], R18 ;  /* 0x001b801201007387 */ /* 0x0001e80000100a00 */
[----:B--2---:R-:W2:Y:S04]  /*27f00*/  LDL.LU R52, [R1+0x230] ;  /* 0x0002300001347983 */ /* 0x004ea80000300800 */
[----:B------:R-:W2:Y:S04]  /*27f10*/  LDL.LU R53, [R1+0x234] ;  /* 0x0002340001357983 */ /* 0x000ea80000300800 */
[----:B------:R-:W3:Y:S04]  /*27f20*/  LDL.LU R54, [R1+0x238] ;  /* 0x0002380001367983 */ /* 0x000ee80000300800 */
[----:B------:R-:W3:Y:S01]  /*27f30*/  LDL.LU R55, [R1+0x23c] ;  /* 0x00023c0001377983 */ /* 0x000ee20000300800 */
[----:B------:R-:W-:-:S02]  /*27f40*/  IMAD.MOV.U32 R42, RZ, RZ, R9 ;  /* 0x000000ffff2a7224 */ /* 0x000fc400078e0009 */
[----:B------:R-:W-:Y:S01]  /*27f50*/  IMAD.MOV.U32 R43, RZ, RZ, R8 ;  /* 0x000000ffff2b7224 */ /* 0x000fe200078e0008 */
[----:B---3--:R-:W-:Y:S04]  /*27f60*/  STL.64 [R1+0x1ba0], R54 ;  /* 0x001ba03601007387 */ /* 0x008fe80000100a00 */
[----:B--2---:R-:W-:Y:S04]  /*27f70*/  STL.64 [R1+0x1b98], R52 ;  /* 0x001b983401007387 */ /* 0x004fe80000100a00 */
[----:B------:R1:W-:Y:S04]  /*27f80*/  STL.64 [R1+0x1ba8], R42 ;  /* 0x001ba82a01007387 */ /* 0x0003e80000100a00 */
[----:B------:R-:W2:Y:S04]  /*27f90*/  LDL.LU R16, [R1+0x250] ;  /* 0x0002500001107983 */ /* 0x000ea80000300800 */
[----:B------:R-:W2:Y:S04]  /*27fa0*/  LDL.LU R17, [R1+0x254] ;  /* 0x0002540001117983 */ /* 0x000ea80000300800 */
[----:B0-----:R-:W2:Y:S04]  /*27fb0*/  LDL.LU R18, [R1+0x258] ;  /* 0x0002580001127983 */ /* 0x001ea80000300800 */
[----:B------:R-:W2:Y:S04]  /*27fc0*/  LDL.LU R19, [R1+0x25c] ;  /* 0x00025c0001137983 */ /* 0x000ea80000300800 */
[----:B------:R-:W3:Y:S04]  /*27fd0*/  LDL.LU R40, [R1+0x270] ;  /* 0x0002700001287983 */ /* 0x000ee80000300800 */
[----:B------:R-:W3:Y:S04]  /*27fe0*/  LDL.LU R41, [R1+0x274] ;  /* 0x0002740001297983 */ /* 0x000ee80000300800 */
[----:B-1----:R-:W3:Y:S04]  /*27ff0*/  LDL.LU R42, [R1+0x278] ;  /* 0x00027800012a7983 */ /* 0x002ee80000300800 */
[----:B------:R-:W3:Y:S04]  /*28000*/  LDL.LU R43, [R1+0x27c] ;  /* 0x00027c00012b7983 */ /* 0x000ee80000300800 */
[----:B------:R-:W4:Y:S04]  /*28010*/  LDL.LU R52, [R1+0x260] ;  /* 0x0002600001347983 */ /* 0x000f280000300800 */
[----:B------:R-:W4:Y:S04]  /*28020*/  LDL.LU R53, [R1+0x264] ;  /* 0x0002640001357983 */ /* 0x000f280000300800 */
[----:B------:R-:W4:Y:S04]  /*28030*/  LDL.LU R54, [R1+0x268] ;  /* 0x0002680001367983 */ /* 0x000f280000300800 */
[----:B------:R-:W4:Y:S04]  /*28040*/  LDL.LU R55, [R1+0x26c] ;  /* 0x00026c0001377983 */ /* 0x000f280000300800 */
[----:B------:R-:W2:Y:S04]  /*28050*/  LDL.64 R6, [R1+0x108] ;  /* 0x0001080001067983 */ /* 0x000ea80000100a00 */
        /* <DEDUP_REMOVED lines=8> */
[----:B------:R-:W4:Y:S04]  /*280e0*/  LDL.64 R22, [R1+0xd8] ;  /* 0x0000d80001167983 */ /* 0x000f280000100a00 */
        /* <DEDUP_REMOVED lines=9> */
[----:B------:R-:W-:Y:S04]  /*28180*/  STL.64 [R1+0x1af0], R34 ;  /* 0x001af02201007387 */ /* 0x000fe80000100a00 */
[----:B------:R0:W-:Y:S04]  /*28190*/  STL.64 [R1+0x1ae8], R32 ;  /* 0x001ae82001007387 */ /* 0x0001e80000100a00 */
[----:B0-----:R-:W4:Y:S04]  /*281a0*/  LDL.LU R32, [R1+0x1d0] ;  /* 0x0001d00001207983 */ /* 0x001f280000300800 */
[----:B------:R-:W4:Y:S04]  /*281b0*/  LDL.LU R33, [R1+0x1d4] ;  /* 0x0001d40001217983 */ /* 0x000f280000300800 */
[----:B------:R-:W4:Y:S04]  /*281c0*/  LDL.LU R34, [R1+0x1d8] ;  /* 0x0001d80001227983 */ /* 0x000f280000300800 */
[----:B------:R-:W4:Y:S01]  /*281d0*/  LDL.LU R35, [R1+0x1dc] ;  /* 0x0001dc0001237983 */ /* 0x000f220000300800 */
[----:B---3--:R-:W-:-:S15]  /*281e0*/  HMMA.16816.F32 R40, R44, R30, R40 ;  /* 0x0000001e2c28723c */ /* 0x008fde0000001828 */
[----:B------:R-:W-:-:S08]  /*281f0*/  NOP ;  /* 0x0000000000007918 */ /* 0x000fd00000000000 */
[----:B------:R-:W-:Y:S04]  /*28200*/  STL.64 [R1+0x350], R40 ;  /* 0x0003502801007387 */ /* 0x000fe80000100a00 */
[----:B------:R0:W-:Y:S04]  /*28210*/  STL.64 [R1+0x358], R42 ;  /* 0x0003582a01007387 */ /* 0x0001e80000100a00 */
[----:B0-----:R-:W3:Y:S01]  /*28220*/  LDL.LU.64 R42, [R1+0x1ba8] ;  /* 0x001ba800012a7983 */ /* 0x001ee20000300a00 */
[----:B------:R-:W-:Y:S02]  /*28230*/  IMAD.MOV.U32 R14, RZ, RZ, R2 ;  /* 0x000000ffff0e7224 */ /* 0x000fe400078e0002 */
[----:B------:R-:W-:Y:S01]  /*28240*/  IMAD.MOV.U32 R15, RZ, RZ, R0 ;  /* 0x000000ffff0f7224 */ /* 0x000fe200078e0000 */
[C---:B--2---:R-:W-:Y:S06]  /*28250*/  HMMA.16816.F32 R16, R44.reuse, R6, R16 ;  /* 0x000000062c10723c */ /* 0x044fec0000001810 */
[----:B----4-:R-:W-:Y:S01]  /*28260*/  HMMA.16816.F32 R12, R44, R14, R52 ;  /* 0x0000000e2c0c723c */ /* 0x010fe20000001834 */
[----:B------:R-:W-:Y:S04]  /*28270*/  STL.64 [R1+0x1ae0], R30 ;  /* 0x001ae01e01007387 */ /* 0x000fe80000100a00 */
[----:B------:R0:W-:Y:S04]  /*28280*/  STL.64 [R1+0x1ad8], R28 ;  /* 0x001ad81c01007387 */ /* 0x0001e80000100a00 */
[----:B0-----:R-:W2:Y:S04]  /*28290*/  LDL.LU R28, [R1+0x1e0] ;  /* 0x0001e000011c7983 */ /* 0x001ea80000300800 */
[----:B------:R-:W2:Y:S04]  /*282a0*/  LDL.LU R29, [R1+0x1e4] ;  /* 0x0001e400011d7983 */ /* 0x000ea80000300800 */
[----:B------:R-:W2:Y:S04]  /*282b0*/  LDL.LU R30, [R1+0x1e8] ;  /* 0x0001e800011e7983 */ /* 0x000ea80000300800 */
[----:B------:R-:W4:Y:S04]  /*282c0*/  LDL.LU.64 R54, [R1+0x1ba0] ;  /* 0x001ba00001367983 */ /* 0x000f280000300a00 */
[----:B------:R-:W4:Y:S04]  /*282d0*/  LDL.LU.64 R52, [R1+0x1b98] ;  /* 0x001b980001347983 */ /* 0x000f280000300a00 */
[----:B------:R-:W-:Y:S04]  /*282e0*/  STL.64 [R1+0x340], R12 ;  /* 0x0003400c01007387 */ /* 0x000fe80000100a00 */
[----:B------:R0:W-:Y:S01]  /*282f0*/  STL.64 [R1+0x348], R14 ;  /* 0x0003480e01007387 */ /* 0x0001e20000100a00 */
[----:B------:R-:W-:Y:S01]  /*28300*/  MOV R2, R6 ;  /* 0x0000000600027202 */ /* 0x000fe20000000f00 */
[----:B------:R-:W-:-:S02]  /*28310*/  IMAD.MOV.U32 R0, RZ, RZ, R7 ;  /* 0x000000ffff007224 */ /* 0x000fc400078e0007 */
[----:B0-----:R-:W2:Y:S04]  /*28320*/  LDL.LU.64 R14, [R1+0x1b90] ;  /* 0x001b9000010e7983 */ /* 0x001ea80000300a00 */
[----:B------:R-:W2:Y:S04]  /*28330*/  LDL.LU R12, [R1+0x1b88] ;  /* 0x001b8800010c7983 */ /* 0x000ea80000300800 */
[----:B------:R-:W2:Y:S04]  /*28340*/  LDL R13, [R1+0x760] ;  /* 0x00076000010d7983 */ /* 0x000ea80000100800 */
[----:B------:R-:W-:Y:S04]  /*28350*/  STL.64 [R1+0x330], R16 ;  /* 0x0003301001007387 */ /* 0x000fe80000100a00 */
[----:B------:R0:W-:Y:S04]  /*28360*/  STL.64 [R1+0x338], R18 ;  /* 0x0003381201007387 */ /* 0x0001e80000100a00 */
[----:B0-----:R-:W4:Y:S04]  /*28370*/  LDL.LU.64 R18, [R1+0x1b80] ;  /* 0x001b800001127983 */ /* 0x001f280000300a00 */
[----:B------:R-:W2:Y:S04]  /*28380*/  LDL.LU.64 R6, [R1+0x1b78] ;  /* 0x001b780001067983 */ /* 0x000ea80000300a00 */
[----:B------:R-:W2:Y:S01]  /*28390*/  LDL.LU.64 R4, [R1+0x1b70] ;  /* 0x001b700001047983 */ /* 0x000ea20000300a00 */
[----:B---3--:R-:W-:Y:S03]  /*283a0*/  HMMA.16816.F32 R40, R44, R42, R56 ;  /* 0x0000002a2c28723c */ /* 0x008fe60000001838 */
[----:B------:R-:W3:Y:S04]  /*283b0*/  LDL.LU.64 R58, [R1+0x1b68] ;  /* 0x001b6800013a7983 */ /* 0x000ee80000300a00 */
[----:B------:R-:W3:-:S15]  /*283c0*/  LDL.LU.64 R56, [R1+0x1b60] ;  /* 0x001b600001387983 */ /* 0x000ede0000300a00 */
[----:B------:R-:W-:-:S01]  /*283d0*/  NOP ;  /* 0x0000000000007918 */ /* 0x000fc20000000000 */
[----:B------:R-:W-:Y:S04]  /*283e0*/  STL.64 [R1+0x320], R40 ;  /* 0x0003202801007387 */ /* 0x000fe80000100a00 */
[----:B------:R0:W-:Y:S04]  /*283f0*/  STL.64 [R1+0x328], R42 ;  /* 0x0003282a01007387 */ /* 0x0001e80000100a00 */
[----:B0-----:R-:W3:Y:S01]  /*28400*/  LDL.LU.64 R42, [R1+0x1b58] ;  /* 0x001b5800012a7983 */ /* 0x001ee20000300a00 */
[C---:B------:R-:W-:Y:S06]  /*28410*/  HMMA.16816.F32 R8, R44.reuse, R22, R8 ;  /* 0x000000162c08723c */ /* 0x040fec0000001808 */
[C---:B----4-:R-:W-:Y:S06]  /*28420*/  HMMA.16816.F32 R16, R44.reuse, R18, R36 ;  /* 0x000000122c10723c */ /* 0x050fec0000001824 */
[C---:B--2---:R-:W-:Y:S06]  /*28430*/  HMMA.16816.F32 R4, R44.reuse, R50, R4 ;  /* 0x000000322c04723c */ /* 0x044fec0000001804 */
[----:B---3--:R-:W-:-:S15]  /*28440*/  HMMA.16816.F32 R52, R44, R42, R52 ;  /* 0x0000002a2c34723c */ /* 0x008fde0000001834 */
[----:B------:R-:W-:-:S08]  /*28450*/  NOP ;  /* 0x0000000000007918 */ /* 0x000fd00000000000 */
[----:B------:R-:W-:Y:S04]  /*28460*/  STL.64 [R1+0x310], R52 ;  /* 0x0003103401007387 */ /* 0x000fe80000100a00 */
[----:B------:R0:W-:Y:S04]  /*28470*/  STL.64 [R1+0x318], R54 ;  /* 0x0003183601007387 */ /* 0x0001e80000100a00 */
[----:B0-----:R-:W2:Y:S04]  /*28480*/  LDL.LU.64 R54, [R1+0x1b50] ;  /* 0x001b500001367983 */ /* 0x001ea80000300a00 */
[----:B------:R-:W2:Y:S04]  /*28490*/  LDL.LU.64 R52, [R1+0x1b48] ;  /* 0x001b480001347983 */ /* 0x000ea80000300a00 */
[----:B------:R0:W-:Y:S04]  /*284a0*/  STL.64 [R1+0x1a88], R42 ;  /* 0x001a882a01007387 */ /* 0x0001e80000100a00 */
[----:B------:R1:W-:Y:S04]  /*284b0*/  STL.64 [R1+0x300], R8 ;  /* 0x0003000801007387 */ /* 0x0003e80000100a00 */
[----:B------:R3:W-:Y:S01]  /*284c0*/  STL.64 [R1+0x308], R10 ;  /* 0x0003080a01007387 */ /* 0x0007e20000100a00 */
[----:B0-----:R-:W-:-:S02]  /*284d0*/  IMAD.MOV.U32 R43, RZ, RZ, R3 ;  /* 0x000000ffff2b7224 */ /* 0x001fc400078e0003 */
[----:B-1----:R-:W-:Y:S01]  /*284e0*/  IMAD.MOV.U32 R8, RZ, RZ, R22 ;  /* 0x000000ffff087224 */ /* 0x002fe200078e0016 */
[----:B---3--:R-:W3:Y:S01]  /*284f0*/  LDL.LU.64 R10, [R1+0x1b40] ;  /* 0x001b4000010a7983 */ /* 0x008ee20000300a00 */
[----:B------:R-:W-:-:S03]  /*28500*/  IMAD.MOV.U32 R3, RZ, RZ, R23 ;  /* 0x000000ffff037224 */ /* 0x000fc600078e0017 */
[----:B------:R-:W3:Y:S04]  /*28510*/  LDL.LU.64 R22, [R1+0x1b38] ;  /* 0x001b380001167983 */ /* 0x000ee80000300a00 */
[----:B------:R-:W3:Y:S04]  /*28520*/  LDL.LU.64 R20, [R1+0x1b30] ;  /* 0x001b300001147983 */ /* 0x000ee80000300a00 */
[----:B------:R-:W4:Y:S04]  /*28530*/  LDL.LU.64 R38, [R1+0x1b28] ;  /* 0x001b280001267983 */ /* 0x000f280000300a00 */
[----:B------:R-:W-:Y:S04]  /*28540*/  STL.64 [R1+0x2f0], R16 ;  /* 0x0002f01001007387 */ /* 0x000fe80000100a00 */
[----:B------:R0:W-:Y:S01]  /*28550*/  STL.64 [R1+0x2f8], R18 ;  /* 0x0002f81201007387 */ /* 0x0001e20000100a00 */
[----:B------:R-:W-:-:S02]  /*28560*/  IMAD.MOV.U32 R42, RZ, RZ, R12 ;  /* 0x000000ffff2a7224 */ /* 0x000fc400078e000c */
[----:B------:R-:W-:Y:S01]  /*28570*/  IMAD.MOV.U32 R12, RZ, RZ, R50 ;  /* 0x000000ffff0c7224 */ /* 0x000fe200078e0032 */
[----:B------:R-:W-:Y:S01]  /*28580*/  MOV R9, R51 ;  /* 0x0000003300097202 */ /* 0x000fe20000000f00 */
[----:B0-----:R-:W4:Y:S04]  /*28590*/  LDL.LU.64 R18, [R1+0x1b20] ;  /* 0x001b200001127983 */ /* 0x001f280000300a00 */
[----:B------:R-:W4:Y:S04]  /*285a0*/  LDL.LU.64 R16, [R1+0x1b18] ;  /* 0x001b180001107983 */ /* 0x000f280000300a00 */
[----:B------:R-:W-:Y:S04]  /*285b0*/  STL.64 [R1+0x2e0], R4 ;  /* 0x0002e00401007387 */ /* 0x000fe80000100a00 */
[----:B------:R0:W-:Y:S04]  /*285c0*/  STL.64 [R1+0x2e8], R6 ;  /* 0x0002e80601007387 */ /* 0x0001e80000100a00 */
[----:B0-----:R-:W2:Y:S04]  /*285d0*/  LDL.LU.64 R6, [R1+0x1b10] ;  /* 0x001b100001067983 */ /* 0x001ea80000300a00 */
[----:B------:R-:W4:Y:S01]  /*285e0*/  LDL.LU.64 R50, [R1+0x1b08] ;  /* 0x001b080001327983 */ /* 0x000f220000300a00 */
[----:B------:R-:W-:Y:S01]  /*285f0*/  HMMA.16816.F32 R40, R44, R42, R24 ;  /* 0x0000002a2c28723c */ /* 0x000fe20000001818 */
[----:B------:R-:W-:-:S02]  /*28600*/  IMAD.MOV.U32 R31, RZ, RZ, R61 ;  /* 0x000000ffff1f7224 */ /* 0x000fc400078e003d */
[----:B------:R-:W2:Y:S04]  /*28610*/  LDL.LU.64 R26, [R1+0x1b00] ;  /* 0x001b0000011a7983 */ /* 0x000ea80000300a00 */
[----:B------:R-:W2:-:S15]  /*28620*/  LDL.LU.64 R24, [R1+0x1af8] ;  /* 0x001af80001187983 */ /* 0x000e9e0000300a00 */
[----:B------:R-:W-:-:S01]  /*28630*/  NOP ;  /* 0x0000000000007918 */ /* 0x000fc20000000000 */
[----:B------:R-:W-:Y:S04]  /*28640*/  STL.64 [R1+0x2d0], R40 ;  /* 0x0002d02801007387 */ /* 0x000fe80000100a00 */
[----:B------:R4:W-:Y:S01]  /*28650*/  STL.64 [R1+0x2d8], R42 ;  /* 0x0002d82a01007387 */ /* 0x0009e20000100a00 */
[C---:B---3--:R-:W-:Y:S06]  /*28660*/  HMMA.16816.F32 R20, R44.reuse, R10, R20 ;  /* 0x0000000a2c14723c */ /* 0x048fec0000001814 */
[C---:B----4-:R-:W-:Y:S06]  /*28670*/  HMMA.16816.F32 R40, R44.reuse, R50, R28 ;  /* 0x000000322c28723c */ /* 0x050fec000000181c */
[----:B--2---:R-:W-:Y:S01]  /*28680*/  HMMA.16816.F32 R28, R44, R6, R32 ;  /* 0x000000062c1c723c */ /* 0x004fe20000001820 */
[----:B------:R-:W-:-:S15]  /*28690*/  STL.64 [R1+0x1a18], R50 ;  /* 0x001a183201007387 */ /* 0x000fde0000100a00 */
[----:B------:R-:W-:-:S01]  /*286a0*/  NOP ;  /* 0x0000000000007918 */ /* 0x000fc20000000000 */
[----:B------:R-:W-:Y:S04]  /*286b0*/  STL.64 [R1+0x260], R40 ;  /* 0x0002602801007387 */ /* 0x000fe80000100a00 */
[----:B------:R-:W-:Y:S04]  /*286c0*/  STL.64 [R1+0x268], R42 ;  /* 0x0002682a01007387 */ /* 0x000fe80000100a00 */
[----:B------:R0:W-:Y:S02]  /*286d0*/  STL.64 [R1+0x1a20], R6 ;  /* 0x001a200601007387 */ /* 0x0001e40000100a00 */
[----:B0-----:R-:W-:Y:S02]  /*286e0*/  HMMA.16816.F32 R4, R44, R14, R52 ;  /* 0x0000000e2c04723c */ /* 0x001fe40000001834 */
[----:B------:R-:W-:Y:S04]  /*286f0*/  STL.64 [R1+0x250], R28 ;  /* 0x0002501c01007387 */ /* 0x000fe80000100a00 */
[----:B------:R-:W-:Y:S04]  /*28700*/  STL.64 [R1+0x258], R30 ;  /* 0x0002581e01007387 */ /* 0x000fe80000100a00 */
[----:B------:R-:W-:Y:S04]  /*28710*/  STL.64 [R1+0x1a28], R10 ;  /* 0x001a280a01007387 */ /* 0x000fe80000100a00 */
[----:B------:R-:W-:Y:S04]  /*28720*/  STL.64 [R1+0x240], R20 ;  /* 0x0002401401007387 */ /* 0x000fe80000100a00 */
[----:B------:R-:W-:Y:S05]  /*28730*/  STL.64 [R1+0x248], R22 ;  /* 0x0002481601007387 */ /* 0x000fea0000100a00 */
[----:B------:R-:W-:Y:S04]  /*28740*/  STL.64 [R1+0x230], R4 ;  /* 0x0002300401007387 */ /* 0x000fe80000100a00 */
[----:B------:R0:W-:Y:S01]  /*28750*/  STL [R1+0x238], R6 ;  /* 0x0002380601007387 */ /* 0x0001e20000100800 */
[----:B------:R-:W-:-:S02]  /*28760*/  IMAD.MOV.U32 R61, RZ, RZ, R7 ;  /* 0x000000ffff3d7224 */ /* 0x000fc400078e0007 */
[----:B0-----:R-:W-:Y:S01]  /*28770*/  HMMA.16816.F32 R4, R44, R18, R56 ;  /* 0x000000122c04723c */ /* 0x001fe20000001838 */
[----:B------:R-:W-:Y:S04]  /*28780*/  STL.64 [R1+0x1a68], R14 ;  /* 0x001a680e01007387 */ /* 0x000fe80000100a00 */
[----:B------:R-:W-:Y:S04]  /*28790*/  STL [R1+0x1a60], R13 ;  /* 0x001a600d01007387 */ /* 0x000fe80000100800 */
[----:B------:R-:W-:Y:S04]  /*287a0*/  STL [R1+0x1858], R61 ;  /* 0x0018583d01007387 */ /* 0x000fe80000100800 */
[----:B------:R-:W-:Y:S04]  /*287b0*/  STL.64 [R1+0x1a38], R18 ;  /* 0x001a381201007387 */ /* 0x000fe80000100a00 */
[----:B------:R-:W-:Y:S06]  /*287c0*/  STL.64 [R1+0x1a30], R16 ;  /* 0x001a301001007387 */ /* 0x000fec0000100a00 */
[----:B------:R0:W-:Y:S04]  /*287d0*/  STL.64 [R1+0x190], R4 ;  /* 0x0001900401007387 */ /* 0x0001e80000100a00 */
[----:B------:R1:W-:Y:S04]  /*287e0*/  STL.64 [R1+0x198], R6 ;  /* 0x0001980601007387 */ /* 0x0003e80000100a00 */
[----:B------:R-:W2:Y:S04]  /*287f0*/  LDL.LU R56, [R1+0x10] ;  /* 0x0000100001387983 */ /* 0x000ea80000300800 */
        /* <DEDUP_REMOVED lines=8> */
[----:B------:R-:W3:Y:S04]  /*28880*/  LDL.LU R23, [R1+0x3c] ;  /* 0x00003c0001177983 */ /* 0x000ee80000300800 */
[----:B---3--:R-:W-:Y:S04]  /*28890*/  STL.64 [R1+0x1a58], R22 ;  /* 0x001a581601007387 */ /* 0x008fe80000100a00 */
[----:B--2---:R2:W-:Y:S04]  /*288a0*/  STL.64 [R1+0x1a50], R20 ;  /* 0x001a501401007387 */ /* 0x0045e80000100a00 */
[----:B0-----:R-:W3:Y:S04]  /*288b0*/  LDL.LU R4, [R1+0x40] ;  /* 0x0000400001047983 */ /* 0x001ee80000300800 */
[----:B------:R-:W3:Y:S04]  /*288c0*/  LDL.LU R5, [R1+0x44] ;  /* 0x0000440001057983 */ /* 0x000ee80000300800 */
[----:B-1----:R-:W4:Y:S04]  /*288d0*/  LDL.LU R6, [R1+0x48] ;  /* 0x0000480001067983 */ /* 0x002f280000300800 */
[----:B------:R-:W4:Y:S01]  /*288e0*/  LDL.LU R7, [R1+0x4c] ;  /* 0x00004c0001077983 */ /* 0x000f220000300800 */
[----:B------:R-:W-:-:S02]  /*288f0*/  IMAD.MOV.U32 R10, RZ, RZ, R12 ;  /* 0x000000ffff0a7224 */ /* 0x000fc400078e000c */
[----:B------:R-:W-:Y:S01]  /*28900*/  IMAD.MOV.U32 R11, RZ, RZ, R9 ;  /* 0x000000ffff0b7224 */ /* 0x000fe200078e0009 */
[----:B----4-:R-:W-:Y:S04]  /*28910*/  STL.64 [R1+0x1a78], R6 ;  /* 0x001a780601007387 */ /* 0x010fe80000100a00 */
[----:B---3--:R-:W-:Y:S04]  /*28920*/  STL.64 [R1+0x1a70], R4 ;  /* 0x001a700401007387 */ /* 0x008fe80000100a00 */
[----:B------:R-:W-:Y:S04]  /*28930*/  STL.64 [R1+0x1a80], R10 ;  /* 0x001a800a01007387 */ /* 0x000fe80000100a00 */
[----:B--2---:R-:W2:Y:S04]  /*28940*/  LDL.LU R20, [R1+0x60] ;  /* 0x0000600001147983 */ /* 0x004ea80000300800 */
[----:B------:R-:W2:Y:S04]  /*28950*/  LDL.LU R21, [R1+0x64] ;  /* 0x0000640001157983 */ /* 0x000ea80000300800 */
[----:B------:R-:W3:Y:S04]  /*28960*/  LDL.LU R22, [R1+0x68] ;  /* 0x0000680001167983 */ /* 0x000ee80000300800 */
[----:B------:R-:W3:Y:S01]  /*28970*/  LDL.LU R23, [R1+0x6c] ;  /* 0x00006c0001177983 */ /* 0x000ee20000300800 */
[----:B------:R-:W-:-:S02]  /*28980*/  IMAD.MOV.U32 R14, RZ, RZ, R8 ;  /* 0x000000ffff0e7224 */ /* 0x000fc400078e0008 */
[----:B------:R-:W-:Y:S01]  /*28990*/  IMAD.MOV.U32 R15, RZ, RZ, R3 ;  /* 0x000000ffff0f7224 */ /* 0x000fe200078e0003 */
[----:B---3--:R-:W-:Y:S04]  /*289a0*/  STL.64 [R1+0x1a98], R22 ;  /* 0x001a981601007387 */ /* 0x008fe80000100a00 */
[----:B--2---:R0:W-:Y:S04]  /*289b0*/  STL.64 [R1+0x1a90], R20 ;  /* 0x001a901401007387 */ /* 0x0041e80000100a00 */
[----:B------:R1:W-:Y:S04]  /*289c0*/  STL.64 [R1+0x1aa0], R14 ;  /* 0x001aa00e01007387 */ /* 0x0003e80000100a00 */
[----:B0-----:R-:W2:Y:S04]  /*289d0*/  LDL.LU R20, [R1+0x120] ;  /* 0x0001200001147983 */ /* 0x001ea80000300800 */
[----:B------:R-:W2:Y:S04]  /*289e0*/  LDL.LU R21, [R1+0x124] ;  /* 0x0001240001157983 */ /* 0x000ea80000300800 */
[----:B------:R-:W3:Y:S04]  /*289f0*/  LDL.LU R22, [R1+0x128] ;  /* 0x0001280001167983 */ /* 0x000ee80000300800 */
[----:B------:R-:W3:Y:S01]  /*28a00*/  LDL.LU R23, [R1+0x12c] ;  /* 0x00012c0001177983 */ /* 0x000ee20000300800 */
[----:B-1----:R-:W-:Y:S01]  /*28a10*/  IMAD.MOV.U32 R14, RZ, RZ, R2 ;  /* 0x000000ffff0e7224 */ /* 0x002fe200078e0002 */
[----:B------:R-:W-:-:S02]  /*28a20*/  MOV R15, R0 ;  /* 0x00000000000f7202 */ /* 0x000fc40000000f00 */
[----:B---3--:R-:W-:Y:S04]  /*28a30*/  STL.64 [R1+0x1ab0], R22 ;  /* 0x001ab01601007387 */ /* 0x008fe80000100a00 */
[----:B--2---:R-:W-:Y:S04]  /*28a40*/  STL.64 [R1+0x1aa8], R20 ;  /* 0x001aa81401007387 */ /* 0x004fe80000100a00 */
[----:B------:R0:W-:Y:S04]  /*28a50*/  STL.64 [R1+0x1ab8], R14 ;  /* 0x001ab80e01007387 */ /* 0x0001e80000100a00 */
[----:B0-----:R-:W2:Y:S04]  /*28a60*/  LDL.64 R14, [R1+0x118] ;  /* 0x00011800010e7983 */ /* 0x001ea80000100a00 */
[----:B--2---:R0:W-:Y:S04]  /*28a70*/  STL.64 [R1+0x1ad0], R14 ;  /* 0x001ad00e01007387 */ /* 0x0041e80000100a00 */
[----:B------:R-:W2:Y:S04]  /*28a80*/  LDL.LU R20, [R1+0x130] ;  /* 0x0001300001147983 */ /* 0x000ea80000300800 */
[----:B------:R-:W2:Y:S04]  /*28a90*/  LDL.LU R21, [R1+0x134] ;  /* 0x0001340001157983 */ /* 0x000ea80000300800 */
[----:B------:R-:W3:Y:S04]  /*28aa0*/  LDL.LU R22, [R1+0x138] ;  /* 0x0001380001167983 */ /* 0x000ee80000300800 */
[----:B------:R-:W3:Y:S04]  /*28ab0*/  LDL.LU R23, [R1+0x13c] ;  /* 0x00013c0001177983 */ /* 0x000ee80000300800 */
[----:B------:R-:W4:Y:S04]  /*28ac0*/  LDL.LU R12, [R1+0x150] ;  /* 0x00015000010c7983 */ /* 0x000f280000300800 */
        /* <DEDUP_REMOVED lines=11> */
[----:B---3--:R-:W-:Y:S04]  /*28b80*/  STL.64 [R1+0x1ac8], R22 ;  /* 0x001ac81601007387 */ /* 0x008fe80000100a00 */
[----:B--2---:R0:W-:Y:S04]  /*28b90*/  STL.64 [R1+0x1ac0], R20 ;  /* 0x001ac01401007387 */ /* 0x0041e80000100a00 */
[----:B0-----:R-:W2:Y:S04]  /*28ba0*/  LDL.LU R20, [R1+0x140] ;  /* 0x0001400001147983 */ /* 0x001ea80000300800 */
[----:B------:R-:W2:Y:S04]  /*28bb0*/  LDL.LU R21, [R1+0x144] ;  /* 0x0001440001157983 */ /* 0x000ea80000300800 */
[----:B------:R-:W2:Y:S04]  /*28bc0*/  LDL.LU R22, [R1+0x148] ;  /* 0x0001480001167983 */ /* 0x000ea80000300800 */
[----:B------:R-:W2:Y:S01]  /*28bd0*/  LDL.LU R23, [R1+0x14c] ;  /* 0x00014c0001177983 */ /* 0x000ea20000300800 */
[C---:B----4-:R-:W-:Y:S03]  /*28be0*/  HMMA.16816.F32 R32, R24.reuse, R38, R32 ;  /* 0x000000261820723c */ /* 0x050fe60000001820 */
[----:B------:R-:W3:Y:S04]  /*28bf0*/  LDL.64 R42, [R1+0xf8] ;  /* 0x0000f800012a7983 */ /* 0x000ee80000100a00 */
        /* <DEDUP_REMOVED lines=18> */
[----:B------:R-:W4:Y:S04]  /*28d20*/  LDL.LU R44, [R1] ;  /* 0x00000000012c7983 */ /* 0x000f280000300800 */
[----:B------:R-:W4:Y:S04]  /*28d30*/  LDL.LU R45, [R1+0x4] ;  /* 0x00000400012d7983 */ /* 0x000f280000300800 */
[----:B------:R-:W4:Y:S04]  /*28d40*/  LDL.LU R46, [R1+0x8] ;  /* 0x00000800012e7983 */ /* 0x000f280000300800 */
[----:B------:R-:W-:Y:S04]  /*28d50*/  STL.64 [R1+0x180], R32 ;  /* 0x0001802001007387 */ /* 0x000fe80000100a00 */
[----:B------:R0:W-:Y:S04]  /*28d60*/  STL.64 [R1+0x188], R34 ;  /* 0x0001882201007387 */ /* 0x0001e80000100a00 */
[----:B0-----:R-:W2:Y:S04]  /*28d70*/  LDL.LU.64 R34, [R1+0x1af0] ;  /* 0x001af00001227983 */ /* 0x001ea80000300a00 */
[----:B------:R-:W4:Y:S01]  /*28d80*/  LDL.LU.64 R32, [R1+0x1ae8] ;  /* 0x001ae80001207983 */ /* 0x000f220000300a00 */
[----:B--2---:R-:W-:-:S15]  /*28d90*/  HMMA.16816.F32 R28, R24, R34, R28 ;  /* 0x00000022181c723c */ /* 0x004fde000000181c */
[----:B------:R-:W-:-:S08]  /*28da0*/  NOP ;  /* 0x0000000000007918 */ /* 0x000fd00000000000 */
[----:B------:R-:W-:Y:S04]  /*28db0*/  STL.64 [R1+0x170], R28 ;  /* 0x0001701c01007387 */ /* 0x000fe80000100a00 */
[----:B------:R0:W-:Y:S01]  /*28dc0*/  STL [R1+0x178], R30 ;  /* 0x0001781e01007387 */ /* 0x0001e20000100800 */
[----:B------:R-:W-:-:S03]  /*28dd0*/  IMAD.MOV.U32 R61, RZ, RZ, R31 ;  /* 0x000000ffff3d7224 */ /* 0x000fc600078e001f */
[----:B0-----:R-:W2:Y:S04]  /*28de0*/  LDL.LU.64 R30, [R1+0x1ae0] ;  /* 0x001ae000011e7983 */ /* 0x001ea80000300a00 */
[----:B------:R-:W4:Y:S04]  /*28df0*/  LDL.LU.64 R28, [R1+0x1ad8] ;  /* 0x001ad800011c7983 */ /* 0x000f280000300a00 */
[----:B------:R-:W-:Y:S01]  /*28e00*/  STL [R1+0x1900], R61 ;  /* 0x0019003d01007387 */ /* 0x000fe20000100800 */
[----:B--2---:R-:W-:-:S15]  /*28e10*/  HMMA.16816.F32 R12, R24, R30, R12 ;  /* 0x0000001e180c723c */ /* 0x004fde000000180c */
[----:B------:R-:W-:-:S08]  /*28e20*/  NOP ;  /* 0x0000000000007918 */ /* 0x000fd00000000000 */
[----:B------:R-:W-:Y:S04]  /*28e30*/  STL.64 [R1+0x160], R12 ;  /* 0x0001600c01007387 */ /* 0x000fe80000100a00 */
[----:B------:R0:W-:Y:S04]  /*28e40*/  STL.64 [R1+0x168], R14 ;  /* 0x0001680e01007387 */ /* 0x0001e80000100a00 */
[----:B0-----:R-:W2:Y:S02]  /*28e50*/  LDL.LU.64 R14, [R1+0x1ad0] ;  /* 0x001ad000010e7983 */ /* 0x001ea40000300a00 */
[----:B--2---:R-:W-:Y:S06]  /*28e60*/  HMMA.16816.F32 R20, R24, R14, R20 ;  /* 0x0000000e1814723c */ /* 0x004fec0000001814 */
[----:B------:R-:W-:-:S15]  /*28e70*/  IMAD.MOV.U32 R0, RZ, RZ, R15 ;  /* 0x000000ffff007224 */ /* 0x000fde00078e000f */
[----:B------:R-:W-:-:S02]  /*28e80*/  NOP ;  /* 0x0000000000007918 */ /* 0x000fc40000000000 */
[----:B------:R-:W-:Y:S04]  /*28e90*/  STL.64 [R1+0x220], R20 ;  /* 0x0002201401007387 */ /* 0x000fe80000100a00 */
[----:B------:R0:W-:Y:S04]  /*28ea0*/  STL.64 [R1+0x228], R22 ;  /* 0x0002281601007387 */ /* 0x0001e80000100a00 */
[----:B0-----:R-:W2:Y:S04]  /*28eb0*/  LDL.LU.64 R22, [R1+0x1ac8] ;  /* 0x001ac80001167983 */ /* 0x001ea80000300a00 */
[----:B------:R-:W2:Y:S04]  /*28ec0*/  LDL.LU.64 R20, [R1+0x1ac0] ;  /* 0x001ac00001147983 */ /* 0x000ea80000300a00 */
[----:B------:R-:W2:Y:S04]  /*28ed0*/  LDL.LU.64 R14, [R1+0x1ab8] ;  /* 0x001ab800010e7983 */ /* 0x000ea80000300a00 */
[----:B------:R3:W-:Y:S01]  /*28ee0*/  STL [R1+0x19cc], R0 ;  /* 0x0019cc0001007387 */ /* 0x0007e20000100800 */
[----:B--2---:R-:W-:Y:S03]  /*28ef0*/  HMMA.16816.F32 R12, R24, R14, R20 ;  /* 0x0000000e180c723c */ /* 0x004fe60000001814 */
[----:B------:R-:W2:Y:S04]  /*28f00*/  LDL.LU.64 R22, [R1+0x1ab0] ;  /* 0x001ab00001167983 */ /* 0x000ea80000300a00 */
[----:B------:R-:W2:Y:S01]  /*28f10*/  LDL.LU.64 R20, [R1+0x1aa8] ;  /* 0x001aa80001147983 */ /* 0x000ea20000300a00 */
[----:B---3--:R-:W-:-:S15]  /*28f20*/  IMAD.MOV.U32 R0, RZ, RZ, R43 ;  /* 0x000000ffff007224 */ /* 0x008fde00078e002b */
[----:B------:R-:W-:Y:S04]  /*28f30*/  STL.64 [R1+0x210], R12 ;  /* 0x0002100c01007387 */ /* 0x000fe80000100a00 */
[----:B------:R0:W-:Y:S04]  /*28f40*/  STL.64 [R1+0x218], R14 ;  /* 0x0002180e01007387 */ /* 0x0001e80000100a00 */
[----:B0-----:R-:W4:Y:S01]  /*28f50*/  LDL.LU.64 R14, [R1+0x1aa0] ;  /* 0x001aa000010e7983 */ /* 0x001f220000300a00 */
[----:B--2---:R-:W-:-:S15]  /*28f60*/  HMMA.16816.F32 R20, R24, R42, R20 ;  /* 0x0000002a1814723c */ /* 0x004fde0000001814 */
[----:B------:R-:W-:-:S08]  /*28f70*/  NOP ;  /* 0x0000000000007918 */ /* 0x000fd00000000000 */
[----:B------:R-:W-:Y:S04]  /*28f80*/  STL.64 [R1+0x200], R20 ;  /* 0x0002001401007387 */ /* 0x000fe80000100a00 */
[----:B------:R0:W-:Y:S04]  /*28f90*/  STL.64 [R1+0x208], R22 ;  /* 0x0002081601007387 */ /* 0x0001e80000100a00 */
[----:B0-----:R-:W2:Y:S04]  /*28fa0*/  LDL.LU.64 R22, [R1+0x1a98] ;  /* 0x001a980001167983 */ /* 0x001ea80000300a00 */
[----:B------:R-:W2:Y:S04]  /*28fb0*/  LDL.LU.64 R20, [R1+0x1a90] ;  /* 0x001a900001147983 */ /* 0x000ea80000300a00 */
[----:B------:R-:W3:Y:S04]  /*28fc0*/  LDL.LU.64 R42, [R1+0x1a88] ;  /* 0x001a8800012a7983 */ /* 0x000ee80000300a00 */
[----:B------:R0:W-:Y:S01]  /*28fd0*/  STL [R1+0x19d0], R0 ;  /* 0x0019d00001007387 */ /* 0x0001e20000100800 */
[C---:B----4-:R-:W-:Y:S06]  /*28fe0*/  HMMA.16816.F32 R12, R24.reuse, R14, R4 ;  /* 0x0000000e180c723c */ /* 0x050fec0000001804 */
[----:B---3--:R-:W-:Y:S01]  /*28ff0*/  HMMA.16816.F32 R40, R24, R42, R8 ;  /* 0x0000002a1828723c */ /* 0x008fe20000001808 */
[----:B------:R-:W3:-:S15]  /*29000*/  LDL.LU.64 R10, [R1+0x1a80] ;  /* 0x001a8000010a7983 */ /* 0x000ede0000300a00 */
[----:B------:R-:W-:-:S07]  /*29010*/  NOP ;  /* 0x0000000000007918 */ /* 0x000fce0000000000 */
[----:B------:R-:W-:Y:S04]  /*29020*/  STL.64 [R1+0x1f0], R40 ;  /* 0x0001f02801007387 */ /* 0x000fe80000100a00 */
[----:B------:R-:W-:Y:S04]  /*29030*/  STL.64 [R1+0x1f8], R42 ;  /* 0x0001f82a01007387 */ /* 0x000fe80000100a00 */
[----:B------:R-:W4:Y:S04]  /*29040*/  LDL.LU.64 R6, [R1+0x1a78] ;  /* 0x001a780001067983 */ /* 0x000f280000300a00 */
[----:B------:R-:W4:Y:S01]  /*29050*/  LDL.LU.64 R4, [R1+0x1a70] ;  /* 0x001a700001047983 */ /* 0x000f220000300a00 */
[----:B--2---:R-:W-:Y:S03]  /*29060*/  HMMA.16816.F32 R20, R24, R58, R20 ;  /* 0x0000003a1814723c */ /* 0x004fe60000001814 */
[----:B------:R1:W-:Y:S04]  /*29070*/  STL.64 [R1+0x1e0], R12 ;  /* 0x0001e00c01007387 */ /* 0x0003e80000100a00 */
[----:B------:R2:W-:Y:S01]  /*29080*/  STL [R1+0x1e8], R14 ;  /* 0x0001e80e01007387 */ /* 0x0005e20000100800 */
[----:B0-----:R-:W-:-:S02]  /*29090*/  IMAD.MOV.U32 R0, RZ, RZ, R59 ;  /* 0x000000ffff007224 */ /* 0x001fc400078e003b */
[----:B-1----:R-:W-:Y:S02]  /*290a0*/  IMAD.MOV.U32 R12, RZ, RZ, R15 ;  /* 0x000000ffff0c7224 */ /* 0x002fe400078e000f */
[----:B--2---:R-:W2:Y:S04]  /*290b0*/  LDL.LU.64 R14, [R1+0x1a68] ;  /* 0x001a6800010e7983 */ /* 0x004ea80000300a00 */
[----:B------:R-:W2:Y:S07]  /*290c0*/  LDL.LU R13, [R1+0x1a60] ;  /* 0x001a6000010d7983 */ /* 0x000eae0000300800 */
[----:B------:R-:W-:Y:S04]  /*290d0*/  STL.64 [R1+0x1d0], R20 ;  /* 0x0001d01401007387 */ /* 0x000fe80000100a00 */
[----:B------:R0:W-:Y:S04]  /*290e0*/  STL.64 [R1+0x1d8], R22 ;  /* 0x0001d81601007387 */ /* 0x0001e80000100a00 */
[----:B0-----:R-:W2:Y:S04]  /*290f0*/  LDL.LU.64 R22, [R1+0x1a58] ;  /* 0x001a580001167983 */ /* 0x001ea80000300a00 */
[----:B------:R-:W2:Y:S04]  /*29100*/  LDL.LU.64 R20, [R1+0x1a50] ;  /* 0x001a500001147983 */ /* 0x000ea80000300a00 */
[----:B------:R-:W2:Y:S04]  /*29110*/  LDL.LU.64 R58, [R1+0x1a48] ;  /* 0x001a4800013a7983 */ /* 0x000ea80000300a00 */
[----:B------:R-:W2:Y:S04]  /*29120*/  LDL.LU.64 R56, [R1+0x1a40] ;  /* 0x001a400001387983 */ /* 0x000ea80000300a00 */
[----:B------:R0:W-:Y:S02]  /*29130*/  STL [R1+0x19d4], R0 ;  /* 0x0019d40001007387 */ /* 0x0001e40000100800 */
[----:B0-----:R-:W-:Y:S01]  /*29140*/  IMAD.MOV.U32 R0, RZ, RZ, R51 ;  /* 0x000000ffff007224 */ /* 0x001fe200078e0033 */
[C---:B---3--:R-:W-:Y:S01]  /*29150*/  HMMA.16816.F32 R8, R24.reuse, R10, R16 ;  /* 0x0000000a1808723c */ /* 0x048fe20000001810 */
[----:B------:R-:W3:Y:S04]  /*29160*/  LDL.LU.64 R18, [R1+0x1a38] ;  /* 0x001a380001127983 */ /* 0x000ee80000300a00 */
[----:B------:R-:W3:Y:S01]  /*29170*/  LDL.LU.64 R16, [R1+0x1a30] ;  /* 0x001a300001107983 */ /* 0x000ee20000300a00 */
[----:B----4-:R-:W-:-:S15]  /*29180*/  HMMA.16816.F32 R4, R24, R50, R4 ;  /* 0x000000321804723c */ /* 0x010fde0000001804 */
[----:B------:R-:W-:-:S02]  /*29190*/  NOP ;  /* 0x0000000000007918 */ /* 0x000fc40000000000 */
[----:B------:R-:W-:Y:S04]  /*291a0*/  STL.64 [R1+0x1c0], R8 ;  /* 0x0001c00801007387 */ /* 0x000fe80000100a00 */
[----:B------:R0:W-:Y:S04]  /*291b0*/  STL.64 [R1+0x1c8], R10 ;  /* 0x0001c80a01007387 */ /* 0x0001e80000100a00 */
[----:B0-----:R-:W2:Y:S04]  /*291c0*/  LDL.LU.64 R10, [R1+0x1a28] ;  /* 0x001a2800010a7983 */ /* 0x001ea80000300a00 */
[----:B------:R-:W-:Y:S04]  /*291d0*/  STL.64 [R1+0x1b0], R4 ;  /* 0x0001b00401007387 */ /* 0x000fe80000100a00 */
[----:B------:R0:W-:Y:S04]  /*291e0*/  STL.64 [R1+0x1b8], R6 ;  /* 0x0001b80601007387 */ /* 0x0001e80000100a00 */
[----:B0-----:R-:W4:Y:S04]  /*291f0*/  LDL.LU.64 R6, [R1+0x1a20] ;  /* 0x001a200001067983 */ /* 0x001f280000300a00 */
[----:B------:R-:W3:Y:S01]  /*29200*/  LDL.LU.64 R50, [R1+0x1a18] ;  /* 0x001a180001327983 */ /* 0x000ee20000300a00 */
[C---:B--2---:R-:W-:Y:S06]  /*29210*/  HMMA.16816.F32 R56, R24.reuse, R10, R56 ;  /* 0x0000000a1838723c */ /* 0x044fec0000001838 */
[C---:B---3--:R-:W-:Y:S06]  /*29220*/  HMMA.16816.F32 R20, R24.reuse, R50, R20 ;  /* 0x000000321814723c */ /* 0x048fec0000001814 */
[----:B----4-:R-:W-:Y:S01]  /*29230*/  HMMA.16816.F32 R52, R24, R6, R52 ;  /* 0x000000061834723c */ /* 0x010fe20000001834 */
[----:B------:R-:W-:-:S02]  /*29240*/  IMAD.MOV.U32 R2, RZ, RZ, R50 ;  /* 0x000000ffff027224 */ /* 0x000fc400078e0032 */
[----:B------:R-:W-:-:S14]  /*29250*/  IMAD.MOV.U32 R3, RZ, RZ, R51 ;  /* 0x000000ffff037224 */ /* 0x000fdc00078e0033 */
[----:B------:R-:W-:Y:S04]  /*29260*/  STL.64 [R1+0x4b0], R20 ;  /* 0x0004b01401007387 */ /* 0x000fe80000100a00 */
[----:B------:R0:W-:Y:S04]  /*29270*/  STL.64 [R1+0x4b8], R22 ;  /* 0x0004b81601007387 */ /* 0x0001e80000100a00 */
[----:B0-----:R-:W2:Y:S04]  /*29280*/  LDL.LU.64 R22, [R1+0x1a10] ;  /* 0x001a100001167983 */ /* 0x001ea80000300a00 */
[----:B------:R-:W2:Y:S04]  /*29290*/  LDL.LU.64 R20, [R1+0x1a08] ;  /* 0x001a080001147983 */ /* 0x000ea80000300a00 */
[----:B------:R-:W3:Y:S04]  /*292a0*/  LDL.LU.64 R50, [R1+0x1a00] ;  /* 0x001a000001327983 */ /* 0x000ee80000300a00 */
[----:B------:R-:W3:Y:S04]  /*292b0*/  LDL.LU.64 R48, [R1+0x19f8] ;  /* 0x0019f80001307983 */ /* 0x000ee80000300a00 */
[----:B------:R-:W-:Y:S04]  /*292c0*/  STL.64 [R1+0x4a0], R52 ;  /* 0x0004a03401007387 */ /* 0x000fe80000100a00 */
[----:B------:R0:W-:Y:S04]  /*292d0*/  STL.64 [R1+0x4a8], R54 ;  /* 0x0004a83601007387 */ /* 0x0001e80000100a00 */
[----:B0-----:R-:W2:Y:S04]  /*292e0*/  LDL.LU.64 R54, [R1+0x19f0] ;  /* 0x0019f00001367983 */ /* 0x001ea80000300a00 */
[----:B------:R-:W2:Y:S04]  /*292f0*/  LDL.LU.64 R52, [R1+0x19e8] ;  /* 0x0019e80001347983 */ /* 0x000ea80000300a00 */
[----:B------:R-:W-:Y:S04]  /*29300*/  STL.64 [R1+0x490], R56 ;  /* 0x0004903801007387 */ /* 0x000fe80000100a00 */
[----:B------:R0:W-:Y:S04]  /*29310*/  STL.64 [R1+0x498], R58 ;  /* 0x0004983a01007387 */ /* 0x0001e80000100a00 */
[----:B0-----:R-:W4:Y:S04]  /*29320*/  LDL.LU.64 R58, [R1+0x19e0] ;  /* 0x0019e000013a7983 */ /* 0x001f280000300a00 */
[----:B------:R-:W4:Y:S01]  /*29330*/  LDL.LU.64 R56, [R1+0x19d8] ;  /* 0x0019d80001387983 */ /* 0x000f220000300a00 */
[----:B------:R-:W-:-:S07]  /*29340*/  IMAD.MOV.U32 R47, RZ, RZ, R60 ;  /* 0x000000ffff2f7224 */ /* 0x000fce00078e003c */
[C---:B------:R-:W-:Y:S06]  /*29350*/  HMMA.16816.F32 R44, R24.reuse, R14, R44 ;  /* 0x0000000e182c723c */ /* 0x040fec000000182c */
[----:B----4-:R-:W-:Y:S01]  /*29360*/  HMMA.16816.F32 R24, R24, R18, R56 ;  /* 0x000000121818723c */ /* 0x010fe20000001838 */
[----:B------:R-:W4:-:S15]  /*29370*/  LDL R59, [R1+0x1370] ;  /* 0x00137000013b7983 */ /* 0x000f1e0000100800 */
[----:B------:R-:W-:-:S01]  /*29380*/  NOP ;  /* 0x0000000000007918 */ /* 0x000fc20000000000 */
[----:B------:R-:W-:Y:S04]  /*29390*/  STL.64 [R1+0x480], R44 ;  /* 0x0004802c01007387 */ /* 0x000fe80000100a00 */
[----:B------:R-:W-:Y:S04]  /*293a0*/  STL.64 [R1+0x488], R46 ;  /* 0x0004882e01007387 */ /* 0x000fe80000100a00 */
[----:B------:R-:W-:Y:S01]  /*293b0*/  STL.64 [R1+0x1938], R18 ;  /* 0x0019381201007387 */ /* 0x000fe20000100a00 */
[C---:B--2---:R-:W-:Y:S03]  /*293c0*/  HMMA.16816.F32 R36, R20.reuse, R38, R52 ;  /* 0x000000261424723c */ /* 0x044fe60000001834 */
[----:B------:R-:W-:Y:S04]  /*293d0*/  STL.64 [R1+0x150], R24 ;  /* 0x0001501801007387 */ /* 0x000fe80000100a00 */
[----:B------:R-:W-:Y:S04]  /*293e0*/  STL.64 [R1+0x158], R26 ;  /* 0x0001581a01007387 */ /* 0x000fe80000100a00 */
[----:B------:R3:W-:Y:S04]  /*293f0*/  STL.64 [R1+0x1930], R16 ;  /* 0x0019301001007387 */ /* 0x0007e80000100a00 */
[----:B------:R-:W0:Y:S01]  /*29400*/  LDSM.16.MT88.4 R24, [R13+UR4+0x5000] ;  /* 0x005000040d18783b */ /* 0x000e220008004200 */
[----:B---3--:R-:W-:Y:S07]  /*29410*/  HMMA.16816.F32 R16, R20, R34, R48 ;  /* 0x000000221410723c */ /* 0x008fee0000001830 */
[----:B------:R-:W-:Y:S04]  /*29420*/  STL.64 [R1+0x140], R36 ;  /* 0x0001402401007387 */ /* 0x000fe80000100a00 */
[----:B------:R-:W-:Y:S04]  /*29430*/  STL.64 [R1+0x148], R38 ;  /* 0x0001482601007387 */ /* 0x000fe80000100a00 */
[----:B------:R-:W-:Y:S08]  /*29440*/  STL.64 [R1+0x1948], R14 ;  /* 0x0019480e01007387 */ /* 0x000ff00000100a00 */
[----:B------:R-:W-:Y:S04]  /*29450*/  STL.64 [R1+0x130], R16 ;  /* 0x0001301001007387 */ /* 0x000fe80000100a00 */
[----:B------:R-:W-:Y:S04]  /*29460*/  STL.64 [R1+0x138], R18 ;  /* 0x0001381201007387 */ /* 0x000fe80000100a00 */
[----:B------:R-:W-:Y:S04]  /*29470*/  STL.64 [R1+0x1940], R12 ;  /* 0x0019400c01007387 */ /* 0x000fe80000100a00 */
[----:B0-----:R-:W-:Y:S04]  /*29480*/  STL [R1+0x192c], R26 ;  /* 0x00192c1a01007387 */ /* 0x001fe80000100800 */
[----:B------:R-:W-:Y:S01]  /*29490*/  STL [R1+0x1928], R27 ;  /* 0x0019281b01007387 */ /* 0x000fe20000100800 */
[----:B------:R-:W-:-:S02]  /*294a0*/  IMAD.MOV.U32 R40, RZ, RZ, R33 ;  /* 0x000000ffff287224 */ /* 0x000fc400078e0021 */
[----:B------:R-:W-:Y:S01]  /*294b0*/  IMAD.MOV.U32 R41, RZ, RZ, R32 ;  /* 0x000000ffff297224 */ /* 0x000fe200078e0020 */
[----:B------:R-:W-:Y:S01]  /*294c0*/  MOV R42, R29 ;  /* 0x0000001d002a7202 */ /* 0x000fe20000000f00 */
[----:B------:R-:W-:Y:S01]  /*294d0*/  IMAD.MOV.U32 R43, RZ, RZ, R28 ;  /* 0x000000ffff2b7224 */ /* 0x000fe200078e001c */
[----:B----4-:R-:W0:Y:S04]  /*294e0*/  LDSM.16.M88.4 R16, [R59+UR4] ;  /* 0x000000043b10783b */ /* 0x010e280008000200 */
[----:B------:R-:W1:Y:S04]  /*294f0*/  LDSM.16.M88.4 R12, [R59+UR4+0x400] ;  /* 0x000400043b0c783b */ /* 0x000e680008000200 */
[----:B------:R-:W-:Y:S04]  /*29500*/  LDSM.16.M88.4 R32, [R59+UR4+0x2800] ;  /* 0x002800043b20783b */ /* 0x000fe80008000200 */
[----:B------:R-:W-:Y:S04]  /*29510*/  LDSM.16.M88.4 R36, [R59+UR4+0x2c00] ;  /* 0x002c00043b24783b */ /* 0x000fe80008000200 */
[----:B------:R-:W-:Y:S04]  /*29520*/  LDSM.16.M88.4 R44, [R59+UR4+0x3400] ;  /* 0x003400043b2c783b */ /* 0x000fe80008000200 */
[----:B------:R-:W-:Y:S04]  /*29530*/  LDSM.16.M88.4 R48, [R59+UR4+0x3800] ;  /* 0x003800043b30783b */ /* 0x000fe80008000200 */
[----:B------:R-:W-:Y:S04]  /*29540*/  LDSM.16.M88.4 R52, [R59+UR4+0x3c00] ;  /* 0x003c00043b34783b */ /* 0x000fe80008000200 */
[----:B0-----:R-:W-:Y:S01]  /*29550*/  STL.64 [R1+0x90], R16 ;  /* 0x0000901001007387 */ /* 0x001fe20000100a00 */
[----:B-1----:R-:W-:Y:S01]  /*29560*/  MOV R8, R12 ;  /* 0x0000000c00087202 */ /* 0x002fe20000000f00 */
[----:B------:R-:W-:-:S02]  /*29570*/  IMAD.MOV.U32 R9, RZ, RZ, R13 ;  /* 0x000000ffff097224 */ /* 0x000fc400078e000d */
[----:B------:R0:W-:Y:S04]  /*29580*/  STL.64 [R1+0x98], R18 ;  /* 0x0000981201007387 */ /* 0x0001e80000100a00 */
[----:B------:R-:W-:Y:S04]  /*29590*/  STL.64 [R1+0x80], R12 ;  /* 0x0000800c01007387 */ /* 0x000fe80000100a00 */
[----:B------:R-:W-:Y:S04]  /*295a0*/  STL.64 [R1+0x88], R14 ;  /* 0x0000880e01007387 */ /* 0x000fe80000100a00 */
[----:B------:R-:W-:Y:S04]  /*295b0*/  STL.64 [R1+0x1958], R10 ;  /* 0x0019580a01007387 */ /* 0x000fe80000100a00 */
[----:B------:R-:W1:Y:S04]  /*295c0*/  LDSM.16.M88.4 R12, [R59+UR4+0x800] ;  /* 0x000800043b0c783b */ /* 0x000e680008000200 */
[----:B------:R-:W-:Y:S04]  /*295d0*/  STL.64 [R1+0x1950], R8 ;  /* 0x0019500801007387 */ /* 0x000fe80000100a00 */
[----:B------:R-:W2:Y:S01]  /*295e0*/  LDSM.16.M88.4 R8, [R59+UR4+0xc00] ;  /* 0x000c00043b08783b */ /* 0x000ea20008000200 */
[----:B0-----:R-:W-:Y:S03]  /*295f0*/  HMMA.16816.F32 R16, R20, R30, R40 ;  /* 0x0000001e1410723c */ /* 0x001fe60000001828 */
[----:B------:R-:W-:Y:S04]  /*29600*/  LDSM.16.M88.4 R28, [R59+UR4+0x2400] ;  /* 0x002400043b1c783b */ /* 0x000fe80008000200 */
[----:B------:R-:W-:-:S15]  /*29610*/  LDSM.16.M88.4 R40, [R59+UR4+0x3000] ;  /* 0x003000043b28783b */ /* 0x000fde0008000200 */
[----:B------:R-:W-:-:S01]  /*29620*/  NOP ;  /* 0x0000000000007918 */ /* 0x000fc20000000000 */
[----:B------:R-:W-:Y:S04]  /*29630*/  STL.64 [R1+0x120], R16 ;  /* 0x0001201001007387 */ /* 0x000fe80000100a00 */
[----:B------:R-:W-:Y:S04]  /*29640*/  STL.64 [R1+0x128], R18 ;  /* 0x0001281201007387 */ /* 0x000fe80000100a00 */
[----:B-1----:R-:W-:Y:S04]  /*29650*/  STL.64 [R1+0x60], R12 ;  /* 0x0000600c01007387 */ /* 0x002fe80000100a00 */
[----:B------:R-:W-:Y:S04]  /*29660*/  STL.64 [R1+0x68], R14 ;  /* 0x0000680e01007387 */ /* 0x000fe80000100a00 */
[----:B--2---:R-:W-:Y:S04]  /*29670*/  STL.64 [R1+0x50], R8 ;  /* 0x0000500801007387 */ /* 0x004fe80000100a00 */
[----:B------:R-:W0:Y:S01]  /*29680*/  LDSM.16.M88.4 R12, [R59+UR4+0x1000] ;  /* 0x001000043b0c783b */ /* 0x000e220008000200 */
[----:B------:R-:W-:-:S03]  /*29690*/  IMAD.MOV.U32 R26, RZ, RZ, R8 ;  /* 0x000000ffff1a7224 */ /* 0x000fc600078e0008 */
[----:B------:R-:W-:Y:S01]  /*296a0*/  STL.64 [R1+0x58], R10 ;  /* 0x0000580a01007387 */ /* 0x000fe20000100a00 */
[----:B------:R-:W-:-:S03]  /*296b0*/  IMAD.MOV.U32 R27, RZ, RZ, R9 ;  /* 0x000000ffff1b7224 */ /* 0x000fc600078e0009 */
[----:B------:R-:W1:Y:S04]  /*296c0*/  LDSM.16.M88.4 R8, [R59+UR4+0x1400] ;  /* 0x001400043b08783b */ /* 0x000e680008000200 */
[----:B------:R-:W-:Y:S04]  /*296d0*/  STL.64 [R1+0x1968], R26 ;  /* 0x0019681a01007387 */ /* 0x000fe80000100a00 */
[----:B------:R-:W-:Y:S04]  /*296e0*/  STL.64 [R1+0x1960], R24 ;  /* 0x0019601801007387 */ /* 0x000fe80000100a00 */
[----:B0-----:R-:W-:Y:S04]  /*296f0*/  STL.64 [R1+0x40], R12 ;  /* 0x0000400c01007387 */ /* 0x001fe80000100a00 */
[----:B------:R-:W-:Y:S01]  /*29700*/  STL.64 [R1+0x48], R14 ;  /* 0x0000480e01007387 */ /* 0x000fe20000100a00 */
[----:B-1----:R-:W-:-:S03]  /*29710*/  IMAD.MOV.U32 R4, RZ, RZ, R8 ;  /* 0x000000ffff047224 */ /* 0x002fc600078e0008 */
[----:B------:R-:W-:Y:S04]  /*29720*/  STL.64 [R1+0x30], R8 ;  /* 0x0000300801007387 */ /* 0x000fe80000100a00 */
[----:B------:R-:W-:Y:S01]  /*29730*/  STL.64 [R1+0x38], R10 ;  /* 0x0000380a01007387 */ /* 0x000fe20000100a00 */
[----:B------:R-:W-:-:S03]  /*29740*/  IMAD.MOV.U32 R5, RZ, RZ, R9 ;  /* 0x000000ffff057224 */ /* 0x000fc600078e0009 */
[----:B------:R-:W0:Y:S04]  /*29750*/  LDSM.16.M88.4 R8, [R59+UR4+0x1800] ;  /* 0x001800043b08783b */ /* 0x000e280008000200 */
[----:B------:R-:W-:Y:S04]  /*29760*/  STL.64 [R1+0x1978], R6 ;  /* 0x0019780601007387 */ /* 0x000fe80000100a00 */
[----:B------:R-:W-:Y:S04]  /*29770*/  STL.64 [R1+0x1970], R4 ;  /* 0x0019700401007387 */ /* 0x000fe80000100a00 */
[----:B------:R-:W1:Y:S04]  /*29780*/  LDSM.16.M88.4 R4, [R59+UR4+0x2000] ;  /* 0x002000043b04783b */ /* 0x000e680008000200 */
[----:B0-----:R-:W-:Y:S04]  /*29790*/  STL.64 [R1+0x20], R8 ;  /* 0x0000200801007387 */ /* 0x001fe80000100a00 */
[----:B------:R-:W-:Y:S01]  /*297a0*/  STL.64 [R1+0x28], R10 ;  /* 0x0000280a01007387 */ /* 0x000fe20000100a00 */
[----:B------:R-:W-:-:S03]  /*297b0*/  IMAD.MOV.U32 R61, RZ, RZ, R9 ;  /* 0x000000ffff3d7224 */ /* 0x000fc600078e0009 */
[----:B------:R-:W0:Y:S04]  /*297c0*/  LDSM.16.M88.4 R8, [R59+UR4+0x1c00] ;  /* 0x001c00043b08783b */ /* 0x000e280008000200 */
[----:B------:R-:W-:Y:S01]  /*297d0*/  STL [R1+0x1904], R61 ;  /* 0x0019043d01007387 */ /* 0x000fe20000100800 */
[----:B-1----:R-:W-:-:S03]  /*297e0*/  IMAD.MOV.U32 R60, RZ, RZ, R7 ;  /* 0x000000ffff3c7224 */ /* 0x002fc600078e0007 */
[----:B0-----:R-:W-:Y:S04]  /*297f0*/  STL.64 [R1+0x10], R8 ;  /* 0x0000100801007387 */ /* 0x001fe80000100a00 */
[----:B------:R-:W-:Y:S04]  /*29800*/  STL.64 [R1+0x18], R10 ;  /* 0x0000180a01007387 */ /* 0x000fe80000100a00 */
[----:B------:R-:W-:Y:S04]  /*29810*/  STL [R1], R4 ;  /* 0x0000000401007387 */ /* 0x000fe80000100800 */
[----:B------:R-:W-:Y:S04]  /*29820*/  STL [R1+0x8], R6 ;  /* 0x0000080601007387 */ /* 0x000fe80000100800 */
[----:B------:R-:W-:Y:S04]  /*29830*/  STL [R1+0x1668], R60 ;  /* 0x0016683c01007387 */ /* 0x000fe80000100800 */
[----:B------:R-:W-:Y:S04]  /*29840*/  STL [R1+0x16bc], R30 ;  /* 0x0016bc1e01007387 */ /* 0x000fe80000100800 */
[----:B------:R-:W-:Y:S04]  /*29850*/  STL [R1+0x16b8], R31 ;  /* 0x0016b81f01007387 */ /* 0x000fe80000100800 */
[----:B------:R-:W-:Y:S04]  /*29860*/  STL.64 [R1+0x1980], R28 ;  /* 0x0019801c01007387 */ /* 0x000fe80000100a00 */
[----:B------:R-:W-:Y:S04]  /*29870*/  STL [R1+0x16c0], R34 ;  /* 0x0016c02201007387 */ /* 0x000fe80000100800 */
[----:B------:R-:W-:Y:S04]  /*29880*/  STL [R1+0x1680], R35 ;  /* 0x0016802301007387 */ /* 0x000fe80000100800 */
[----:B------:R-:W-:Y:S04]  /*29890*/  STL.64 [R1+0x1988], R32 ;  /* 0x0019882001007387 */ /* 0x000fe80000100a00 */
[----:B------:R0:W-:Y:S04]  /*298a0*/  STL [R1+0x1678], R38 ;  /* 0x0016782601007387 */ /* 0x0001e80000100800 */
[----:B------:R1:W-:Y:S04]  /*298b0*/  STL [R1+0x1674], R39 ;  /* 0x0016742701007387 */ /* 0x0003e80000100800 */
[----:B------:R-:W-:Y:S04]  /*298c0*/  STL.64 [R1+0x1910], R36 ;  /* 0x0019102401007387 */ /* 0x000fe80000100a00 */
[----:B------:R-:W-:Y:S04]  /*298d0*/  STL [R1+0x1670], R42 ;  /* 0x0016702a01007387 */ /* 0x000fe80000100800 */
[----:B------:R-:W-:Y:S04]  /*298e0*/  STL [R1+0x166c], R43 ;  /* 0x00166c2b01007387 */ /* 0x000fe80000100800 */
[----:B------:R-:W-:Y:S04]  /*298f0*/  STL.64 [R1+0x1990], R40 ;  /* 0x0019902801007387 */ /* 0x000fe80000100a00 */
[----:B------:R2:W-:Y:S04]  /*29900*/  STL [R1+0x1604], R46 ;  /* 0x0016042e01007387 */ /* 0x0005e80000100800 */
[----:B------:R3:W-:Y:S04]  /*29910*/  STL [R1+0x1600], R47 ;  /* 0x0016002f01007387 */ /* 0x0007e80000100800 */
[----:B------:R-:W-:Y:S04]  /*29920*/  STL.64 [R1+0x18a0], R44 ;  /* 0x0018a02c01007387 */ /* 0x000fe80000100a00 */
[----:B------:R4:W-:Y:S04]  /*29930*/  STL [R1+0x15fc], R50 ;  /* 0x0015fc3201007387 */ /* 0x0009e80000100800 */
[----:B------:R4:W-:Y:S04]  /*29940*/  STL [R1+0x15f8], R51 ;  /* 0x0015f83301007387 */ /* 0x0009e80000100800 */
[----:B------:R-:W-:Y:S04]  /*29950*/  STL.64 [R1+0x1898], R48 ;  /* 0x0018983001007387 */ /* 0x000fe80000100a00 */
[----:B0-----:R-:W2:Y:S01]  /*29960*/  LDL.LU R38, [R1+0xa8] ;  /* 0x0000a80001267983 */ /* 0x001ea20000300800 */
[----:B-1----:R-:W-:-:S03]  /*29970*/  IMAD.MOV.U32 R39, RZ, RZ, R0 ;  /* 0x000000ffff277224 */ /* 0x002fc600078e0000 */
[----:B------:R-:W4:Y:S04]  /*29980*/  LDL.LU R0, [R1+0x19d4] ;  /* 0x0019d40001007983 */ /* 0x000f280000300800 */
[----:B--2---:R-:W-:Y:S04]  /*29990*/  STL.64 [R1+0x1998], R38 ;  /* 0x0019982601007387 */ /* 0x004fe80000100a00 */
[----:B------:R-:W2:Y:S04]  /*299a0*/  LDL.LU R46, [R1+0xb8] ;  /* 0x0000b800012e7983 */ /* 0x000ea80000300800 */
[----:B---3--:R-:W2:Y:S04]  /*299b0*/  LDL.LU R47, [R1+0xbc] ;  /* 0x0000bc00012f7983 */ /* 0x008ea80000300800 */
[----:B--2---:R0:W-:Y:S04]  /*299c0*/  STL.64 [R1+0x19a0], R46 ;  /* 0x0019a02e01007387 */ /* 0x0041e80000100a00 */
[----:B----4-:R-:W2:Y:S04]  /*299d0*/  LDL.LU R50, [R1+0xd8] ;  /* 0x0000d80001327983 */ /* 0x010ea80000300800 */
[----:B------:R-:W2:Y:S01]  /*299e0*/  LDL.LU R51, [R1+0xdc] ;  /* 0x0000dc0001337983 */ /* 0x000ea20000300800 */
[----:B------:R-:W-:-:S03]  /*299f0*/  IMAD.MOV.U32 R27, RZ, RZ, R0 ;  /* 0x000000ffff1b7224 */ /* 0x000fc600078e0000 */
[----:B--2---:R1:W-:Y:S04]  /*29a00*/  STL.64 [R1+0x19a8], R50 ;  /* 0x0019a83201007387 */ /* 0x0043e80000100a00 */
[----:B------:R-:W2:Y:S04]  /*29a10*/  LDL.LU R26, [R1+0xc8] ;  /* 0x0000c800011a7983 */ /* 0x000ea80000300800 */
[----:B------:R-:W3:Y:S04]  /*29a20*/  LDL.LU R0, [R1+0x19d0] ;  /* 0x0019d00001007983 */ /* 0x000ee80000300800 */
[----:B--2---:R2:W-:Y:S04]  /*29a30*/  STL.64 [R1+0x19b0], R26 ;  /* 0x0019b01a01007387 */ /* 0x0045e80000100a00 */
[----:B------:R-:W4:Y:S04]  /*29a40*/  LDL.LU R30, [R1+0xe8] ;  /* 0x0000e800011e7983 */ /* 0x000f280000300800 */
[----:B------:R-:W4:Y:S01]  /*29a50*/  LDL.LU R31, [R1+0xec] ;  /* 0x0000ec00011f7983 */ /* 0x000f220000300800 */
[----:B---3--:R-:W-:-:S03]  /*29a60*/  IMAD.MOV.U32 R43, RZ, RZ, R0 ;  /* 0x000000ffff2b7224 */ /* 0x008fc600078e0000 */
[----:B----4-:R3:W-:Y:S04]  /*29a70*/  STL.64 [R1+0x19b8], R30 ;  /* 0x0019b81e01007387 */ /* 0x0107e80000100a00 */
[----:B------:R-:W4:Y:S04]  /*29a80*/  LDL.LU R32, [R1+0x3c0] ;  /* 0x0003c00001207983 */ /* 0x000f280000300800 */
[----:B------:R-:W4:Y:S04]  /*29a90*/  LDL.LU R33, [R1+0x3c4] ;  /* 0x0003c40001217983 */ /* 0x000f280000300800 */
[----:B------:R-:W4:Y:S04]  /*29aa0*/  LDL.LU R34, [R1+0x3c8] ;  /* 0x0003c80001227983 */ /* 0x000f280000300800 */
[----:B------:R-:W4:Y:S04]  /*29ab0*/  LDL.LU R35, [R1+0x3cc] ;  /* 0x0003cc0001237983 */ /* 0x000f280000300800 */
[----:B------:R-:W4:Y:S04]  /*29ac0*/  LDL.LU R42, [R1+0xf8] ;  /* 0x0000f800012a7983 */ /* 0x000f280000300800 */
[----:B------:R-:W3:Y:S04]  /*29ad0*/  LDL.LU R0, [R1+0x19cc] ;  /* 0x0019cc0001007983 */ /* 0x000ee80000300800 */
[----:B0-----:R-:W4:Y:S04]  /*29ae0*/  LDL.LU R46, [R1+0x108] ;  /* 0x00010800012e7983 */ /* 0x001f280000300800 */
[----:B------:R-:W4:Y:S04]  /*29af0*/  LDL.LU R47, [R1+0x10c] ;  /* 0x00010c00012f7983 */ /* 0x000f280000300800 */
[----:B------:R-:W4:Y:S04]  /*29b00*/  LDL R59, [R1+0x137c] ;  /* 0x00137c00013b7983 */ /* 0x000f280000100800 */
[----:B------:R-:W4:Y:S04]  /*29b10*/  LDL.LU R48, [R1+0x3a0] ;  /* 0x0003a00001307983 */ /* 0x000f280000300800 */
[----:B------:R-:W4:Y:S04]  /*29b20*/  LDL.LU R49, [R1+0x3a4] ;  /* 0x0003a40001317983 */ /* 0x000f280000300800 */
[----:B-1----:R-:W4:Y:S04]  /*29b30*/  LDL.LU R50, [R1+0x3a8] ;  /* 0x0003a80001327983 */ /* 0x002f280000300800 */
[----:B------:R-:W4:Y:S04]  /*29b40*/  LDL.LU R51, [R1+0x3ac] ;  /* 0x0003ac0001337983 */ /* 0x000f280000300800 */
[----:B--2---:R-:W2:Y:S01]  /*29b50*/  LDL.LU R26, [R1+0x118] ;  /* 0x00011800011a7983 */ /* 0x004ea20000300800 */
[----:B---3--:R-:W-:-:S03]  /*29b60*/  IMAD.MOV.U32 R27, RZ, RZ, R0 ;  /* 0x000000ffff1b7224 */ /* 0x008fc600078e0000 */
[----:B------:R-:W3:Y:S04]  /*29b70*/  LDL.LU R0, [R1+0x19c8] ;  /* 0x0019c80001007983 */ /* 0x000ee80000300800 */
[----:B------:R-:W2:Y:S04]  /*29b80*/  LDL.LU R28, [R1+0x3b0] ;  /* 0x0003b000011c7983 */ /* 0x000ea80000300800 */
[----:B------:R-:W2:Y:S04]  /*29b90*/  LDL.LU R29, [R1+0x3b4] ;  /* 0x0003b400011d7983 */ /* 0x000ea80000300800 */
[----:B------:R-:W2:Y:S04]  /*29ba0*/  LDL.LU R30, [R1+0x3b8] ;  /* 0x0003b800011e7983 */ /* 0x000ea80000300800 */
[----:B------:R-:W2:Y:S04]  /*29bb0*/  LDL.LU R31, [R1+0x3bc] ;  /* 0x0003bc00011f7983 */ /* 0x000ea80000300800 */
[----:B------:R-:W3:Y:S04]  /*29bc0*/  LDL.LU R36, [R1+0x390] ;  /* 0x0003900001247983 */ /* 0x000ee80000300800 */
[----:B------:R-:W3:Y:S04]  /*29bd0*/  LDL.LU R37, [R1+0x394] ;  /* 0x0003940001257983 */ /* 0x000ee80000300800 */
[----:B------:R-:W3:Y:S04]  /*29be0*/  LDL.LU R38, [R1+0x398] ;  /* 0x0003980001267983 */ /* 0x000ee80000300800 */
[----:B------:R-:W3:Y:S04]  /*29bf0*/  LDL.LU R39, [R1+0x39c] ;  /* 0x00039c0001277983 */ /* 0x000ee80000300800 */
[----:B----4-:R-:W0:Y:S01]  /*29c00*/  LDSM.16.MT88.4 R56, [R59+UR4+0x5000] ;  /* 0x005000043b38783b */ /* 0x010e220008004200 */
[----:B------:R-:W-:-:S03]  /*29c10*/  MOV R61, R5 ;  /* 0x00000005003d7202 */ /* 0x000fc60000000f00 */
        /* <DEDUP_REMOVED lines=12> */
[----:B------:R-:W-:Y:S04]  /*29ce0*/  STL [R1+0x15e4], R54 ;  /* 0x0015e43601007387 */ /* 0x000fe80000100800 */
[----:B------:R-:W-:Y:S04]  /*29cf0*/  STL [R1+0x15e0], R55 ;  /* 0x0015e03701007387 */ /* 0x000fe80000100800 */
[----:B------:R1:W-:Y:S01]  /*29d00*/  STL.64 [R1+0x1890], R52 ;  /* 0x0018903401007387 */ /* 0x0003e20000100a00 */
[----:B------:R-:W-:Y:S03]  /*29d10*/  HMMA.16816.F32 R44, R20, R46, R48 ;  /* 0x0000002e142c723c */ /* 0x000fe60000001830 */
[----:B-1----:R-:W4:Y:S04]  /*29d20*/  LDL.LU R52, [R1+0x3d0] ;  /* 0x0003d00001347983 */ /* 0x002f280000300800 */
[----:B------:R-:W4:Y:S04]  /*29d30*/  LDL.LU R53, [R1+0x3d4] ;  /* 0x0003d40001357983 */ /* 0x000f280000300800 */
[----:B------:R-:W4:Y:S04]  /*29d40*/  LDL.LU R54, [R1+0x3d8] ;  /* 0x0003d80001367983 */ /* 0x000f280000300800 */
[----:B------:R-:W4:Y:S04]  /*29d50*/  LDL.LU R55, [R1+0x3dc] ;  /* 0x0003dc0001377983 */ /* 0x000f280000300800 */
[----:B0-----:R0:W-:Y:S04]  /*29d60*/  STL.64 [R1+0x1888], R58 ;  /* 0x0018883a01007387 */ /* 0x0011e80000100a00 */
[----:B------:R-:W-:Y:S01]  /*29d70*/  STL.64 [R1+0x1880], R56 ;  /* 0x0018803801007387 */ /* 0x000fe20000100a00 */
[----:B0-----:R-:W-:Y:S01]  /*29d80*/  IMAD.MOV.U32 R58, RZ, RZ, R2 ;  /* 0x000000ffff3a7224 */ /* 0x001fe200078e0002 */
[----:B------:R-:W-:-:S02]  /*29d90*/  MOV R59, R3 ;  /* 0x00000003003b7202 */ /* 0x000fc40000000f00 */
[----:B------:R-:W4:Y:S04]  /*29da0*/  LDL.LU R2, [R1+0x19c4] ;  /* 0x0019c40001027983 */ /* 0x000f280000300800 */
[----:B------:R-:W4:Y:S04]  /*29db0*/  LDL.LU R3, [R1+0x19c0] ;  /* 0x0019c00001037983 */ /* 0x000f280000300800 */
[----:B------:R-:W4:Y:S04]  /*29dc0*/  LDL.LU R16, [R1+0x410] ;  /* 0x0004100001107983 */ /* 0x000f280000300800 */
[----:B------:R-:W4:Y:S04]  /*29dd0*/  LDL.LU R17, [R1+0x414] ;  /* 0x0004140001117983 */ /* 0x000f280000300800 */
[----:B------:R-:W4:Y:S04]  /*29de0*/  LDL.LU R18, [R1+0x418] ;  /* 0x0004180001127983 */ /* 0x000f280000300800 */
[----:B------:R-:W4:Y:S01]  /*29df0*/  LDL.LU R19, [R1+0x41c] ;  /* 0x00041c0001137983 */ /* 0x000f220000300800 */
[----:B--2---:R-:W-:Y:S03]  /*29e00*/  HMMA.16816.F32 R24, R20, R26, R28 ;  /* 0x0000001a1418723c */ /* 0x004fe6000000181c */
[----:B------:R-:W2:-:S15]  /*29e10*/  LDL.LU.64 R30, [R1+0x19b8] ;  /* 0x0019b800011e7983 */ /* 0x000e9e0000300a00 */
[----:B------:R-:W-:-:S05]  /*29e20*/  NOP ;  /* 0x0000000000007918 */ /* 0x000fca0000000000 */
[----:B------:R-:W-:Y:S04]  /*29e30*/  STL.64 [R1+0x110], R24 ;  /* 0x0001101801007387 */ /* 0x000fe80000100a00 */
[----:B------:R0:W-:Y:S04]  /*29e40*/  STL.64 [R1+0x118], R26 ;  /* 0x0001181a01007387 */ /* 0x0001e80000100a00 */
[----:B0-----:R-:W2:Y:S04]  /*29e50*/  LDL.LU.64 R26, [R1+0x19b0] ;  /* 0x0019b000011a7983 */ /* 0x001ea80000300a00 */
[----:B------:R-:W2:Y:S04]  /*29e60*/  LDL.LU.64 R50, [R1+0x19a8] ;  /* 0x0019a80001327983 */ /* 0x000ea80000300a00 */
[----:B------:R-:W-:Y:S04]  /*29e70*/  STL.64 [R1+0x100], R44 ;  /* 0x0001002c01007387 */ /* 0x000fe80000100a00 */
[----:B------:R0:W-:Y:S01]  /*29e80*/  STL.64 [R1+0x108], R46 ;  /* 0x0001082e01007387 */ /* 0x0001e20000100a00 */
[----:B---3--:R-:W-:Y:S03]  /*29e90*/  HMMA.16816.F32 R40, R20, R42, R36 ;  /* 0x0000002a1428723c */ /* 0x008fe60000001824 */
[----:B0-----:R-:W3:Y:S04]  /*29ea0*/  LDL.LU.64 R46, [R1+0x19a0] ;  /* 0x0019a000012e7983 */ /* 0x001ee80000300a00 */
[----:B------:R-:W3:-:S15]  /*29eb0*/  LDL.LU.64 R38, [R1+0x1998] ;  /* 0x0019980001267983 */ /* 0x000ede0000300a00 */
[----:B------:R-:W-:-:S01]  /*29ec0*/  NOP ;  /* 0x0000000000007918 */ /* 0x000fc20000000000 */
[----:B------:R0:W-:Y:S04]  /*29ed0*/  STL.64 [R1+0xf0], R40 ;  /* 0x0000f02801007387 */ /* 0x0001e80000100a00 */
[----:B------:R-:W-:Y:S04]  /*29ee0*/  STL.64 [R1+0xf8], R42 ;  /* 0x0000f82a01007387 */ /* 0x000fe80000100a00 */
[----:B0-----:R-:W3:Y:S01]  /*29ef0*/  LDL.LU.64 R40, [R1+0x1990] ;  /* 0x0019900001287983 */ /* 0x001ee20000300a00 */
[C---:B----4-:R-:W-:Y:S06]  /*29f00*/  HMMA.16816.F32 R56, R20.reuse, R58, R16 ;  /* 0x0000003a1438723c */ /* 0x050fec0000001810 */
[C---:B--2---:R-:W-:Y:S01]  /*29f10*/  HMMA.16816.F32 R28, R20.reuse, R30, R32 ;  /* 0x0000001e141c723c */ /* 0x044fe20000001820 */
[----:B------:R-:W2:Y:S05]  /*29f20*/  LDL.LU.64 R32, [R1+0x1988] ;  /* 0x0019880001207983 */ /* 0x000eaa0000300a00 */
[C---:B------:R-:W-:Y:S06]  /*29f30*/  HMMA.16816.F32 R48, R20.reuse, R50, R52 ;  /* 0x000000321430723c */ /* 0x040fec0000001834 */
[C---:B------:R-:W-:Y:S11]  /*29f40*/  HMMA.16816.F32 R24, R20.reuse, R26, R4 ;  /* 0x0000001a1418723c */ /* 0x040ff60000001804 */
[----:B------:R0:W-:Y:S04]  /*29f50*/  STL.64 [R1+0xe0], R28 ;  /* 0x0000e01c01007387 */ /* 0x0001e80000100a00 */
[----:B------:R-:W-:Y:S01]  /*29f60*/  STL.64 [R1+0xe8], R30 ;  /* 0x0000e81e01007387 */ /* 0x000fe20000100a00 */
[C---:B---3--:R-:W-:Y:S03]  /*29f70*/  HMMA.16816.F32 R44, R20.reuse, R46, R8 ;  /* 0x0000002e142c723c */ /* 0x048fe60000001808 */
[----:B0-----:R-:W3:Y:S04]  /*29f80*/  LDL.LU.64 R28, [R1+0x1980] ;  /* 0x00198000011c7983 */ /* 0x001ee80000300a00 */
[----:B------:R-:W4:Y:S01]  /*29f90*/  LDL.LU R52, [R1+0x420] ;  /* 0x0004200001347983 */ /* 0x000f220000300800 */
[----:B------:R-:W-:Y:S03]  /*29fa0*/  HMMA.16816.F32 R36, R20, R38, R12 ;  /* 0x000000261424723c */ /* 0x000fe6000000180c */
[----:B------:R0:W-:Y:S04]  /*29fb0*/  STL.64 [R1+0xd0], R48 ;  /* 0x0000d03001007387 */ /* 0x0001e80000100a00 */
[----:B------:R1:W-:Y:S04]  /*29fc0*/  STL.64 [R1+0xd8], R50 ;  /* 0x0000d83201007387 */ /* 0x0003e80000100a00 */
[----:B------:R-:W4:Y:S04]  /*29fd0*/  LDL.LU R53, [R1+0x424] ;  /* 0x0004240001357983 */ /* 0x000f280000300800 */
[----:B------:R-:W4:Y:S04]  /*29fe0*/  LDL.LU R54, [R1+0x428] ;  /* 0x0004280001367983 */ /* 0x000f280000300800 */
[----:B------:R-:W4:Y:S04]  /*29ff0*/  LDL.LU R55, [R1+0x42c] ;  /* 0x00042c0001377983 */ /* 0x000f280000300800 */
[----:B0-----:R-:W2:Y:S04]  /*2a000*/  LDL.LU R48, [R1+0x430] ;  /* 0x0004300001307983 */ /* 0x001ea80000300800 */
[----:B------:R-:W2:Y:S04]  /*2a010*/  LDL.LU R49, [R1+0x434] ;  /* 0x0004340001317983 */ /* 0x000ea80000300800 */
[----:B-1----:R-:W2:Y:S04]  /*2a020*/  LDL.LU R50, [R1+0x438] ;  /* 0x0004380001327983 */ /* 0x002ea80000300800 */
[----:B------:R-:W2:Y:S04]  /*2a030*/  LDL.LU R51, [R1+0x43c] ;  /* 0x00043c0001337983 */ /* 0x000ea80000300800 */
[----:B------:R-:W4:Y:S04]  /*2a040*/  LDL.LU.64 R6, [R1+0x1978] ;  /* 0x0019780001067983 */ /* 0x000f280000300a00 */
[----:B------:R-:W3:Y:S04]  /*2a050*/  LDL.LU.64 R4, [R1+0x1970] ;  /* 0x0019700001047983 */ /* 0x000ee80000300a00 */
[----:B------:R-:W-:Y:S04]  /*2a060*/  STL.64 [R1+0x2a0], R24 ;  /* 0x0002a01801007387 */ /* 0x000fe80000100a00 */
[----:B------:R0:W-:Y:S04]  /*2a070*/  STL.64 [R1+0x2a8], R26 ;  /* 0x0002a81a01007387 */ /* 0x0001e80000100a00 */
[----:B0-----:R-:W3:Y:S04]  /*2a080*/  LDL.LU.64 R26, [R1+0x1968] ;  /* 0x00196800011a7983 */ /* 0x001ee80000300a00 */
[----:B------:R-:W3:Y:S04]  /*2a090*/  LDL.LU.64 R24, [R1+0x1960] ;  /* 0x0019600001187983 */ /* 0x000ee80000300a00 */
[----:B------:R-:W2:Y:S04]  /*2a0a0*/  LDL.LU.64 R10, [R1+0x1958] ;  /* 0x00195800010a7983 */ /* 0x000ea80000300a00 */
[----:B------:R-:W3:Y:S04]  /*2a0b0*/  LDL.LU.64 R8, [R1+0x1950] ;  /* 0x0019500001087983 */ /* 0x000ee80000300a00 */
[----:B------:R0:W-:Y:S04]  /*2a0c0*/  STL.64 [R1+0xc0], R44 ;  /* 0x0000c02c01007387 */ /* 0x0001e80000100a00 */
[----:B------:R1:W-:Y:S01]  /*2a0d0*/  STL.64 [R1+0xc8], R46 ;  /* 0x0000c82e01007387 */ /* 0x0003e20000100a00 */
[----:B------:R-:W-:-:S02]  /*2a0e0*/  IMAD.MOV.U32 R34, RZ, RZ, R37 ;  /* 0x000000ffff227224 */ /* 0x000fc400078e0025 */
[----:B------:R-:W-:Y:S01]  /*2a0f0*/  IMAD.MOV.U32 R30, RZ, RZ, R38 ;  /* 0x000000ffff1e7224 */ /* 0x000fe200078e0026 */
[----:B0-----:R-:W3:Y:S04]  /*2a100*/  LDL.LU R44, [R1+0x470] ;  /* 0x00047000012c7983 */ /* 0x001ee80000300800 */
[----:B------:R-:W3:Y:S04]  /*2a110*/  LDL.LU R45, [R1+0x474] ;  /* 0x00047400012d7983 */ /* 0x000ee80000300800 */
[----:B-1----:R-:W3:Y:S04]  /*2a120*/  LDL.LU R46, [R1+0x478] ;  /* 0x00047800012e7983 */ /* 0x002ee80000300800 */
[----:B------:R-:W3:Y:S04]  /*2a130*/  LDL.LU R47, [R1+0x47c] ;  /* 0x00047c00012f7983 */ /* 0x000ee80000300800 */
[----:B------:R-:W3:Y:S04]  /*2a140*/  LDL.LU.64 R14, [R1+0x1948] ;  /* 0x00194800010e7983 */ /* 0x000ee80000300a00 */
[----:B------:R-:W3:Y:S01]  /*2a150*/  LDL.LU.64 R12, [R1+0x1940] ;  /* 0x00194000010c7983 */ /* 0x000ee20000300a00 */
[----:B------:R-:W-:-:S03]  /*2a160*/  IMAD.MOV.U32 R31, RZ, RZ, R39 ;  /* 0x000000ffff1f7224 */ /* 0x000fc600078e0027 */
[----:B------:R0:W-:Y:S04]  /*2a170*/  STL [R1+0xb0], R36 ;  /* 0x0000b02401007387 */ /* 0x0001e80000100800 */
[----:B0-----:R-:W3:Y:S04]  /*2a180*/  LDL.LU R36, [R1+0x460] ;  /* 0x0004600001247983 */ /* 0x001ee80000300800 */
[----:B------:R0:W-:Y:S04]  /*2a190*/  STL [R1+0x16d0], R34 ;  /* 0x0016d02201007387 */ /* 0x0001e80000100800 */
[----:B------:R-:W-:Y:S04]  /*2a1a0*/  STL [R1+0x16cc], R30 ;  /* 0x0016cc1e01007387 */ /* 0x000fe80000100800 */
[----:B------:R-:W-:Y:S04]  /*2a1b0*/  STL [R1+0x16c8], R31 ;  /* 0x0016c81f01007387 */ /* 0x000fe80000100800 */
[----:B------:R-:W3:Y:S01]  /*2a1c0*/  LDL.LU.64 R18, [R1+0x1938] ;  /* 0x0019380001127983 */ /* 0x000ee20000300a00 */
[----:B------:R-:W-:-:S02]  /*2a1d0*/  IMAD.MOV.U32 R37, RZ, RZ, R3 ;  /* 0x000000ffff257224 */ /* 0x000fc400078e0003 */
[----:B------:R-:W-:Y:S02]  /*2a1e0*/  IMAD.MOV.U32 R38, RZ, RZ, R2 ;  /* 0x000000ffff267224 */ /* 0x000fe400078e0002 */
[----:B------:R-:W-:Y:S02]  /*2a1f0*/  IMAD.MOV.U32 R39, RZ, RZ, R0 ;  /* 0x000000ffff277224 */ /* 0x000fe400078e0000 */
[----:B------:R-:W-:Y:S02]  /*2a200*/  IMAD.MOV.U32 R0, RZ, RZ, R59 ;  /* 0x000000ffff007224 */ /* 0x000fe400078e003b */
[----:B------:R-:W-:Y:S02]  /*2a210*/  IMAD.MOV.U32 R2, RZ, RZ, R58 ;  /* 0x000000ffff027224 */ /* 0x000fe400078e003a */
[----:B------:R-:W-:Y:S01]  /*2a220*/  IMAD.MOV.U32 R3, RZ, RZ, R57 ;  /* 0x000000ffff037224 */ /* 0x000fe200078e0039 */
[----:B------:R-:W-:Y:S01]  /*2a230*/  MOV R35, R56 ;  /* 0x0000003800237202 */ /* 0x000fe20000000f00 */
[----:B------:R-:W3:Y:S04]  /*2a240*/  LDL.LU.64 R16, [R1+0x1930] ;  /* 0x0019300001107983 */ /* 0x000ee80000300a00 */
[----:B------:R-:W-:Y:S04]  /*2a250*/  STL [R1+0x16dc], R0 ;  /* 0x0016dc0001007387 */ /* 0x000fe80000100800 */
[----:B------:R-:W-:Y:S04]  /*2a260*/  STL [R1+0x16d8], R2 ;  /* 0x0016d80201007387 */ /* 0x000fe80000100800 */
[----:B------:R-:W-:Y:S04]  /*2a270*/  STL [R1+0x16d4], R3 ;  /* 0x0016d40301007387 */ /* 0x000fe80000100800 */
[----:B------:R1:W-:Y:S01]  /*2a280*/  STL [R1+0x16c4], R35 ;  /* 0x0016c42301007387 */ /* 0x0003e20000100800 */
[C---:B----4-:R-:W-:Y:S06]  /*2a290*/  HMMA.16816.F32 R52, R20.reuse, R6, R52 ;  /* 0x000000061434723c */ /* 0x050fec0000001834 */
[C---:B--2---:R-:W-:Y:S06]  /*2a2a0*/  HMMA.16816.F32 R48, R20.reuse, R10, R48 ;  /* 0x0000000a1430723c */ /* 0x044fec0000001830 */
[----:B---3--:R-:W-:-:S12]  /*2a2b0*/  HMMA.16816.F32 R44, R20, R14, R44 ;  /* 0x0000000e142c723c */ /* 0x008fd8000000182c */
[----:B------:R-:W-:Y:S01]  /*2a2c0*/  IMAD.MOV.U32 R43, RZ, RZ, R52 ;  /* 0x000000ffff2b7224 */ /* 0x000fe200078e0034 */
[----:B------:R-:W-:Y:S04]  /*2a2d0*/  STL [R1+0x74], R53 ;  /* 0x0000743501007387 */ /* 0x000fe80000100800 */
[----:B------:R-:W-:Y:S01]  /*2a2e0*/  STL [R1+0x78], R54 ;  /* 0x0000783601007387 */ /* 0x000fe20000100800 */
[----:B------:R-:W-:Y:S03]  /*2a2f0*/  HMMA.16816.F32 R20, R20, R18, R36 ;  /* 0x000000121414723c */ /* 0x000fe60000001824 */
[----:B------:R-:W-:Y:S04]  /*2a300*/  STL [R1+0x167c], R43 ;  /* 0x00167c2b01007387 */ /* 0x000fe80000100800 */
[----:B------:R-:W-:Y:S01]  /*2a310*/  STL [R1+0x290], R48 ;  /* 0x0002903001007387 */ /* 0x000fe20000100800 */
[----:B0-----:R-:W-:-:S02]  /*2a320*/  IMAD.MOV.U32 R34, RZ, RZ, R44 ;  /* 0x000000ffff227224 */ /* 0x001fc400078e002c */
[----:B-1----:R-:W-:Y:S02]  /*2a330*/  IMAD.MOV.U32 R35, RZ, RZ, R47 ;  /* 0x000000ffff237224 */ /* 0x002fe400078e002f */
[----:B------:R-:W-:Y:S02]  /*2a340*/  IMAD.MOV.U32 R30, RZ, RZ, R45 ;  /* 0x000000ffff1e7224 */ /* 0x000fe400078e002d */
[----:B------:R-:W-:Y:S01]  /*2a350*/  IMAD.MOV.U32 R31, RZ, RZ, R46 ;  /* 0x000000ffff1f7224 */ /* 0x000fe200078e002e */
[----:B------:R-:W-:Y:S04]  /*2a360*/  STL.64 [R1+0x18c0], R34 ;  /* 0x0018c02201007387 */ /* 0x000fe80000100a00 */
[----:B------:R-:W-:Y:S04]  /*2a370*/  STL.64 [R1+0x18b8], R32 ;  /* 0x0018b82001007387 */ /* 0x000fe80000100a00 */
[----:B------:R-:W-:Y:S04]  /*2a380*/  STL.64 [R1+0x18b0], R30 ;  /* 0x0018b01e01007387 */ /* 0x000fe80000100a00 */
[----:B------:R-:W-:Y:S04]  /*2a390*/  STL.64 [R1+0x18a8], R28 ;  /* 0x0018a81c01007387 */ /* 0x000fe80000100a00 */
[----:B------:R0:W-:Y:S04]  /*2a3a0*/  STL.64 [R1+0x17f8], R12 ;  /* 0x0017f80c01007387 */ /* 0x0001e80000100a00 */
[----:B0-----:R-:W2:Y:S04]  /*2a3b0*/  LDL.LU.64 R12, [R1+0x60] ;  /* 0x00006000010c7983 */ /* 0x001ea80000300a00 */
[----:B------:R-:W-:Y:S04]  /*2a3c0*/  STL.64 [R1+0x1690], R22 ;  /* 0x0016901601007387 */ /* 0x000fe80000100a00 */
[----:B------:R0:W-:Y:S02]  /*2a3d0*/  STL.64 [R1+0x1688], R20 ;  /* 0x0016881401007387 */ /* 0x0001e40000100a00 */
[----:B0-----:R-:W-:Y:S01]  /*2a3e0*/  IMAD.MOV.U32 R20, RZ, RZ, R26 ;  /* 0x000000ffff147224 */ /* 0x001fe200078e001a */
[----:B------:R-:W-:Y:S01]  /*2a3f0*/  MOV R21, R27 ;  /* 0x0000001b00157202 */ /* 0x000fe20000000f00 */
[----:B------:R-:W3:Y:S04]  /*2a400*/  LDL.LU R26, [R1+0x192c] ;  /* 0x00192c00011a7983 */ /* 0x000ee80000300800 */
[----:B------:R-:W3:Y:S04]  /*2a410*/  LDL.LU R27, [R1+0x1928] ;  /* 0x00192800011b7983 */ /* 0x000ee80000300800 */
[----:B------:R-:W-:Y:S04]  /*2a420*/  STL.64 [R1+0x18f8], R20 ;  /* 0x0018f81401007387 */ /* 0x000fe80000100a00 */
[----:B------:R-:W4:Y:S04]  /*2a430*/  LDL.LU R52, [R1+0x4f0] ;  /* 0x0004f00001347983 */ /* 0x000f280000300800 */
[----:B------:R-:W4:Y:S01]  /*2a440*/  LDL.LU R53, [R1+0x4f4] ;  /* 0x0004f40001357983 */ /* 0x000f220000300800 */
[----:B------:R-:W-:-:S02]  /*2a450*/  IMAD.MOV.U32 R60, RZ, RZ, R55 ;  /* 0x000000ffff3c7224 */ /* 0x000fc400078e0037 */
[----:B------:R-:W-:Y:S02]  /*2a460*/  IMAD.MOV.U32 R54, RZ, RZ, R17 ;  /* 0x000000ffff367224 */ /* 0x000fe400078e0011 */
[----:B------:R-:W-:Y:S01]  /*2a470*/  IMAD.MOV.U32 R55, RZ, RZ, R16 ;  /* 0x000000ffff377224 */ /* 0x000fe200078e0010 */
[----:B------:R-:W3:Y:S04]  /*2a480*/  LDL.LU R17, [R1+0x1924] ;  /* 0x0019240001117983 */ /* 0x000ee80000300800 */
[----:B------:R-:W3:Y:S04]  /*2a490*/  LDL.LU R16, [R1+0x1920] ;  /* 0x0019200001107983 */ /* 0x000ee80000300800 */
[----:B------:R-:W-:Y:S04]  /*2a4a0*/  STL.64 [R1+0x18d0], R54 ;  /* 0x0018d03601007387 */ /* 0x000fe80000100a00 */
[----:B----4-:R-:W-:Y:S04]  /*2a4b0*/  STL.64 [R1+0x18c8], R52 ;  /* 0x0018c83401007387 */ /* 0x010fe80000100a00 */
[----:B------:R-:W4:Y:S04]  /*2a4c0*/  LDL.LU R56, [R1+0x500] ;  /* 0x0005000001387983 */ /* 0x000f280000300800 */
[----:B------:R-:W4:Y:S04]  /*2a4d0*/  LDL.LU R57, [R1+0x504] ;  /* 0x0005040001397983 */ /* 0x000f280000300800 */
[----:B------:R-:W2:Y:S04]  /*2a4e0*/  LDL.LU R58, [R1+0x508] ;  /* 0x00050800013a7983 */ /* 0x000ea80000300800 */
[----:B------:R-:W2:Y:S04]  /*2a4f0*/  LDL.LU R59, [R1+0x50c] ;  /* 0x00050c00013b7983 */ /* 0x000ea80000300800 */
[----:B------:R-:W3:Y:S04]  /*2a500*/  LDL.LU R18, [R1+0x458] ;  /* 0x0004580001127983 */ /* 0x000ee80000300800 */
[----:B------:R-:W3:Y:S04]  /*2a510*/  LDL.LU R19, [R1+0x45c] ;  /* 0x00045c0001137983 */ /* 0x000ee80000300800 */
[----:B------:R-:W3:Y:S01]  /*2a520*/  LDL.64 R36, [R1+0x90] ;  /* 0x0000900001247983 */ /* 0x000ee20000100a00 */
[----:B------:R-:W-:-:S03]  /*2a530*/  IMAD.MOV.U32 R0, RZ, RZ, R49 ;  /* 0x000000ffff007224 */ /* 0x000fc600078e0031 */
[----:B------:R-:W3:Y:S01]  /*2a540*/  LDL.LU R48, [R1+0x440] ;  /* 0x0004400001307983 */ /* 0x000ee20000300800 */
[----:B------:R-:W-:-:S03]  /*2a550*/  MOV R2, R50 ;  /* 0x0000003200027202 */ /* 0x000fc60000000f00 */
[----:B------:R-:W3:Y:S01]  /*2a560*/  LDL.LU R49, [R1+0x444] ;  /* 0x0004440001317983 */ /* 0x000ee20000300800 */
[----:B------:R-:W-:-:S03]  /*2a570*/  IMAD.MOV.U32 R3, RZ, RZ, R51 ;  /* 0x000000ffff037224 */ /* 0x000fc600078e0033 */
[----:B------:R-:W3:Y:S04]  /*2a580*/  LDL.LU R50, [R1+0x448] ;  /* 0x0004480001327983 */ /* 0x000ee80000300800 */
[----:B------:R-:W3:Y:S04]  /*2a590*/  LDL.LU R51, [R1+0x44c] ;  /* 0x00044c0001337983 */ /* 0x000ee80000300800 */
[----:B--2---:R-:W-:Y:S04]  /*2a5a0*/  STL.64 [R1+0x18e0], R58 ;  /* 0x0018e03a01007387 */ /* 0x004fe80000100a00 */
[----:B----4-:R-:W-:Y:S04]  /*2a5b0*/  STL.64 [R1+0x18d8], R56 ;  /* 0x0018d83801007387 */ /* 0x010fe80000100a00 */
[----:B------:R-:W2:Y:S04]  /*2a5c0*/  LDL.LU R44, [R1+0x520] ;  /* 0x00052000012c7983 */ /* 0x000ea80000300800 */
[----:B------:R-:W2:Y:S04]  /*2a5d0*/  LDL.LU R45, [R1+0x524] ;  /* 0x00052400012d7983 */ /* 0x000ea80000300800 */
[----:B------:R-:W4:Y:S04]  /*2a5e0*/  LDL.LU R46, [R1+0x528] ;  /* 0x00052800012e7983 */ /* 0x000f280000300800 */
[----:B------:R-:W4:Y:S01]  /*2a5f0*/  LDL.LU R47, [R1+0x52c] ;  /* 0x00052c00012f7983 */ /* 0x000f220000300800 */
[----:B------:R-:W-:-:S02]  /*2a600*/  IMAD.MOV.U32 R28, RZ, RZ, R4 ;  /* 0x000000ffff1c7224 */ /* 0x000fc400078e0004 */
[----:B------:R-:W-:Y:S01]  /*2a610*/  IMAD.MOV.U32 R29, RZ, RZ, R5 ;  /* 0x000000ffff1d7224 */ /* 0x000fe200078e0005 */
[----:B---3--:R-:W-:Y:S01]  /*2a620*/  HMMA.16816.F32 R16, R24, R36, R16 ;  /* 0x000000241810723c */ /* 0x008fe20000001810 */
[----:B----4-:R-:W-:Y:S04]  /*2a630*/  STL.64 [R1+0x18f0], R46 ;  /* 0x0018f02e01007387 */ /* 0x010fe80000100a00 */
[----:B--2---:R0:W-:Y:S04]  /*2a640*/  STL.64 [R1+0x18e8], R44 ;  /* 0x0018e82c01007387 */ /* 0x0041e80000100a00 */
[----:B------:R-:W2:Y:S04]  /*2a650*/  LDL.LU R4, [R1+0x191c] ;  /* 0x00191c0001047983 */ /* 0x000ea80000300800 */
[----:B------:R-:W3:Y:S04]  /*2a660*/  LDL.LU R5, [R1+0x1918] ;  /* 0x0019180001057983 */ /* 0x000ee80000300800 */
[----:B------:R-:W4:Y:S04]  /*2a670*/  LDL.LU R32, [R1+0x530] ;  /* 0x0005300001207983 */ /* 0x000f280000300800 */
[----:B------:R-:W4:Y:S04]  /*2a680*/  LDL.LU R33, [R1+0x534] ;  /* 0x0005340001217983 */ /* 0x000f280000300800 */
        /* <DEDUP_REMOVED lines=14> */
[----:B------:R-:W4:Y:S01]  /*2a770*/  LDL.64 R52, [R1+0x40] ;  /* 0x0000400001347983 */ /* 0x000f220000100a00 */
[----:B------:R-:W-:-:S02]  /*2a780*/  IMAD.MOV.U32 R15, RZ, RZ, R36 ;  /* 0x000000ffff0f7224 */ /* 0x000fc400078e0024 */
[----:B------:R-:W-:Y:S01]  /*2a790*/  IMAD.MOV.U32 R14, RZ, RZ, R37 ;  /* 0x000000ffff0e7224 */ /* 0x000fe200078e0025 */
[----:B------:R-:W-:Y:S01]  /*2a7a0*/  MOV R43, R16 ;  /* 0x00000010002b7202 */ /* 0x000fe20000000f00 */
[----:B------:R-:W4:Y:S01]  /*2a7b0*/  LDL.LU.64 R36, [R1+0x1910] ;  /* 0x0019100001247983 */ /* 0x000f220000300a00 */
[----:B------:R-:W-:Y:S02]  /*2a7c0*/  IMAD.MOV.U32 R38, RZ, RZ, R17 ;  /* 0x000000ffff267224 */ /* 0x000fe400078e0011 */
[----:B------:R-:W-:Y:S02]  /*2a7d0*/  IMAD.MOV.U32 R39, RZ, RZ, R18 ;  /* 0x000000ffff277224 */ /* 0x000fe400078e0012 */
[----:B------:R-:W-:Y:S01]  /*2a7e0*/  IMAD.MOV.U32 R42, RZ, RZ, R19 ;  /* 0x000000ffff2a7224 */ /* 0x000fe200078e0013 */
[----:B------:R0:W-:Y:S01]  /*2a7f0*/  STL.64 [R1+0x1870], R8 ;  /* 0x0018700801007387 */ /* 0x0001e20000100a00 */
[----:B------:R-:W-:Y:S03]  /*2a800*/  HMMA.16816.F32 R16, R24, R8, R48 ;  /* 0x000000081810723c */ /* 0x000fe60000001830 */
[----:B0-----:R-:W4:Y:S04]  /*2a810*/  LDL.LU R8, [R1+0x510] ;  /* 0x0005100001087983 */ /* 0x001f280000300800 */
[----:B------:R-:W4:Y:S04]  /*2a820*/  LDL.LU R9, [R1+0x514] ;  /* 0x0005140001097983 */ /* 0x000f280000300800 */
[----:B------:R-:W4:Y:S01]  /*2a830*/  LDL.LU R10, [R1+0x518] ;  /* 0x00051800010a7983 */ /* 0x000f220000300800 */
[----:B---3--:R-:W-:-:S03]  /*2a840*/  IMAD.MOV.U32 R11, RZ, RZ, R5 ;  /* 0x000000ffff0b7224 */ /* 0x008fc600078e0005 */
[----:B------:R-:W3:Y:S08]  /*2a850*/  LDL.LU R5, [R1+0x1908] ;  /* 0x0019080001057983 */ /* 0x000ef00000300800 */
[----:B------:R-:W-:Y:S04]  /*2a860*/  STL.64 [R1+0x16a0], R18 ;  /* 0x0016a01201007387 */ /* 0x000fe80000100a00 */
[----:B------:R0:W-:Y:S04]  /*2a870*/  STL.64 [R1+0x1698], R16 ;  /* 0x0016981001007387 */ /* 0x0001e80000100a00 */
[----:B0-----:R-:W3:Y:S01]  /*2a880*/  LDL.LU R16, [R1] ;  /* 0x0000000001107983 */ /* 0x001ee20000300800 */
[----:B------:R-:W-:-:S03]  /*2a890*/  IMAD.MOV.U32 R17, RZ, RZ, R61 ;  /* 0x000000ffff117224 */ /* 0x000fc600078e003d */
[----:B------:R-:W3:Y:S01]  /*2a8a0*/  LDL.LU R61, [R1+0x1904] ;  /* 0x00190400013d7983 */ /* 0x000ee20000300800 */
[----:B--2---:R-:W-:Y:S01]  /*2a8b0*/  IMAD.MOV.U32 R51, RZ, RZ, R4 ;  /* 0x000000ffff337224 */ /* 0x004fe200078e0004 */
[----:B----4-:R-:W-:Y:S02]  /*2a8c0*/  HMMA.16816.F32 R20, R24, R12, R20 ;  /* 0x0000000c1814723c */ /* 0x010fe40000001814 */
[----:B------:R-:W2:Y:S04]  /*2a8d0*/  LDL.LU R48, [R1+0x4e0] ;  /* 0x0004e00001307983 */ /* 0x000ea80000300800 */
[----:B------:R-:W2:Y:S04]  /*2a8e0*/  LDL.LU R49, [R1+0x4e4] ;  /* 0x0004e40001317983 */ /* 0x000ea80000300800 */
[----:B------:R-:W2:Y:S04]  /*2a8f0*/  LDL.LU R50, [R1+0x4e8] ;  /* 0x0004e80001327983 */ /* 0x000ea80000300800 */
[----:B---3--:R-:W0:Y:S04]  /*2a900*/  LDSM.16.MT88.4 R4, [R5+UR4+0x5000] ;  /* 0x005000040504783b */ /* 0x008e280008004200 */
[----:B0-----:R-:W-:Y:S04]  /*2a910*/  STL.64 [R1+0x1808], R6 ;  /* 0x0018080601007387 */ /* 0x001fe80000100a00 */
[----:B------:R0:W-:Y:S04]  /*2a920*/  STL.64 [R1+0x1800], R4 ;  /* 0x0018000401007387 */ /* 0x0001e80000100a00 */
[----:B0-----:R-:W3:Y:S01]  /*2a930*/  LDL R4, [R1+0x20] ;  /* 0x0000200001047983 */ /* 0x001ee20000100800 */
[----:B------:R-:W-:-:S03]  /*2a940*/  MOV R5, R61 ;  /* 0x0000003d00057202 */ /* 0x000fc60000000f00 */
[----:B------:R-:W4:Y:S04]  /*2a950*/  LDL.LU R61, [R1+0x1900] ;  /* 0x00190000013d7983 */ /* 0x000f280000300800 */
[----:B------:R0:W-:Y:S04]  /*2a960*/  STL.64 [R1+0x450], R20 ;  /* 0x0004501401007387 */ /* 0x0001e80000100a00 */
[----:B------:R-:W-:Y:S04]  /*2a970*/  STL.64 [R1+0x458], R22 ;  /* 0x0004581601007387 */ /* 0x000fe80000100a00 */
[----:B0-----:R-:W2:Y:S04]  /*2a980*/  LDL.LU.64 R20, [R1+0x18f8] ;  /* 0x0018f80001147983 */ /* 0x001ea80000300a00 */
[----:B------:R-:W-:Y:S01]  /*2a990*/  STL.64 [R1+0x1868], R12 ;  /* 0x0018680c01007387 */ /* 0x000fe20000100a00 */
[C---:B------:R-:W-:Y:S06]  /*2a9a0*/  HMMA.16816.F32 R56, R24.reuse, R52, R56 ;  /* 0x000000341838723c */ /* 0x040fec0000001838 */
[----:B------:R-:W-:Y:S01]  /*2a9b0*/  HMMA.16816.F32 R28, R24, R28, R32 ;  /* 0x0000001c181c723c */ /* 0x000fe20000001820 */
[----:B------:R-:W-:-:S02]  /*2a9c0*/  IMAD.MOV.U32 R19, RZ, RZ, R52 ;  /* 0x000000ffff137224 */ /* 0x000fc400078e0034 */
[----:B------:R-:W-:-:S03]  /*2a9d0*/  IMAD.MOV.U32 R18, RZ, RZ, R53 ;  /* 0x000000ffff127224 */ /* 0x000fc600078e0035 */
[----:B--2---:R-:W-:-:S15]  /*2a9e0*/  HMMA.16816.F32 R44, R24, R20, R44 ;  /* 0x00000014182c723c */ /* 0x004fde000000182c */
[----:B------:R-:W-:-:S08]  /*2a9f0*/  NOP ;  /* 0x0000000000007918 */ /* 0x000fd00000000000 */
[----:B------:R-:W-:Y:S04]  /*2aa00*/  STL.64 [R1+0x440], R44 ;  /* 0x0004402c01007387 */ /* 0x000fe80000100a00 */
[----:B------:R0:W-:Y:S04]  /*2aa10*/  STL.64 [R1+0x448], R46 ;  /* 0x0004482e01007387 */ /* 0x0001e80000100a00 */
[----:B0-----:R-:W3:Y:S04]  /*2aa20*/  LDL.LU.64 R46, [R1+0x18f0] ;  /* 0x0018f000012e7983 */ /* 0x001ee80000300a00 */
[----:B------:R-:W3:Y:S04]  /*2aa30*/  LDL.LU.64 R44, [R1+0x18e8] ;  /* 0x0018e800012c7983 */ /* 0x000ee80000300a00 */
[----:B------:R0:W-:Y:S04]  /*2aa40*/  STL.64 [R1+0x1860], R20 ;  /* 0x0018601401007387 */ /* 0x0001e80000100a00 */
[----:B0-----:R-:W2:Y:S04]  /*2aa50*/  LDL.LU.64 R20, [R1+0x10] ;  /* 0x0000100001147983 */ /* 0x001ea80000300a00 */
[----:B------:R-:W-:Y:S04]  /*2aa60*/  STL.64 [R1+0x430], R56 ;  /* 0x0004303801007387 */ /* 0x000fe80000100a00 */
[----:B------:R0:W-:Y:S04]  /*2aa70*/  STL.64 [R1+0x438], R58 ;  /* 0x0004383a01007387 */ /* 0x0001e80000100a00 */
[----:B0-----:R-:W4:Y:S04]  /*2aa80*/  LDL.LU.64 R58, [R1+0x18e0] ;  /* 0x0018e000013a7983 */ /* 0x001f280000300a00 */
[----:B------:R-:W4:Y:S04]  /*2aa90*/  LDL.LU.64 R56, [R1+0x18d8] ;  /* 0x0018d80001387983 */ /* 0x000f280000300a00 */
[----:B------:R-:W4:Y:S04]  /*2aaa0*/  LDL.LU.64 R54, [R1+0x18d0] ;  /* 0x0018d00001367983 */ /* 0x000f280000300a00 */
[----:B------:R-:W4:Y:S04]  /*2aab0*/  LDL.LU.64 R52, [R1+0x18c8] ;  /* 0x0018c80001347983 */ /* 0x000f280000300a00 */
[----:B------:R-:W4:Y:S04]  /*2aac0*/  LDL.LU.64 R34, [R1+0x18c0] ;  /* 0x0018c00001227983 */ /* 0x000f280000300a00 */
[----:B------:R-:W4:Y:S04]  /*2aad0*/  LDL.LU.64 R32, [R1+0x18b8] ;  /* 0x0018b80001207983 */ /* 0x000f280000300a00 */
[----:B------:R-:W-:Y:S04]  /*2aae0*/  STL.64 [R1+0x420], R28 ;  /* 0x0004201c01007387 */ /* 0x000fe80000100a00 */
[----:B------:R0:W-:Y:S04]  /*2aaf0*/  STL.64 [R1+0x428], R30 ;  /* 0x0004281e01007387 */ /* 0x0001e80000100a00 */
[----:B0-----:R-:W4:Y:S04]  /*2ab00*/  LDL.LU.64 R30, [R1+0x18b0] ;  /* 0x0018b000011e7983 */ /* 0x001f280000300a00 */
[----:B------:R-:W4:Y:S01]  /*2ab10*/  LDL.LU.64 R28, [R1+0x18a8] ;  /* 0x0018a800011c7983 */ /* 0x000f220000300a00 */
[----:B---3--:R-:W-:-:S15]  /*2ab20*/  HMMA.16816.F32 R44, R24, R4, R44 ;  /* 0x00000004182c723c */ /* 0x008fde000000182c */
[----:B------:R-:W-:-:S08]  /*2ab30*/  NOP ;  /* 0x0000000000007918 */ /* 0x000fd00000000000 */
[----:B------:R0:W-:Y:S04]  /*2ab40*/  STL.64 [R1+0x410], R44 ;  /* 0x0004102c01007387 */ /* 0x0001e80000100a00 */
[----:B------:R-:W-:Y:S04]  /*2ab50*/  STL.64 [R1+0x418], R46 ;  /* 0x0004182e01007387 */ /* 0x000fe80000100a00 */
[----:B0-----:R-:W3:Y:S04]  /*2ab60*/  LDL.LU.64 R44, [R1+0x18a0] ;  /* 0x0018a000012c7983 */ /* 0x001ee80000300a00 */
[----:B------:R2:W-:Y:S02]  /*2ab70*/  STL.64 [R1+0x1878], R4 ;  /* 0x0018780401007387 */ /* 0x0005e40000100a00 */
[C---:B--2---:R-:W-:Y:S06]  /*2ab80*/  HMMA.16816.F32 R4, R24.reuse, R20, R8 ;  /* 0x000000141804723c */ /* 0x044fec0000001808 */
[----:B----4-:R-:W-:-:S15]  /*2ab90*/  HMMA.16816.F32 R56, R24, R16, R56 ;  /* 0x000000101838723c */ /* 0x010fde0000001838 */
[----:B------:R-:W-:-:S02]  /*2aba0*/  NOP ;  /* 0x0000000000007918 */ /* 0x000fc40000000000 */
[----:B------:R-:W-:Y:S04]  /*2abb0*/  STL.64 [R1+0x400], R4 ;  /* 0x0004000401007387 */ /* 0x000fe80000100a00 */
[----:B------:R0:W-:Y:S02]  /*2abc0*/  STL.64 [R1+0x408], R6 ;  /* 0x0004080601007387 */ /* 0x0001e40000100a00 */
[----:B0-----:R-:W-:Y:S01]  /*2abd0*/  HMMA.16816.F32 R4, R24, R28, R52 ;  /* 0x0000001c1804723c */ /* 0x001fe20000001834 */
[----:B------:R-:W-:Y:S02]  /*2abe0*/  IMAD.MOV.U32 R11, RZ, RZ, R20 ;  /* 0x000000ffff0b7224 */ /* 0x000fe400078e0014 */
[----:B------:R-:W2:Y:S04]  /*2abf0*/  LDL.LU R20, [R1+0x4c0] ;  /* 0x0004c00001147983 */ /* 0x000ea80000300800 */
[----:B------:R-:W-:Y:S04]  /*2ac00*/  STL.64 [R1+0x3f0], R56 ;  /* 0x0003f03801007387 */ /* 0x000fe80000100a00 */
[----:B------:R-:W-:Y:S01]  /*2ac10*/  STL.64 [R1+0x3f8], R58 ;  /* 0x0003f83a01007387 */ /* 0x000fe20000100a00 */
[----:B------:R-:W-:-:S11]  /*2ac20*/  IMAD.MOV.U32 R10, RZ, RZ, R21 ;  /* 0x000000ffff0a7224 */ /* 0x000fd600078e0015 */
[----:B------:R-:W-:Y:S04]  /*2ac30*/  STL.64 [R1+0x3e0], R4 ;  /* 0x0003e00401007387 */ /* 0x000fe80000100a00 */
[----:B------:R-:W-:Y:S04]  /*2ac40*/  STL.64 [R1+0x3e8], R6 ;  /* 0x0003e80601007387 */ /* 0x000fe80000100a00 */
[----:B------:R-:W2:Y:S04]  /*2ac50*/  LDL.LU R21, [R1+0x4c4] ;  /* 0x0004c40001157983 */ /* 0x000ea80000300800 */
[----:B------:R-:W2:Y:S04]  /*2ac60*/  LDL.LU R22, [R1+0x4c8] ;  /* 0x0004c80001167983 */ /* 0x000ea80000300800 */
[----:B------:R-:W2:Y:S04]  /*2ac70*/  LDL.LU R23, [R1+0x4cc] ;  /* 0x0004cc0001177983 */ /* 0x000ea80000300800 */
[----:B------:R-:W-:Y:S04]  /*2ac80*/  STL.64 [R1+0x1850], R30 ;  /* 0x0018501e01007387 */ /* 0x000fe80000100a00 */
[----:B------:R0:W-:Y:S04]  /*2ac90*/  STL.64 [R1+0x1848], R28 ;  /* 0x0018481c01007387 */ /* 0x0001e80000100a00 */
[----:B0-----:R-:W4:Y:S04]  /*2aca0*/  LDL.LU R28, [R1+0x4d0] ;  /* 0x0004d000011c7983 */ /* 0x001f280000300800 */
[----:B------:R-:W4:Y:S04]  /*2acb0*/  LDL.LU R29, [R1+0x4d4] ;  /* 0x0004d400011d7983 */ /* 0x000f280000300800 */
[----:B------:R-:W4:Y:S04]  /*2acc0*/  LDL.LU R30, [R1+0x4d8] ;  /* 0x0004d800011e7983 */ /* 0x000f280000300800 */
[----:B------:R-:W4:Y:S01]  /*2acd0*/  LDL.LU R31, [R1+0x4dc] ;  /* 0x0004dc00011f7983 */ /* 0x000f220000300800 */
[----:B------:R-:W-:-:S15]  /*2ace0*/  HMMA.16816.F32 R4, R24, R32, R48 ;  /* 0x000000201804723c */ /* 0x000fde0000001830 */
[----:B------:R-:W-:-:S08]  /*2acf0*/  NOP ;  /* 0x0000000000007918 */ /* 0x000fd00000000000 */
[----:B------:R0:W-:Y:S04]  /*2ad00*/  STL.64 [R1+0x3d0], R4 ;  /* 0x0003d00401007387 */ /* 0x0001e80000100a00 */
[----:B------:R1:W-:Y:S04]  /*2ad10*/  STL.64 [R1+0x3d8], R6 ;  /* 0x0003d80601007387 */ /* 0x0003e80000100a00 */
        /* <DEDUP_REMOVED lines=12> */
[----:B0-----:R-:W3:Y:S04]  /*2ade0*/  LDL.LU R4, [R1+0x2b0] ;  /* 0x0002b00001047983 */ /* 0x001ee80000300800 */
[----:B------:R-:W3:Y:S04]  /*2adf0*/  LDL.LU R5, [R1+0x2b4] ;  /* 0x0002b40001057983 */ /* 0x000ee80000300800 */
[----:B-1----:R-:W3:Y:S04]  /*2ae00*/  LDL.LU R6, [R1+0x2b8] ;  /* 0x0002b80001067983 */ /* 0x002ee80000300800 */
[----:B------:R-:W3:Y:S04]  /*2ae10*/  LDL.LU R7, [R1+0x2bc] ;  /* 0x0002bc0001077983 */ /* 0x000ee80000300800 */
[----:B------:R-:W3:Y:S01]  /*2ae20*/  LDL.LU R12, [R1+0x1a0] ;  /* 0x0001a000010c7983 */ /* 0x000ee20000300800 */
[----:B------:R-:W-:-:S03]  /*2ae30*/  IMAD.MOV.U32 R9, RZ, RZ, R14 ;  /* 0x000000ffff097224 */ /* 0x000fc600078e000e */
[----:B------:R-:W3:Y:S01]  /*2ae40*/  LDL.LU R13, [R1+0x1a4] ;  /* 0x0001a400010d7983 */ /* 0x000ee20000300800 */
[----:B------:R-:W-:-:S03]  /*2ae50*/  IMAD.MOV.U32 R8, RZ, RZ, R15 ;  /* 0x000000ffff087224 */ /* 0x000fc600078e000f */
[----:B------:R-:W3:Y:S04]  /*2ae60*/  LDL.LU R14, [R1+0x1a8] ;  /* 0x0001a800010e7983 */ /* 0x000ee80000300800 */
[----:B------:R-:W3:Y:S04]  /*2ae70*/  LDL.LU R15, [R1+0x1ac] ;  /* 0x0001ac00010f7983 */ /* 0x000ee80000300800 */
[----:B------:R-:W-:Y:S04]  /*2ae80*/  STL.64 [R1+0x1840], R34 ;  /* 0x0018402201007387 */ /* 0x000fe80000100a00 */
[----:B------:R-:W-:Y:S04]  /*2ae90*/  STL.64 [R1+0x1838], R32 ;  /* 0x0018382001007387 */ /* 0x000fe80000100a00 */
[----:B------:R-:W-:Y:S04]  /*2aea0*/  STL.64 [R1+0x1830], R38 ;  /* 0x0018302601007387 */ /* 0x000fe80000100a00 */
[----:B------:R-:W-:Y:S01]  /*2aeb0*/  STL.64 [R1+0x1828], R36 ;  /* 0x0018282401007387 */ /* 0x000fe20000100a00 */
[----:B----4-:R-:W-:-:S15]  /*2aec0*/  HMMA.16816.F32 R28, R24, R36, R28 ;  /* 0x00000024181c723c */ /* 0x010fde000000181c */
[----:B------:R-:W-:-:S08]  /*2aed0*/  NOP ;  /* 0x0000000000007918 */ /* 0x000fd00000000000 */
[----:B------:R-:W-:Y:S04]  /*2aee0*/  STL.64 [R1+0x3c0], R28 ;  /* 0x0003c01c01007387 */ /* 0x000fe80000100a00 */
[----:B------:R2:W-:Y:S02]  /*2aef0*/  STL.64 [R1+0x3c8], R30 ;  /* 0x0003c81e01007387 */ /* 0x0005e40000100a00 */
[C---:B--2---:R-:W-:Y:S06]  /*2af00*/  HMMA.16816.F32 R28, R24.reuse, R40, R20 ;  /* 0x00000028181c723c */ /* 0x044fec0000001814 */
[----:B---3--:R-:W-:Y:S01]  /*2af10*/  HMMA.16816.F32 R48, R24, R44, R48 ;  /* 0x0000002c1830723c */ /* 0x008fe20000001830 */
[----:B------:R-:W2:-:S15]  /*2af20*/  LDL.LU R20, [R1+0x350] ;  /* 0x0003500001147983 */ /* 0x000e9e0000300800 */
[----:B------:R-:W-:-:S01]  /*2af30*/  NOP ;  /* 0x0000000000007918 */ /* 0x000fc20000000000 */
[----:B------:R0:W-:Y:S04]  /*2af40*/  STL.64 [R1+0x3b0], R28 ;  /* 0x0003b01c01007387 */ /* 0x0001e80000100a00 */
[----:B------:R-:W-:Y:S04]  /*2af50*/  STL.64 [R1+0x3b8], R30 ;  /* 0x0003b81e01007387 */ /* 0x000fe80000100a00 */
[----:B------:R-:W2:Y:S04]  /*2af60*/  LDL.LU R21, [R1+0x354] ;  /* 0x0003540001157983 */ /* 0x000ea80000300800 */
[----:B------:R-:W2:Y:S04]  /*2af70*/  LDL.LU R22, [R1+0x358] ;  /* 0x0003580001167983 */ /* 0x000ea80000300800 */
[----:B------:R-:W2:Y:S04]  /*2af80*/  LDL.LU R23, [R1+0x35c] ;  /* 0x00035c0001177983 */ /* 0x000ea80000300800 */
[----:B------:R-:W3:Y:S04]  /*2af90*/  LDL.LU R32, [R1+0x320] ;  /* 0x0003200001207983 */ /* 0x000ee80000300800 */
[----:B------:R-:W3:Y:S04]  /*2afa0*/  LDL.LU R33, [R1+0x324] ;  /* 0x0003240001217983 */ /* 0x000ee80000300800 */
[----:B------:R-:W3:Y:S04]  /*2afb0*/  LDL.LU R34, [R1+0x328] ;  /* 0x0003280001227983 */ /* 0x000ee80000300800 */
[----:B------:R-:W3:Y:S04]  /*2afc0*/  LDL.LU R35, [R1+0x32c] ;  /* 0x00032c0001237983 */ /* 0x000ee80000300800 */
[----:B0-----:R-:W4:Y:S04]  /*2afd0*/  LDL.LU.64 R28, [R1+0x30] ;  /* 0x00003000011c7983 */ /* 0x001f280000300a00 */
[----:B------:R-:W-:Y:S04]  /*2afe0*/  STL.64 [R1+0x1820], R42 ;  /* 0x0018202a01007387 */ /* 0x000fe80000100a00 */
[----:B------:R0:W-:Y:S04]  /*2aff0*/  STL.64 [R1+0x1818], R40 ;  /* 0x0018182801007387 */ /* 0x0001e80000100a00 */
[----:B0-----:R-:W3:Y:S04]  /*2b000*/  LDL.LU R40, [R1+0x330] ;  /* 0x0003300001287983 */ /* 0x001ee80000300800 */
[----:B------:R-:W3:Y:S04]  /*2b010*/  LDL.LU R41, [R1+0x334] ;  /* 0x0003340001297983 */ /* 0x000ee80000300800 */
[----:B------:R-:W3:Y:S04]  /*2b020*/  LDL.LU R42, [R1+0x338] ;  /* 0x00033800012a7983 */ /* 0x000ee80000300800 */
[----:B------:R-:W3:Y:S04]  /*2b030*/  LDL.LU R43, [R1+0x33c] ;  /* 0x00033c00012b7983 */ /* 0x000ee80000300800 */
[----:B------:R0:W-:Y:S04]  /*2b040*/  STL.64 [R1+0x470], R48 ;  /* 0x0004703001007387 */ /* 0x0001e80000100a00 */
[----:B------:R-:W-:Y:S04]  /*2b050*/  STL.64 [R1+0x478], R50 ;  /* 0x0004783201007387 */ /* 0x000fe80000100a00 */
[----:B0-----:R-:W2:Y:S02]  /*2b060*/  LDL.LU.64 R48, [R1+0x1898] ;  /* 0x0018980001307983 */ /* 0x001ea40000300a00 */
[----:B--2---:R-:W-:-:S15]  /*2b070*/  HMMA.16816.F32 R52, R24, R48, R52 ;  /* 0x000000301834723c */ /* 0x004fde0000001834 */
[----:B------:R-:W-:-:S08]  /*2b080*/  NOP ;  /* 0x0000000000007918 */ /* 0x000fd00000000000 */
[----:B------:R0:W-:Y:S04]  /*2b090*/  STL.64 [R1+0x460], R52 ;  /* 0x0004603401007387 */ /* 0x0001e80000100a00 */
[----:B------:R-:W-:Y:S04]  /*2b0a0*/  STL.64 [R1+0x468], R54 ;  /* 0x0004683601007387 */ /* 0x000fe80000100a00 */
[----:B0-----:R-:W2:Y:S02]  /*2b0b0*/  LDL.LU.64 R52, [R1+0x1890] ;  /* 0x0018900001347983 */ /* 0x001ea40000300a00 */
[----:B--2---:R-:W-:Y:S02]  /*2b0c0*/  HMMA.16816.F32 R24, R24, R52, R56 ;  /* 0x000000341818723c */ /* 0x004fe40000001838 */
[----:B------:R-:W2:Y:S04]  /*2b0d0*/  LDL.LU.64 R58, [R1+0x1888] ;  /* 0x00188800013a7983 */ /* 0x000ea80000300a00 */
[----:B------:R-:W2:-:S15]  /*2b0e0*/  LDL.LU.64 R56, [R1+0x1880] ;  /* 0x0018800001387983 */ /* 0x000e9e0000300a00 */
[----:B------:R-:W-:-:S02]  /*2b0f0*/  NOP ;  /* 0x0000000000007918 */ /* 0x000fc40000000000 */
[----:B------:R0:W-:Y:S02]  /*2b100*/  STL.64 [R1+0x3a0], R24 ;  /* 0x0003a01801007387 */ /* 0x0001e40000100a00 */
[----:B0-----:R-:W-:Y:S02]  /*2b110*/  IMAD.MOV.U32 R24, RZ, RZ, R11 ;  /* 0x000000ffff187224 */ /* 0x001fe400078e000b */
[----:B------:R-:W-:Y:S01]  /*2b120*/  IMAD.MOV.U32 R25, RZ, RZ, R10 ;  /* 0x000000ffff197224 */ /* 0x000fe200078e000a */
[----:B------:R-:W-:Y:S01]  /*2b130*/  STL.64 [R1+0x3a8], R26 ;  /* 0x0003a81a01007387 */ /* 0x000fe20000100a00 */
[----:B--2---:R-:W-:Y:S03]  /*2b140*/  HMMA.16816.F32 R8, R56, R8, R4 ;  /* 0x000000083808723c */ /* 0x004fe60000001804 */
[----:B------:R-:W2:-:S15]  /*2b150*/  LDL.LU.64 R4, [R1+0x1878] ;  /* 0x0018780001047983 */ /* 0x000e9e0000300a00 */
[----:B------:R-:W-:-:S05]  /*2b160*/  NOP ;  /* 0x0000000000007918 */ /* 0x000fca0000000000 */
[----:B------:R0:W-:Y:S04]  /*2b170*/  STL.64 [R1+0x390], R8 ;  /* 0x0003900801007387 */ /* 0x0001e80000100a00 */
[----:B------:R-:W-:Y:S04]  /*2b180*/  STL [R1+0x398], R10 ;  /* 0x0003980a01007387 */ /* 0x000fe80000100800 */
[----:B0-----:R-:W4:Y:S01]  /*2b190*/  LDL.LU.64 R8, [R1+0x1870] ;  /* 0x0018700001087983 */ /* 0x001f220000300a00 */
[----:B------:R-:W-:-:S05]  /*2b1a0*/  IMAD.MOV.U32 R46, RZ, RZ, R11 ;  /* 0x000000ffff2e7224 */ /* 0x000fca00078e000b */
[----:B------:R0:W-:Y:S04]  /*2b1b0*/  STL [R1+0x1608], R46 ;  /* 0x0016082e01007387 */ /* 0x0001e80000100800 */
[----:B0-----:R-:W3:Y:S01]  /*2b1c0*/  LDL R46, [R1+0x1374] ;  /* 0x00137400012e7983 */ /* 0x001ee20000100800 */
[----:B----4-:R-:W-:Y:S03]  /*2b1d0*/  HMMA.16816.F32 R8, R56, R8, R12 ;  /* 0x000000083808723c */ /* 0x010fe6000000180c */
[----:B------:R-:W4:-:S15]  /*2b1e0*/  LDL.LU.64 R12, [R1+0x1868] ;  /* 0x00186800010c7983 */ /* 0x000f1e0000300a00 */
[----:B------:R-:W-:-:S05]  /*2b1f0*/  NOP ;  /* 0x0000000000007918 */ /* 0x000fca0000000000 */
[----:B------:R-:W-:Y:S04]  /*2b200*/  STL.64 [R1+0x380], R8 ;  /* 0x0003800801007387 */ /* 0x000fe80000100a00 */
[----:B------:R-:W-:Y:S04]  /*2b210*/  STL.64 [R1+0x388], R10 ;  /* 0x0003880a01007387 */ /* 0x000fe80000100a00 */
[----:B---3--:R-:W0:Y:S04]  /*2b220*/  LDSM.16.MT88.4 R8, [R46+UR4+0x5000] ;  /* 0x005000042e08783b */ /* 0x008e280008004200 */
[----:B0-----:R-:W-:Y:S04]  /*2b230*/  STL.64 [R1+0x1788], R10 ;  /* 0x0017880a01007387 */ /* 0x001fe80000100a00 */
[----:B------:R0:W-:Y:S04]  /*2b240*/  STL.64 [R1+0x1780], R8 ;  /* 0x0017800801007387 */ /* 0x0001e80000100a00 */
[----:B0-----:R-:W3:Y:S04]  /*2b250*/  LDL.LU R8, [R1+0x340] ;  /* 0x0003400001087983 */ /* 0x001ee80000300800 */
[----:B------:R-:W3:Y:S04]  /*2b260*/  LDL.LU R9, [R1+0x344] ;  /* 0x0003440001097983 */ /* 0x000ee80000300800 */
[----:B------:R-:W3:Y:S04]  /*2b270*/  LDL.LU R10, [R1+0x348] ;  /* 0x00034800010a7983 */ /* 0x000ee80000300800 */
[----:B------:R-:W3:Y:S04]  /*2b280*/  LDL.LU R11, [R1+0x34c] ;  /* 0x00034c00010b7983 */ /* 0x000ee80000300800 */
[----:B------:R-:W-:Y:S01]  /*2b290*/  STL [R1+0x160c], R46 ;  /* 0x00160c2e01007387 */ /* 0x000fe20000100800 */
[----:B----4-:R-:W-:-:S15]  /*2b2a0*/  HMMA.16816.F32 R20, R56, R12, R20 ;  /* 0x0000000c3814723c */ /* 0x010fde0000001814 */
[----:B------:R-:W-:-:S08]  /*2b2b0*/  NOP ;  /* 0x0000000000007918 */ /* 0x000fd00000000000 */
[----:B------:R0:W-:Y:S04]  /*2b2c0*/  STL.64 [R1+0x370], R20 ;  /* 0x0003701401007387 */ /* 0x0001e80000100a00 */
[----:B------:R-:W-:Y:S04]  /*2b2d0*/  STL.64 [R1+0x378], R22 ;  /* 0x0003781601007387 */ /* 0x000fe80000100a00 */
[----:B0-----:R-:W3:Y:S04]  /*2b2e0*/  LDL.LU.64 R20, [R1+0x1860] ;  /* 0x0018600001147983 */ /* 0x001ee80000300a00 */
[----:B------:R3:W-:Y:S01]  /*2b2f0*/  STL.64 [R1+0x1810], R12 ;  /* 0x0018100c01007387 */ /* 0x0007e20000100a00 */
[----:B------:R-:W-:Y:S01]  /*2b300*/  MOV R36, R19 ;  /* 0x0000001300247202 */ /* 0x000fe20000000f00 */
[----:B------:R-:W-:Y:S01]  /*2b310*/  IMAD.MOV.U32 R37, RZ, RZ, R18 ;  /* 0x000000ffff257224 */ /* 0x000fe200078e0012 */
[----:B------:R-:W-:Y:S01]  /*2b320*/  MOV R19, R28 ;  /* 0x0000001c00137202 */ /* 0x000fe20000000f00 */
[----:B------:R-:W-:Y:S01]  /*2b330*/  IMAD.MOV.U32 R18, RZ, RZ, R29 ;  /* 0x000000ffff127224 */ /* 0x000fe200078e001d */
[----:B---3--:R-:W-:Y:S01]  /*2b340*/  HMMA.16816.F32 R12, R56, R20, R8 ;  /* 0x00000014380c723c */ /* 0x008fe20000001808 */
[----:B------:R-:W2:-:S15]  /*2b350*/  LDL.LU R8, [R1+0x310] ;  /* 0x0003100001087983 */ /* 0x000e9e0000300800 */
[----:B------:R-:W-:-:S07]  /*2b360*/  NOP ;  /* 0x0000000000007918 */ /* 0x000fce0000000000 */
[----:B------:R-:W-:Y:S04]  /*2b370*/  STL.64 [R1+0x360], R12 ;  /* 0x0003600c01007387 */ /* 0x000fe80000100a00 */
[----:B------:R0:W-:Y:S04]  /*2b380*/  STL.64 [R1+0x368], R14 ;  /* 0x0003680e01007387 */ /* 0x0001e80000100a00 */
[----:B------:R-:W2:Y:S04]  /*2b390*/  LDL.LU R9, [R1+0x314] ;  /* 0x0003140001097983 */ /* 0x000ea80000300800 */
[----:B------:R-:W2:Y:S04]  /*2b3a0*/  LDL.LU R10, [R1+0x318] ;  /* 0x00031800010a7983 */ /* 0x000ea80000300800 */
[----:B------:R-:W2:Y:S04]  /*2b3b0*/  LDL.LU R11, [R1+0x31c] ;  /* 0x00031c00010b7983 */ /* 0x000ea80000300800 */
[----:B------:R-:W3:Y:S04]  /*2b3c0*/  LDL.LU R20, [R1+0x300] ;  /* 0x0003000001147983 */ /* 0x000ee80000300800 */
[----:B------:R-:W3:Y:S04]  /*2b3d0*/  LDL.LU R21, [R1+0x304] ;  /* 0x0003040001157983 */ /* 0x000ee80000300800 */
[----:B------:R-:W3:Y:S04]  /*2b3e0*/  LDL.LU R22, [R1+0x308] ;  /* 0x0003080001167983 */ /* 0x000ee80000300800 */
[----:B------:R-:W3:Y:S01]  /*2b3f0*/  LDL.LU R23, [R1+0x30c] ;  /* 0x00030c0001177983 */ /* 0x000ee20000300800 */
[----:B0-----:R-:W-:-:S15]  /*2b400*/  HMMA.16816.F32 R12, R56, R36, R40 ;  /* 0x00000024380c723c */ /* 0x001fde0000001828 */
[----:B------:R-:W-:-:S08]  /*2b410*/  NOP ;  /* 0x0000000000007918 */ /* 0x000fd00000000000 */
[----:B------:R0:W-:Y:S01]  /*2b420*/  STL.64 [R1+0x350], R12 ;  /* 0x0003500c01007387 */ /* 0x0001e20000100a00 */
[----:B------:R-:W-:Y:S02]  /*2b430*/  IMAD.MOV.U32 R54, RZ, RZ, R14 ;  /* 0x000000ffff367224 */ /* 0x000fe400078e000e */
[----:B------:R-:W-:Y:S02]  /*2b440*/  IMAD.MOV.U32 R55, RZ, RZ, R15 ;  /* 0x000000ffff377224 */ /* 0x000fe400078e000f */
[----:B0-----:R-:W-:-:S15]  /*2b450*/  HMMA.16816.F32 R12, R56, R28, R32 ;  /* 0x0000001c380c723c */ /* 0x001fde0000001820 */
[----:B------:R-:W-:-:S08]  /*2b460*/  NOP ;  /* 0x0000000000007918 */ /* 0x000fd00000000000 */
[----:B------:R0:W-:Y:S04]  /*2b470*/  STL.64 [R1+0x340], R12 ;  /* 0x0003400c01007387 */ /* 0x0001e80000100a00 */
        /* <DEDUP_REMOVED lines=18> */
[----:B------:R-:W4:Y:S01]  /*2b5a0*/  LDL.LU R13, [R1+0x254] ;  /* 0x00025400010d7983 */ /* 0x000f220000300800 */
[----:B------:R-:W-:-:S03]  /*2b5b0*/  IMAD.MOV.U32 R46, RZ, RZ, R15 ;  /* 0x000000ffff2e7224 */ /* 0x000fc600078e000f */
[----:B-1----:R-:W4:Y:S04]  /*2b5c0*/  LDL.LU R14, [R1+0x258] ;  /* 0x00025800010e7983 */ /* 0x002f280000300800 */
[----:B------:R-:W4:Y:S01]  /*2b5d0*/  LDL.LU R15, [R1+0x25c] ;  /* 0x00025c00010f7983 */ /* 0x000f220000300800 */
[----:B------:R-:W-:Y:S01]  /*2b5e0*/  IMAD.MOV.U32 R27, RZ, RZ, R61 ;  /* 0x000000ffff1b7224 */ /* 0x000fe200078e003d */
[C---:B--2---:R-:W-:Y:S06]  /*2b5f0*/  HMMA.16816.F32 R4, R56.reuse, R4, R8 ;  /* 0x000000043804723c */ /* 0x044fec0000001808 */
[----:B---3--:R-:W-:-:S15]  /*2b600*/  HMMA.16816.F32 R8, R56, R24, R20 ;  /* 0x000000183808723c */ /* 0x008fde0000001814 */
[----:B------:R-:W-:-:S02]  /*2b610*/  NOP ;  /* 0x0000000000007918 */ /* 0x000fc40000000000 */
[----:B------:R0:W-:Y:S01]  /*2b620*/  STL [R1+0x334], R5 ;  /* 0x0003340501007387 */ /* 0x0001e20000100800 */
[----:B------:R-:W-:-:S03]  /*2b630*/  IMAD.MOV.U32 R47, RZ, RZ, R4 ;  /* 0x000000ffff2f7224 */ /* 0x000fc600078e0004 */
[----:B------:R-:W2:Y:S04]  /*2b640*/  LDL.LU R4, [R1+0x240] ;  /* 0x0002400001047983 */ /* 0x000ea80000300800 */
[----:B------:R1:W-:Y:S04]  /*2b650*/  STL.64 [R1+0x320], R8 ;  /* 0x0003200801007387 */ /* 0x0003e80000100a00 */
[----:B------:R3:W-:Y:S01]  /*2b660*/  STL.64 [R1+0x328], R10 ;  /* 0x0003280a01007387 */ /* 0x0007e20000100a00 */
[----:B------:R-:W-:Y:S02]  /*2b670*/  IMAD.MOV.U32 R50, RZ, RZ, R6 ;  /* 0x000000ffff327224 */ /* 0x000fe400078e0006 */
[----:B------:R-:W-:Y:S01]  /*2b680*/  IMAD.MOV.U32 R51, RZ, RZ, R7 ;  /* 0x000000ffff337224 */ /* 0x000fe200078e0007 */
[----:B0-----:R-:W2:Y:S04]  /*2b690*/  LDL.LU R5, [R1+0x244] ;  /* 0x0002440001057983 */ /* 0x001ea80000300800 */
[----:B------:R-:W2:Y:S04]  /*2b6a0*/  LDL.LU R6, [R1+0x248] ;  /* 0x0002480001067983 */ /* 0x000ea80000300800 */
[----:B------:R-:W2:Y:S04]  /*2b6b0*/  LDL.LU R7, [R1+0x24c] ;  /* 0x00024c0001077983 */ /* 0x000ea80000300800 */
[----:B-1----:R-:W2:Y:S04]  /*2b6c0*/  LDL.LU R8, [R1+0x180] ;  /* 0x0001800001087983 */ /* 0x002ea80000300800 */
[----:B------:R-:W2:Y:S04]  /*2b6d0*/  LDL.LU R9, [R1+0x184] ;  /* 0x0001840001097983 */ /* 0x000ea80000300800 */
[----:B---3--:R-:W3:Y:S04]  /*2b6e0*/  LDL.LU R10, [R1+0x188] ;  /* 0x00018800010a7983 */ /* 0x008ee80000300800 */
[----:B------:R-:W3:Y:S04]  /*2b6f0*/  LDL.LU R11, [R1+0x18c] ;  /* 0x00018c00010b7983 */ /* 0x000ee80000300800 */
[----:B------:R-:W3:Y:S04]  /*2b700*/  LDL.LU R20, [R1+0x160] ;  /* 0x0001600001147983 */ /* 0x000ee80000300800 */
[----:B------:R-:W3:Y:S04]  /*2b710*/  LDL.LU R21, [R1+0x164] ;  /* 0x0001640001157983 */ /* 0x000ee80000300800 */
[----:B------:R-:W3:Y:S04]  /*2b720*/  LDL.LU R22, [R1+0x168] ;  /* 0x0001680001167983 */ /* 0x000ee80000300800 */
[----:B------:R-:W3:Y:S04]  /*2b730*/  LDL.LU R23, [R1+0x16c] ;  /* 0x00016c0001177983 */ /* 0x000ee80000300800 */
[----:B------:R0:W-:Y:S04]  /*2b740*/  STL.64 [R1+0x17e0], R24 ;  /* 0x0017e01801007387 */ /* 0x0001e80000100a00 */
[----:B0-----:R-:W3:Y:S04]  /*2b750*/  LDL.LU R24, [R1+0x170] ;  /* 0x0001700001187983 */ /* 0x001ee80000300800 */
[----:B------:R-:W3:Y:S04]  /*2b760*/  LDL.LU R25, [R1+0x174] ;  /* 0x0001740001197983 */ /* 0x000ee80000300800 */
[----:B------:R-:W3:Y:S04]  /*2b770*/  LDL.LU R26, [R1+0x178] ;  /* 0x00017800011a7983 */ /* 0x000ee80000300800 */
[----:B------:R-:W3:Y:S01]  /*2b780*/  LDL.LU R61, [R1+0x1858] ;  /* 0x00185800013d7983 */ /* 0x000ee20000300800 */
[----:B----4-:R-:W-:-:S15]  /*2b790*/  HMMA.16816.F32 R28, R56, R16, R28 ;  /* 0x00000010381c723c */ /* 0x010fde000000181c */
[----:B------:R-:W-:-:S08]  /*2b7a0*/  NOP ;  /* 0x0000000000007918 */ /* 0x000fd00000000000 */
[----:B------:R-:W-:Y:S04]  /*2b7b0*/  STL.64 [R1+0x310], R28 ;  /* 0x0003101c01007387 */ /* 0x000fe80000100a00 */
[----:B------:R0:W-:Y:S04]  /*2b7c0*/  STL.64 [R1+0x318], R30 ;  /* 0x0003181e01007387 */ /* 0x0001e80000100a00 */
[----:B0-----:R-:W4:Y:S04]  /*2b7d0*/  LDL.LU.64 R30, [R1+0x1850] ;  /* 0x00185000011e7983 */ /* 0x001f280000300a00 */
[----:B------:R-:W2:Y:S02]  /*2b7e0*/  LDL.LU.64 R28, [R1+0x1848] ;  /* 0x00184800011c7983 */ /* 0x000ea40000300a00 */
[----:B--2---:R-:W-:-:S15]  /*2b7f0*/  HMMA.16816.F32 R32, R56, R28, R32 ;  /* 0x0000001c3820723c */ /* 0x004fde0000001820 */
[----:B------:R-:W-:-:S08]  /*2b800*/  NOP ;  /* 0x0000000000007918 */ /* 0x000fd00000000000 */
[----:B------:R-:W-:Y:S04]  /*2b810*/  STL.64 [R1+0x300], R32 ;  /* 0x0003002001007387 */ /* 0x000fe80000100a00 */
[----:B------:R0:W-:Y:S04]  /*2b820*/  STL.64 [R1+0x308], R34 ;  /* 0x0003082201007387 */ /* 0x0001e80000100a00 */
[----:B0-----:R-:W2:Y:S04]  /*2b830*/  LDL.LU.64 R34, [R1+0x1840] ;  /* 0x0018400001227983 */ /* 0x001ea80000300a00 */
[----:B------:R-:W3:Y:S04]  /*2b840*/  LDL.LU.64 R32, [R1+0x1838] ;  /* 0x0018380001207983 */ /* 0x000ee80000300a00 */
[----:B----4-:R-:W-:Y:S04]  /*2b850*/  STL.64 [R1+0x17f0], R30 ;  /* 0x0017f01e01007387 */ /* 0x010fe80000100a00 */
[----:B------:R0:W-:Y:S04]  /*2b860*/  STL.64 [R1+0x17e8], R28 ;  /* 0x0017e81c01007387 */ /* 0x0001e80000100a00 */
[----:B0-----:R-:W4:Y:S01]  /*2b870*/  LDL.LU.64 R28, [R1+0x80] ;  /* 0x00008000011c7983 */ /* 0x001f220000300a00 */
[----:B---3--:R-:W-:-:S15]  /*2b880*/  HMMA.16816.F32 R36, R56, R32, R36 ;  /* 0x000000203824723c */ /* 0x008fde0000001824 */
[----:B------:R-:W-:-:S08]  /*2b890*/  NOP ;  /* 0x0000000000007918 */ /* 0x000fd00000000000 */
[----:B------:R-:W-:Y:S04]  /*2b8a0*/  STL.64 [R1+0x2f0], R36 ;  /* 0x0002f02401007387 */ /* 0x000fe80000100a00 */
[----:B------:R0:W-:Y:S04]  /*2b8b0*/  STL.64 [R1+0x2f8], R38 ;  /* 0x0002f82601007387 */ /* 0x0001e80000100a00 */
[----:B0-----:R-:W3:Y:S04]  /*2b8c0*/  LDL.LU.64 R38, [R1+0x1830] ;  /* 0x0018300001267983 */ /* 0x001ee80000300a00 */
[----:B------:R-:W2:Y:S02]  /*2b8d0*/  LDL.LU.64 R36, [R1+0x1828] ;  /* 0x0018280001247983 */ /* 0x000ea40000300a00 */
[----:B--2---:R-:W-:-:S15]  /*2b8e0*/  HMMA.16816.F32 R40, R56, R36, R40 ;  /* 0x000000243828723c */ /* 0x004fde0000001828 */
[----:B------:R-:W-:-:S08]  /*2b8f0*/  NOP ;  /* 0x0000000000007918 */ /* 0x000fd00000000000 */
[----:B------:R-:W-:Y:S04]  /*2b900*/  STL.64 [R1+0x2e0], R40 ;  /* 0x0002e02801007387 */ /* 0x000fe80000100a00 */
[----:B------:R0:W-:Y:S04]  /*2b910*/  STL.64 [R1+0x2e8], R42 ;  /* 0x0002e82a01007387 */ /* 0x0001e80000100a00 */
[----:B0-----:R-:W2:Y:S04]  /*2b920*/  LDL.LU.64 R42, [R1+0x1820] ;  /* 0x00182000012a7983 */ /* 0x001ea80000300a00 */
[----:B------:R-:W4:Y:S01]  /*2b930*/  LDL.LU.64 R40, [R1+0x1818] ;  /* 0x0018180001287983 */ /* 0x000f220000300a00 */
[C---:B------:R-:W-:Y:S03]  /*2b940*/  HMMA.16816.F32 R4, R56.reuse, R44, R4 ;  /* 0x0000002c3804723c */ /* 0x040fe60000001804 */
[----:B---3--:R-:W-:Y:S04]  /*2b950*/  STL.64 [R1+0x17d8], R38 ;  /* 0x0017d82601007387 */ /* 0x008fe80000100a00 */
[----:B------:R0:W-:Y:S04]  /*2b960*/  STL.64 [R1+0x17d0], R36 ;  /* 0x0017d02401007387 */ /* 0x0001e80000100a00 */
[----:B0-----:R-:W3:Y:S01]  /*2b970*/  LDL.LU.64 R36, [R1+0x90] ;  /* 0x0000900001247983 */ /* 0x001ee20000300a00 */
[----:B----4-:R-:W-:-:S15]  /*2b980*/  HMMA.16816.F32 R12, R56, R40, R12 ;  /* 0x00000028380c723c */ /* 0x010fde000000180c */
[----:B------:R-:W-:-:S08]  /*2b990*/  NOP ;  /* 0x0000000000007918 */ /* 0x000fd00000000000 */
[----:B------:R0:W-:Y:S04]  /*2b9a0*/  STL.64 [R1+0x2d0], R12 ;  /* 0x0002d00c01007387 */ /* 0x0001e80000100a00 */
[----:B------:R-:W-:Y:S04]  /*2b9b0*/  STL.64 [R1+0x2d8], R14 ;  /* 0x0002d80e01007387 */ /* 0x000fe80000100a00 */
[----:B0-----:R-:W4:Y:S04]  /*2b9c0*/  LDL.LU.64 R12, [R1+0x1810] ;  /* 0x00181000010c7983 */ /* 0x001f280000300a00 */
[----:B--2---:R-:W-:Y:S04]  /*2b9d0*/  STL.64 [R1+0x17c8], R42 ;  /* 0x0017c82a01007387 */ /* 0x004fe80000100a00 */
[----:B------:R0:W-:Y:S04]  /*2b9e0*/  STL.64 [R1+0x17c0], R40 ;  /* 0x0017c02801007387 */ /* 0x0001e80000100a00 */
[----:B0-----:R-:W2:Y:S04]  /*2b9f0*/  LDL.LU R40, [R1+0x190] ;  /* 0x0001900001287983 */ /* 0x001ea80000300800 */
[----:B------:R-:W2:Y:S04]  /*2ba00*/  LDL.LU R41, [R1+0x194] ;  /* 0x0001940001297983 */ /* 0x000ea80000300800 */
[----:B------:R-:W2:Y:S04]  /*2ba10*/  LDL.LU R42, [R1+0x198] ;  /* 0x00019800012a7983 */ /* 0x000ea80000300800 */
[----:B------:R-:W2:Y:S04]  /*2ba20*/  LDL.LU R43, [R1+0x19c] ;  /* 0x00019c00012b7983 */ /* 0x000ea80000300800 */
[----:B------:R-:W-:Y:S04]  /*2ba30*/  STL.64 [R1+0x2c0], R4 ;  /* 0x0002c00401007387 */ /* 0x000fe80000100a00 */
[----:B------:R0:W-:Y:S04]  /*2ba40*/  STL.64 [R1+0x2c8], R6 ;  /* 0x0002c80601007387 */ /* 0x0001e80000100a00 */
[----:B0-----:R-:W3:Y:S04]  /*2ba50*/  LDL.LU.64 R6, [R1+0x1808] ;  /* 0x0018080001067983 */ /* 0x001ee80000300a00 */
[----:B------:R-:W3:Y:S04]  /*2ba60*/  LDL.LU.64 R4, [R1+0x1800] ;  /* 0x0018000001047983 */ /* 0x000ee80000300a00 */
[----:B------:R-:W-:Y:S04]  /*2ba70*/  STL.64 [R1+0x17b8], R46 ;  /* 0x0017b82e01007387 */ /* 0x000fe80000100a00 */
[----:B------:R0:W-:Y:S04]  /*2ba80*/  STL.64 [R1+0x17b0], R44 ;  /* 0x0017b02c01007387 */ /* 0x0001e80000100a00 */
[----:B0-----:R-:W4:Y:S04]  /*2ba90*/  LDL.LU R44, [R1+0x230] ;  /* 0x00023000012c7983 */ /* 0x001f280000300800 */
[----:B------:R-:W4:Y:S04]  /*2baa0*/  LDL.LU R45, [R1+0x234] ;  /* 0x00023400012d7983 */ /* 0x000f280000300800 */
[----:B------:R-:W4:Y:S01]  /*2bab0*/  LDL.LU R46, [R1+0x238] ;  /* 0x00023800012e7983 */ /* 0x000f220000300800 */
[----:B------:R-:W-:-:S03]  /*2bac0*/  MOV R47, R61 ;  /* 0x0000003d002f7202 */ /* 0x000fc60000000f00 */
[----:B------:R-:W-:Y:S04]  /*2bad0*/  STL.64 [R1+0x17a8], R50 ;  /* 0x0017a83201007387 */ /* 0x000fe80000100a00 */
[----:B------:R-:W-:Y:S01]  /*2bae0*/  STL.64 [R1+0x17a0], R48 ;  /* 0x0017a03001007387 */ /* 0x000fe20000100a00 */
[C---:B--2---:R-:W-:Y:S06]  /*2baf0*/  HMMA.16816.F32 R40, R56.reuse, R52, R40 ;  /* 0x000000343828723c */ /* 0x044fec0000001828 */
[----:B----4-:R-:W-:-:S15]  /*2bb00*/  HMMA.16816.F32 R44, R56, R48, R44 ;  /* 0x00000030382c723c */ /* 0x010fde000000182c */
[----:B------:R-:W-:-:S03]  /*2bb10*/  NOP ;  /* 0x0000000000007918 */ /* 0x000fc60000000000 */
[----:B------:R-:W-:Y:S01]  /*2bb20*/  IMAD.MOV.U32 R61, RZ, RZ, R43 ;  /* 0x000000ffff3d7224 */ /* 0x000fe200078e002b */
[C---:B---3--:R-:W-:Y:S04]  /*2bb30*/  HMMA.16816.F32 R24, R4.reuse, R28, R24 ;  /* 0x0000001c0418723c */ /* 0x048fe80000001818 */
[----:B------:R-:W-:Y:S04]  /*2bb40*/  STL.64 [R1+0x2b0], R44 ;  /* 0x0002b02c01007387 */ /* 0x000fe80000100a00 */
[----:B------:R-:W-:Y:S04]  /*2bb50*/  STL.64 [R1+0x2b8], R46 ;  /* 0x0002b82e01007387 */ /* 0x000fe80000100a00 */
[----:B------:R-:W-:Y:S04]  /*2bb60*/  STL.64 [R1+0x260], R40 ;  /* 0x0002602801007387 */ /* 0x000fe80000100a00 */
[----:B------:R0:W-:Y:S02]  /*2bb70*/  STL [R1+0x268], R42 ;  /* 0x0002682a01007387 */ /* 0x0001e40000100800 */
[----:B0-----:R-:W-:Y:S02]  /*2bb80*/  HMMA.16816.F32 R40, R4, R36, R8 ;  /* 0x000000240428723c */ /* 0x001fe40000001808 */
[----:B------:R-:W-:Y:S04]  /*2bb90*/  STL.64 [R1+0x1798], R54 ;  /* 0x0017983601007387 */ /* 0x000fe80000100a00 */
[----:B------:R-:W-:Y:S04]  /*2bba0*/  STL.64 [R1+0x1790], R52 ;  /* 0x0017903401007387 */ /* 0x000fe80000100a00 */
[----:B------:R0:W-:Y:S02]  /*2bbb0*/  STL [R1+0x1560], R61 ;  /* 0x0015603d01007387 */ /* 0x0001e40000100800 */
[----:B0-----:R-:W-:-:S11]  /*2bbc0*/  IMAD.MOV.U32 R61, RZ, RZ, R27 ;  /* 0x000000ffff3d7224 */ /* 0x001fd600078e001b */
[----:B------:R-:W-:Y:S04]  /*2bbd0*/  STL.64 [R1+0x250], R40 ;  /* 0x0002502801007387 */ /* 0x000fe80000100a00 */
[----:B------:R-:W-:Y:S04]  /*2bbe0*/  STL.64 [R1+0x258], R42 ;  /* 0x0002582a01007387 */ /* 0x000fe80000100a00 */
[----:B------:R-:W-:Y:S04]  /*2bbf0*/  STL.64 [R1+0x240], R24 ;  /* 0x0002401801007387 */ /* 0x000fe80000100a00 */
[----:B------:R0:W-:Y:S02]  /*2bc00*/  STL [R1+0x248], R26 ;  /* 0x0002481a01007387 */ /* 0x0001e40000100800 */
[----:B0-----:R-:W-:Y:S01]  /*2bc10*/  HMMA.16816.F32 R24, R4, R12, R20 ;  /* 0x0000000c0418723c */ /* 0x001fe20000001814 */
[----:B------:R-:W-:-:S02]  /*2bc20*/  IMAD.MOV.U32 R11, RZ, RZ, R28 ;  /* 0x000000ffff0b7224 */ /* 0x000fc400078e001c */
[----:B------:R-:W-:-:S04]  /*2bc30*/  IMAD.MOV.U32 R10, RZ, RZ, R29 ;  /* 0x000000ffff0a7224 */ /* 0x000fc800078e001d */
[----:B------:R-:W-:Y:S01]  /*2bc40*/  MOV R21, R12 ;  /* 0x0000000c00157202 */ /* 0x000fe20000000f00 */
[----:B------:R-:W-:-:S15]  /*2bc50*/  IMAD.MOV.U32 R20, RZ, RZ, R13 ;  /* 0x000000ffff147224 */ /* 0x000fde00078e000d */
[----:B------:R0:W-:Y:S04]  /*2bc60*/  STL.64 [R1+0x230], R24 ;  /* 0x0002301801007387 */ /* 0x0001e80000100a00 */
[----:B------:R1:W-:Y:S04]  /*2bc70*/  STL.64 [R1+0x238], R26 ;  /* 0x0002381a01007387 */ /* 0x0003e80000100a00 */
[----:B------:R-:W2:Y:S04]  /*2bc80*/  LDL.LU.64 R12, [R1+0x17f8] ;  /* 0x0017f800010c7983 */ /* 0x000ea80000300a00 */
[----:B------:R-:W3:Y:S04]  /*2bc90*/  LDL.LU R48, [R1+0x200] ;  /* 0x0002000001307983 */ /* 0x000ee80000300800 */
[----:B------:R-:W3:Y:S04]  /*2bca0*/  LDL.LU R49, [R1+0x204] ;  /* 0x0002040001317983 */ /* 0x000ee80000300800 */
[----:B------:R-:W3:Y:S04]  /*2bcb0*/  LDL.LU R50, [R1+0x208] ;  /* 0x0002080001327983 */ /* 0x000ee80000300800 */
[----:B------:R-:W3:Y:S04]  /*2bcc0*/  LDL.LU R51, [R1+0x20c] ;  /* 0x00020c0001337983 */ /* 0x000ee80000300800 */
[----:B------:R-:W4:Y:S04]  /*2bcd0*/  LDL.LU.64 R28, [R1+0x50] ;  /* 0x00005000011c7983 */ /* 0x000f280000300a00 */
[----:B0-----:R-:W3:Y:S04]  /*2bce0*/  LDL.LU R24, [R1+0x210] ;  /* 0x0002100001187983 */ /* 0x001ee80000300800 */
[----:B------:R-:W3:Y:S04]  /*2bcf0*/  LDL.LU R25, [R1+0x214] ;  /* 0x0002140001197983 */ /* 0x000ee80000300800 */
[----:B-1----:R-:W3:Y:S04]  /*2bd00*/  LDL.LU R26, [R1+0x218] ;  /* 0x00021800011a7983 */ /* 0x002ee80000300800 */
[----:B------:R-:W3:Y:S04]  /*2bd10*/  LDL.LU R27, [R1+0x21c] ;  /* 0x00021c00011b7983 */ /* 0x000ee80000300800 */
[----:B------:R-:W3:Y:S04]  /*2bd20*/  LDL.LU.64 R52, [R1+0x40] ;  /* 0x0000400001347983 */ /* 0x000ee80000300a00 */
[----:B------:R-:W4:Y:S04]  /*2bd30*/  LDL.LU R44, [R1+0x1f0] ;  /* 0x0001f000012c7983 */ /* 0x000f280000300800 */
[----:B------:R-:W4:Y:S04]  /*2bd40*/  LDL.LU R45, [R1+0x1f4] ;  /* 0x0001f400012d7983 */ /* 0x000f280000300800 */
[----:B------:R-:W4:Y:S04]  /*2bd50*/  LDL.LU R46, [R1+0x1f8] ;  /* 0x0001f800012e7983 */ /* 0x000f280000300800 */
[----:B------:R-:W4:Y:S01]  /*2bd60*/  LDL.LU R47, [R1+0x1fc] ;  /* 0x0001fc00012f7983 */ /* 0x000f220000300800 */
[----:B------:R-:W-:-:S03]  /*2bd70*/  IMAD.MOV.U32 R9, RZ, RZ, R36 ;  /* 0x000000ffff097224 */ /* 0x000fc600078e0024 */
[----:B------:R-:W4:Y:S01]  /*2bd80*/  LDL.LU.64 R40, [R1+0x20] ;  /* 0x0000200001287983 */ /* 0x000f220000300a00 */
[----:B------:R-:W-:-:S03]  /*2bd90*/  IMAD.MOV.U32 R8, RZ, RZ, R37 ;  /* 0x000000ffff087224 */ /* 0x000fc600078e0025 */
[----:B------:R-:W4:Y:S04]  /*2bda0*/  LDL.LU R36, [R1+0x1e0] ;  /* 0x0001e00001247983 */ /* 0x000f280000300800 */
[----:B------:R-:W4:Y:S04]  /*2bdb0*/  LDL.LU R37, [R1+0x1e4] ;  /* 0x0001e40001257983 */ /* 0x000f280000300800 */
[----:B------:R-:W4:Y:S04]  /*2bdc0*/  LDL.LU R38, [R1+0x1e8] ;  /* 0x0001e80001267983 */ /* 0x000f280000300800 */
[----:B------:R-:W2:Y:S04]  /*2bdd0*/  LDL.LU R56, [R1+0xd0] ;  /* 0x0000d00001387983 */ /* 0x000ea80000300800 */
[----:B------:R-:W2:Y:S04]  /*2bde0*/  LDL.LU R57, [R1+0xd4] ;  /* 0x0000d40001397983 */ /* 0x000ea80000300800 */
[----:B------:R-:W3:Y:S04]  /*2bdf0*/  LDL.LU R58, [R1+0xd8] ;  /* 0x0000d800013a7983 */ /* 0x000ee80000300800 */
[----:B------:R-:W3:Y:S04]  /*2be00*/  LDL.LU R59, [R1+0xdc] ;  /* 0x0000dc00013b7983 */ /* 0x000ee80000300800 */
[----:B---3--:R-:W-:Y:S04]  /*2be10*/  STL.64 [R1+0x16e8], R58 ;  /* 0x0016e83a01007387 */ /* 0x008fe80000100a00 */
[----:B--2---:R0:W-:Y:S04]  /*2be20*/  STL.64 [R1+0x16e0], R56 ;  /* 0x0016e03801007387 */ /* 0x0041e80000100a00 */
[----:B0-----:R-:W2:Y:S04]  /*2be30*/  LDL.LU R56, [R1+0xe0] ;  /* 0x0000e00001387983 */ /* 0x001ea80000300800 */
[----:B------:R-:W2:Y:S04]  /*2be40*/  LDL.LU R57, [R1+0xe4] ;  /* 0x0000e40001397983 */ /* 0x000ea80000300800 */
[----:B------:R-:W3:Y:S04]  /*2be50*/  LDL.LU R58, [R1+0xe8] ;  /* 0x0000e800013a7983 */ /* 0x000ee80000300800 */
[----:B------:R-:W3:Y:S01]  /*2be60*/  LDL.LU R59, [R1+0xec] ;  /* 0x0000ec00013b7983 */ /* 0x000ee20000300800 */
[----:B------:R-:W-:-:S03]  /*2be70*/  IMAD.MOV.U32 R39, RZ, RZ, R12 ;  /* 0x000000ffff277224 */ /* 0x000fc600078e000c */
[----:B------:R-:W0:Y:S04]  /*2be80*/  LDSM.16.MT88.4 R12, [R13+UR4+0x5800] ;  /* 0x005800040d0c783b */ /* 0x000e280008004200 */
[----:B---3--:R-:W-:Y:S04]  /*2be90*/  STL.64 [R1+0x16f8], R58 ;  /* 0x0016f83a01007387 */ /* 0x008fe80000100a00 */
[----:B--2---:R1:W-:Y:S02]  /*2bea0*/  STL.64 [R1+0x16f0], R56 ;  /* 0x0016f03801007387 */ /* 0x0043e40000100a00 */
[----:B-1----:R-:W-:-:S02]  /*2beb0*/  IMAD.MOV.U32 R56, RZ, RZ, R19 ;  /* 0x000000ffff387224 */ /* 0x002fc400078e0013 */
[----:B------:R-:W2:Y:S04]  /*2bec0*/  LDL R19, [R1+0x137c] ;  /* 0x00137c0001137983 */ /* 0x000ea80000100800 */
[----:B0-----:R-:W-:Y:S04]  /*2bed0*/  STL.64 [R1+0x16b0], R14 ;  /* 0x0016b00e01007387 */ /* 0x001fe80000100a00 */
[----:B------:R0:W-:Y:S04]  /*2bee0*/  STL.64 [R1+0x16a8], R12 ;  /* 0x0016a80c01007387 */ /* 0x0001e80000100a00 */
[----:B0-----:R-:W4:Y:S04]  /*2bef0*/  LDL.LU R12, [R1+0x220] ;  /* 0x00022000010c7983 */ /* 0x001f280000300800 */
[----:B------:R-:W4:Y:S04]  /*2bf00*/  LDL.LU R13, [R1+0x224] ;  /* 0x00022400010d7983 */ /* 0x000f280000300800 */
[----:B------:R-:W4:Y:S04]  /*2bf10*/  LDL.LU R14, [R1+0x228] ;  /* 0x00022800010e7983 */ /* 0x000f280000300800 */
[----:B------:R-:W4:Y:S01]  /*2bf20*/  LDL.LU R15, [R1+0x22c] ;  /* 0x00022c00010f7983 */ /* 0x000f220000300800 */
[C---:B------:R-:W-:Y:S06]  /*2bf30*/  HMMA.16816.F32 R24, R4.reuse, R52, R24 ;  /* 0x000000340418723c */ /* 0x040fec0000001818 */
[----:B----4-:R-:W-:-:S15]  /*2bf40*/  HMMA.16816.F32 R12, R4, R28, R12 ;  /* 0x0000001c040c723c */ /* 0x010fde000000180c */
[----:B------:R-:W-:-:S08]  /*2bf50*/  NOP ;  /* 0x0000000000007918 */ /* 0x000fd00000000000 */
[----:B------:R0:W-:Y:S04]  /*2bf60*/  STL.64 [R1+0x220], R12 ;  /* 0x0002200c01007387 */ /* 0x0001e80000100a00 */
[----:B------:R-:W-:Y:S04]  /*2bf70*/  STL.64 [R1+0x228], R14 ;  /* 0x0002280e01007387 */ /* 0x000fe80000100a00 */
[----:B------:R-:W3:Y:S01]  /*2bf80*/  LDL.LU.64 R30, [R1+0x17f0] ;  /* 0x0017f000011e7983 */ /* 0x000ee20000300a00 */
[----:B0-----:R-:W-:Y:S02]  /*2bf90*/  IMAD.MOV.U32 R13, RZ, RZ, R28 ;  /* 0x000000ffff0d7224 */ /* 0x001fe400078e001c */
[----:B------:R-:W-:-:S02]  /*2bfa0*/  IMAD.MOV.U32 R12, RZ, RZ, R29 ;  /* 0x000000ffff0c7224 */ /* 0x000fc400078e001d */
[----:B------:R-:W4:Y:S04]  /*2bfb0*/  LDL.LU.64 R28, [R1+0x17e8] ;  /* 0x0017e800011c7983 */ /* 0x000f280000300a00 */
[----:B------:R0:W-:Y:S04]  /*2bfc0*/  STL.64 [R1+0x210], R24 ;  /* 0x0002101801007387 */ /* 0x0001e80000100a00 */
[----:B------:R-:W-:Y:S04]  /*2bfd0*/  STL.64 [R1+0x218], R26 ;  /* 0x0002181a01007387 */ /* 0x000fe80000100a00 */
[----:B0-----:R-:W2:Y:S01]  /*2bfe0*/  LDL.LU.64 R24, [R1+0x17e0] ;  /* 0x0017e00001187983 */ /* 0x001ea20000300a00 */
[----:B------:R-:W-:Y:S01]  /*2bff0*/  IMAD.MOV.U32 R57, RZ, RZ, R18 ;  /* 0x000000ffff397224 */ /* 0x000fe200078e0012 */
[C---:B------:R-:W-:Y:S06]  /*2c000*/  HMMA.16816.F32 R44, R4.reuse, R40, R44 ;  /* 0x00000028042c723c */ /* 0x040fec000000182c */
[----:B------:R-:W-:Y:S01]  /*2c010*/  HMMA.16816.F32 R48, R4, R56, R48 ;  /* 0x000000380430723c */ /* 0x000fe20000001830 */
[----:B------:R-:W-:Y:S01]  /*2c020*/  MOV R15, R52 ;  /* 0x00000034000f7202 */ /* 0x000fe20000000f00 */
[----:B------:R-:W-:-:S04]  /*2c030*/  IMAD.MOV.U32 R14, RZ, RZ, R53 ;  /* 0x000000ffff0e7224 */ /* 0x000fc800078e0035 */
[----:B------:R0:W-:Y:S02]  /*2c040*/  STL.64 [R1+0x1708], R56 ;  /* 0x0017083801007387 */ /* 0x0001e40000100a00 */
[----:B0-----:R-:W-:Y:S02]  /*2c050*/  IMAD.MOV.U32 R56, RZ, RZ, R15 ;  /* 0x000000ffff387224 */ /* 0x001fe400078e000f */
[----:B------:R-:W-:-:S13]  /*2c060*/  IMAD.MOV.U32 R57, RZ, RZ, R14 ;  /* 0x000000ffff397224 */ /* 0x000fda00078e000e */
[----:B------:R-:W-:Y:S04]  /*2c070*/  STL.64 [R1+0x200], R48 ;  /* 0x0002003001007387 */ /* 0x000fe80000100a00 */
[----:B------:R-:W-:Y:S04]  /*2c080*/  STL.64 [R1+0x208], R50 ;  /* 0x0002083201007387 */ /* 0x000fe80000100a00 */
[----:B------:R0:W-:Y:S04]  /*2c090*/  STL.64 [R1+0x1720], R56 ;  /* 0x0017203801007387 */ /* 0x0001e80000100a00 */
[----:B------:R-:W-:Y:S04]  /*2c0a0*/  STL.64 [R1+0x1f0], R44 ;  /* 0x0001f02c01007387 */ /* 0x000fe80000100a00 */
[----:B------:R-:W-:Y:S01]  /*2c0b0*/  STL.64 [R1+0x1f8], R46 ;  /* 0x0001f82e01007387 */ /* 0x000fe20000100a00 */
[----:B0-----:R-:W-:Y:S01]  /*2c0c0*/  IMAD.MOV.U32 R56, RZ, RZ, R13 ;  /* 0x000000ffff387224 */ /* 0x001fe200078e000d */
[----:B------:R-:W-:Y:S01]  /*2c0d0*/  MOV R57, R12 ;  /* 0x0000000c00397202 */ /* 0x000fe20000000f00 */
[----:B--2---:R-:W-:-:S15]  /*2c0e0*/  HMMA.16816.F32 R36, R4, R24, R36 ;  /* 0x000000180424723c */ /* 0x004fde0000001824 */
[----:B------:R-:W-:-:S08]  /*2c0f0*/  NOP ;  /* 0x0000000000007918 */ /* 0x000fd00000000000 */
[----:B------:R-:W-:Y:S04]  /*2c100*/  STL.64 [R1+0x1e0], R36 ;  /* 0x0001e02401007387 */ /* 0x000fe80000100a00 */
[----:B------:R-:W-:Y:S04]  /*2c110*/  STL.64 [R1+0x1e8], R38 ;  /* 0x0001e82601007387 */ /* 0x000fe80000100a00 */
[----:B------:R-:W-:Y:S04]  /*2c120*/  STL.64 [R1+0x1738], R56 ;  /* 0x0017383801007387 */ /* 0x000fe80000100a00 */
[----:B------:R0:W-:Y:S04]  /*2c130*/  STL.64 [R1+0x1700], R24 ;  /* 0x0017001801007387 */ /* 0x0001e80000100a00 */
[----:B0-----:R-:W2:Y:S04]  /*2c140*/  LDL.LU R24, [R1+0xf0] ;  /* 0x0000f00001187983 */ /* 0x001ea80000300800 */
[----:B------:R-:W2:Y:S04]  /*2c150*/  LDL.LU R25, [R1+0xf4] ;  /* 0x0000f40001197983 */ /* 0x000ea80000300800 */
[----:B------:R-:W3:Y:S04]  /*2c160*/  LDL.LU R26, [R1+0xf8] ;  /* 0x0000f800011a7983 */ /* 0x000ee80000300800 */
[----:B------:R-:W3:Y:S01]  /*2c170*/  LDL.LU R27, [R1+0xfc] ;  /* 0x0000fc00011b7983 */ /* 0x000ee20000300800 */
[----:B------:R-:W-:-:S02]  /*2c180*/  IMAD.MOV.U32 R56, RZ, RZ, R21 ;  /* 0x000000ffff387224 */ /* 0x000fc400078e0015 */
[----:B------:R-:W-:-:S05]  /*2c190*/  IMAD.MOV.U32 R57, RZ, RZ, R20 ;  /* 0x000000ffff397224 */ /* 0x000fca00078e0014 */
[----:B------:R-:W-:Y:S04]  /*2c1a0*/  STL.64 [R1+0x1750], R56 ;  /* 0x0017503801007387 */ /* 0x000fe80000100a00 */
[----:B---3--:R-:W-:Y:S04]  /*2c1b0*/  STL.64 [R1+0x1718], R26 ;  /* 0x0017181a01007387 */ /* 0x008fe80000100a00 */
[----:B--2---:R0:W-:Y:S04]  /*2c1c0*/  STL.64 [R1+0x1710], R24 ;  /* 0x0017101801007387 */ /* 0x0041e80000100a00 */
[----:B0-----:R-:W2:Y:S04]  /*2c1d0*/  LDL.LU R24, [R1+0x100] ;  /* 0x0001000001187983 */ /* 0x001ea80000300800 */
[----:B------:R-:W2:Y:S04]  /*2c1e0*/  LDL.LU R25, [R1+0x104] ;  /* 0x0001040001197983 */ /* 0x000ea80000300800 */
[----:B------:R-:W3:Y:S04]  /*2c1f0*/  LDL.LU R26, [R1+0x108] ;  /* 0x00010800011a7983 */ /* 0x000ee80000300800 */
[----:B------:R-:W3:Y:S01]  /*2c200*/  LDL.LU R27, [R1+0x10c] ;  /* 0x00010c00011b7983 */ /* 0x000ee20000300800 */
[----:B------:R-:W-:-:S02]  /*2c210*/  IMAD.MOV.U32 R56, RZ, RZ, R11 ;  /* 0x000000ffff387224 */ /* 0x000fc400078e000b */
[----:B------:R-:W-:-:S05]  /*2c220*/  IMAD.MOV.U32 R57, RZ, RZ, R10 ;  /* 0x000000ffff397224 */ /* 0x000fca00078e000a */
[----:B------:R0:W-:Y:S02]  /*2c230*/  STL.64 [R1+0x1768], R56 ;  /* 0x0017683801007387 */ /* 0x0001e40000100a00 */
[----:B0-----:R-:W-:Y:S02]  /*2c240*/  IMAD.MOV.U32 R57, RZ, RZ, R8 ;  /* 0x000000ffff397224 */ /* 0x001fe400078e0008 */
[----:B------:R-:W-:Y:S01]  /*2c250*/  IMAD.MOV.U32 R56, RZ, RZ, R9 ;  /* 0x000000ffff387224 */ /* 0x000fe200078e0009 */
[----:B---3--:R-:W-:Y:S04]  /*2c260*/  STL.64 [R1+0x1730], R26 ;  /* 0x0017301a01007387 */ /* 0x008fe80000100a00 */
[----:B--2---:R0:W-:Y:S04]  /*2c270*/  STL.64 [R1+0x1728], R24 ;  /* 0x0017281801007387 */ /* 0x0041e80000100a00 */
[----:B0-----:R-:W2:Y:S04]  /*2c280*/  LDL.LU R24, [R1+0x110] ;  /* 0x0001100001187983 */ /* 0x001ea80000300800 */
[----:B------:R-:W2:Y:S04]  /*2c290*/  LDL.LU R25, [R1+0x114] ;  /* 0x0001140001197983 */ /* 0x000ea80000300800 */
[----:B------:R-:W3:Y:S04]  /*2c2a0*/  LDL.LU R26, [R1+0x118] ;  /* 0x00011800011a7983 */ /* 0x000ee80000300800 */
        /* <DEDUP_REMOVED lines=20> */
[----:B------:R-:W-:-:S03]  /*2c3f0*/  IMAD.MOV.U32 R58, RZ, RZ, R40 ;  /* 0x000000ffff3a7224 */ /* 0x000fc600078e0028 */
[----:B------:R-:W4:Y:S01]  /*2c400*/  LDL.LU R15, [R1+0x1dc] ;  /* 0x0001dc00010f7983 */ /* 0x000f220000300800 */
[----:B------:R-:W-:-:S03]  /*2c410*/  IMAD.MOV.U32 R18, RZ, RZ, R41 ;  /* 0x000000ffff127224 */ /* 0x000fc600078e0029 */
        /* <DEDUP_REMOVED lines=16> */
[----:B------:R-:W3:Y:S04]  /*2c520*/  LDL.LU R26, [R1+0x128] ;  /* 0x00012800011a7983 */ /* 0x000ee80000300800 */
[----:B------:R-:W3:Y:S01]  /*2c530*/  LDL.LU R27, [R1+0x12c] ;  /* 0x00012c00011b7983 */ /* 0x000ee20000300800 */
[C---:B----4-:R-:W-:Y:S06]  /*2c540*/  HMMA.16816.F32 R20, R4.reuse, R28, R20 ;  /* 0x0000001c0414723c */ /* 0x050fec0000001814 */
[C---:B------:R-:W-:Y:S01]  /*2c550*/  HMMA.16816.F32 R12, R4.reuse, R16, R12 ;  /* 0x00000010040c723c */ /* 0x040fe2000000180c */
[----:B---3--:R-:W-:Y:S04]  /*2c560*/  STL.64 [R1+0x1760], R26 ;  /* 0x0017601a01007387 */ /* 0x008fe80000100a00 */
[----:B--2---:R0:W-:Y:S04]  /*2c570*/  STL.64 [R1+0x1758], R24 ;  /* 0x0017581801007387 */ /* 0x0041e80000100a00 */
[----:B0-----:R-:W2:Y:S04]  /*2c580*/  LDL.LU R24, [R1+0x130] ;  /* 0x0001300001187983 */ /* 0x001ea80000300800 */
[----:B------:R-:W2:Y:S04]  /*2c590*/  LDL.LU R25, [R1+0x134] ;  /* 0x0001340001197983 */ /* 0x000ea80000300800 */
[----:B------:R-:W3:Y:S04]  /*2c5a0*/  LDL.LU R26, [R1+0x138] ;  /* 0x00013800011a7983 */ /* 0x000ee80000300800 */
[----:B------:R-:W3:Y:S01]  /*2c5b0*/  LDL.LU R27, [R1+0x13c] ;  /* 0x00013c00011b7983 */ /* 0x000ee20000300800 */
[C---:B------:R-:W-:Y:S03]  /*2c5c0*/  HMMA.16816.F32 R36, R4.reuse, R32, R36 ;  /* 0x000000200424723c */ /* 0x040fe60000001824 */
[----:B---3--:R-:W-:Y:S04]  /*2c5d0*/  STL.64 [R1+0x1778], R26 ;  /* 0x0017781a01007387 */ /* 0x008fe80000100a00 */
[----:B--2---:R0:W-:Y:S04]  /*2c5e0*/  STL.64 [R1+0x1770], R24 ;  /* 0x0017701801007387 */ /* 0x0041e80000100a00 */
[----:B0-----:R-:W2:Y:S04]  /*2c5f0*/  LDL.LU R24, [R1+0x140] ;  /* 0x0001400001187983 */ /* 0x001ea80000300800 */
[----:B------:R-:W2:Y:S04]  /*2c600*/  LDL.LU R25, [R1+0x144] ;  /* 0x0001440001197983 */ /* 0x000ea80000300800 */
[----:B------:R-:W2:Y:S04]  /*2c610*/  LDL.LU R26, [R1+0x148] ;  /* 0x00014800011a7983 */ /* 0x000ea80000300800 */
[----:B------:R-:W2:Y:S04]  /*2c620*/  LDL.LU R27, [R1+0x14c] ;  /* 0x00014c00011b7983 */ /* 0x000ea80000300800 */
[----:B------:R0:W-:Y:S04]  /*2c630*/  STL.64 [R1+0x1d0], R12 ;  /* 0x0001d00c01007387 */ /* 0x0001e80000100a00 */
[----:B------:R1:W-:Y:S04]  /*2c640*/  STL.64 [R1+0x1d8], R14 ;  /* 0x0001d80e01007387 */ /* 0x0003e80000100a00 */
[----:B0-----:R-:W3:Y:S04]  /*2c650*/  LDL.LU R12, [R1+0x2a0] ;  /* 0x0002a000010c7983 */ /* 0x001ee80000300800 */
[----:B------:R0:W-:Y:S04]  /*2c660*/  STL.64 [R1+0x1c0], R20 ;  /* 0x0001c01401007387 */ /* 0x0001e80000100a00 */
[----:B------:R4:W-:Y:S04]  /*2c670*/  STL.64 [R1+0x1c8], R22 ;  /* 0x0001c81601007387 */ /* 0x0009e80000100a00 */
[----:B------:R-:W3:Y:S04]  /*2c680*/  LDL.LU R13, [R1+0x2a4] ;  /* 0x0002a400010d7983 */ /* 0x000ee80000300800 */
[----:B-1----:R-:W3:Y:S04]  /*2c690*/  LDL.LU R14, [R1+0x2a8] ;  /* 0x0002a800010e7983 */ /* 0x002ee80000300800 */
[----:B------:R-:W3:Y:S04]  /*2c6a0*/  LDL.LU R15, [R1+0x2ac] ;  /* 0x0002ac00010f7983 */ /* 0x000ee80000300800 */
[----:B0-----:R-:W3:Y:S04]  /*2c6b0*/  LDL.LU R20, [R1+0xc0] ;  /* 0x0000c00001147983 */ /* 0x001ee80000300800 */
[----:B------:R-:W3:Y:S04]  /*2c6c0*/  LDL.LU R21, [R1+0xc4] ;  /* 0x0000c40001157983 */ /* 0x000ee80000300800 */
[----:B----4-:R-:W4:Y:S04]  /*2c6d0*/  LDL.LU R22, [R1+0xc8] ;  /* 0x0000c80001167983 */ /* 0x010f280000300800 */
[----:B------:R-:W4:Y:S04]  /*2c6e0*/  LDL.LU R23, [R1+0xcc] ;  /* 0x0000cc0001177983 */ /* 0x000f280000300800 */
        /* <DEDUP_REMOVED lines=9> */
[----:B------:R-:W3:Y:S02]  /*2c780*/  LDL.LU.64 R40, [R1+0x17c0] ;  /* 0x0017c00001287983 */ /* 0x000ee40000300a00 */
[----:B---3--:R-:W-:-:S15]  /*2c790*/  HMMA.16816.F32 R44, R4, R40, R44 ;  /* 0x00000028042c723c */ /* 0x008fde000000182c */
[----:B------:R-:W-:-:S08]  /*2c7a0*/  NOP ;  /* 0x0000000000007918 */ /* 0x000fd00000000000 */
        /* <DEDUP_REMOVED lines=16> */
[----:B---3--:R-:W-:Y:S02]  /*2c8b0*/  HMMA.16816.F32 R4, R4, R52, R8 ;  /* 0x000000340404723c */ /* 0x008fe40000001808 */
[----:B------:R-:W3:Y:S04]  /*2c8c0*/  LDL.LU.64 R10, [R1+0x1788] ;  /* 0x00178800010a7983 */ /* 0x000ee80000300a00 */
[----:B------:R-:W3:-:S15]  /*2c8d0*/  LDL.LU.64 R8, [R1+0x1780] ;  /* 0x0017800001087983 */ /* 0x000ede0000300a00 */
[----:B------:R-:W-:-:S02]  /*2c8e0*/  NOP ;  /* 0x0000000000007918 */ /* 0x000fc40000000000 */
[----:B------:R0:W-:Y:S02]  /*2c8f0*/  STL.64 [R1+0x160], R4 ;  /* 0x0001600401007387 */ /* 0x0001e40000100a00 */
[----:B0-----:R-:W-:Y:S02]  /*2c900*/  MOV R4, R58 ;  /* 0x0000003a00047202 */ /* 0x001fe40000000f00 */
[----:B------:R-:W-:Y:S01]  /*2c910*/  STL.64 [R1+0x168], R6 ;  /* 0x0001680601007387 */ /* 0x000fe20000100a00 */
[----:B---3--:R-:W-:Y:S03]  /*2c920*/  HMMA.16816.F32 R56, R8, R56, R24 ;  /* 0x000000380838723c */ /* 0x008fe60000001818 */
[----:B------:R-:W3:Y:S04]  /*2c930*/  LDL.LU.64 R26, [R1+0x1778] ;  /* 0x00177800011a7983 */ /* 0x000ee80000300a00 */
[----:B------:R-:W3:-:S15]  /*2c940*/  LDL.LU.64 R24, [R1+0x1770] ;  /* 0x0017700001187983 */ /* 0x000ede0000300a00 */
[----:B------:R-:W-:-:S01]  /*2c950*/  NOP ;  /* 0x0000000000007918 */ /* 0x000fc20000000000 */
[----:B------:R0:W-:Y:S04]  /*2c960*/  STL.64 [R1+0x150], R56 ;  /* 0x0001503801007387 */ /* 0x0001e80000100a00 */
[----:B------:R3:W-:Y:S04]  /*2c970*/  STL.64 [R1+0x158], R58 ;  /* 0x0001583a01007387 */ /* 0x0007e80000100a00 */
[----:B0-----:R-:W3:Y:S02]  /*2c980*/  LDL.LU.64 R56, [R1+0x1768] ;  /* 0x0017680001387983 */ /* 0x001ee40000300a00 */
[----:B---3--:R-:W-:Y:S02]  /*2c990*/  HMMA.16816.F32 R56, R8, R56, R24 ;  /* 0x000000380838723c */ /* 0x008fe40000001818 */
[----:B------:R-:W3:Y:S04]  /*2c9a0*/  LDL.LU.64 R26, [R1+0x1760] ;  /* 0x00176000011a7983 */ /* 0x000ee80000300a00 */
[----:B------:R-:W3:-:S15]  /*2c9b0*/  LDL.LU.64 R24, [R1+0x1758] ;  /* 0x0017580001187983 */ /* 0x000ede0000300a00 */
[----:B------:R-:W-:-:S02]  /*2c9c0*/  NOP ;  /* 0x0000000000007918 */ /* 0x000fc40000000000 */
        /* <DEDUP_REMOVED lines=25> */
[----:B------:R-:W3:-:S15]  /*2cb60*/  LDL.LU.64 R24, [R1+0x1700] ;  /* 0x0017000001187983 */ /* 0x000ede0000300a00 */
[----:B------:R-:W-:-:S06]  /*2cb70*/  NOP ;  /* 0x0000000000007918 */ /* 0x000fcc0000000000 */
[----:B------:R-:W-:Y:S04]  /*2cb80*/  STL.64 [R1+0x100], R56 ;  /* 0x0001003801007387 */ /* 0x000fe80000100a00 */
[----:B------:R0:W-:Y:S04]  /*2cb90*/  STL.64 [R1+0x108], R58 ;  /* 0x0001083a01007387 */ /* 0x0001e80000100a00 */
[----:B0-----:R-:W4:Y:S04]  /*2cba0*/  LDL.LU.64 R58, [R1+0x16f8] ;  /* 0x0016f800013a7983 */ /* 0x001f280000300a00 */
[----:B------:R-:W4:Y:S01]  /*2cbb0*/  LDL.LU.64 R56, [R1+0x16f0] ;  /* 0x0016f00001387983 */ /* 0x000f220000300a00 */
[----:B------:R-:W-:-:S07]  /*2cbc0*/  IMAD.MOV.U32 R5, RZ, RZ, R18 ;  /* 0x000000ffff057224 */ /* 0x000fce00078e0012 */
[----:B----4-:R-:W-:Y:S01]  /*2cbd0*/  HMMA.16816.F32 R4, R8, R4, R56 ;  /* 0x000000040804723c */ /* 0x010fe20000001838 */
[----:B------:R-:W3:Y:S04]  /*2cbe0*/  LDL.LU.64 R58, [R1+0x16e8] ;  /* 0x0016e800013a7983 */ /* 0x000ee80000300a00 */
[----:B------:R-:W3:-:S15]  /*2cbf0*/  LDL.LU.64 R56, [R1+0x16e0] ;  /* 0x0016e00001387983 */ /* 0x000ede0000300a00 */
[----:B------:R-:W-:-:S03]  /*2cc00*/  NOP ;  /* 0x0000000000007918 */ /* 0x000fc60000000000 */
[----:B------:R-:W-:Y:S04]  /*2cc10*/  STL.64 [R1+0xf0], R4 ;  /* 0x0000f00401007387 */ /* 0x000fe80000100a00 */
[----:B------:R-:W-:Y:S04]  /*2cc20*/  STL.64 [R1+0xf8], R6 ;  /* 0x0000f80601007387 */ /* 0x000fe80000100a00 */
[----:B------:R-:W0:Y:S01]  /*2cc30*/  LDSM.16.MT88.4 R4, [R19+UR4+0x5800] ;  /* 0x005800041304783b */ /* 0x000e220008004200 */
[----:B---3--:R-:W-:Y:S03]  /*2cc40*/  HMMA.16816.F32 R24, R8, R24, R56 ;  /* 0x000000180818723c */ /* 0x008fe60000001838 */
[----:B------:R-:W3:Y:S04]  /*2cc50*/  LDL.LU R56, [R1+0x290] ;  /* 0x0002900001387983 */ /* 0x000ee80000300800 */
[----:B------:R-:W-:-:S02]  /*2cc60*/  IMAD.MOV.U32 R57, RZ, RZ, R0 ;  /* 0x000000ffff397224 */ /* 0x000fc400078e0000 */
[----:B------:R-:W-:Y:S02]  /*2cc70*/  IMAD.MOV.U32 R58, RZ, RZ, R2 ;  /* 0x000000ffff3a7224 */ /* 0x000fe400078e0002 */
[----:B------:R-:W-:-:S12]  /*2cc80*/  IMAD.MOV.U32 R59, RZ, RZ, R3 ;  /* 0x000000ffff3b7224 */ /* 0x000fd800078e0003 */
[----:B------:R1:W-:Y:S04]  /*2cc90*/  STL.64 [R1+0xe0], R24 ;  /* 0x0000e01801007387 */ /* 0x0003e80000100a00 */
[----:B------:R4:W-:Y:S04]  /*2cca0*/  STL.64 [R1+0xe8], R26 ;  /* 0x0000e81a01007387 */ /* 0x0009e80000100a00 */
[----:B------:R-:W2:Y:S04]  /*2ccb0*/  LDL.LU R0, [R1+0x16dc] ;  /* 0x0016dc0001007983 */ /* 0x000ea80000300800 */
[----:B------:R-:W3:Y:S04]  /*2ccc0*/  LDL.LU R2, [R1+0x16d8] ;  /* 0x0016d80001027983 */ /* 0x000ee80000300800 */
[----:B------:R-:W2:Y:S01]  /*2ccd0*/  LDL.LU R3, [R1+0x16d4] ;  /* 0x0016d40001037983 */ /* 0x000ea20000300800 */
[----:B-1----:R-:W-:-:S02]  /*2cce0*/  IMAD.MOV.U32 R24, RZ, RZ, R34 ;  /* 0x000000ffff187224 */ /* 0x002fc400078e0022 */
[----:B------:R-:W-:Y:S01]  /*2ccf0*/  IMAD.MOV.U32 R25, RZ, RZ, R30 ;  /* 0x000000ffff197224 */ /* 0x000fe200078e001e */
[----:B------:R-:W3:Y:S04]  /*2cd00*/  LDL.LU R34, [R1+0x16d0] ;  /* 0x0016d00001227983 */ /* 0x000ee80000300800 */
[----:B------:R-:W2:Y:S01]  /*2cd10*/  LDL.LU R30, [R1+0x16cc] ;  /* 0x0016cc00011e7983 */ /* 0x000ea20000300800 */
[----:B----4-:R-:W-:-:S03]  /*2cd20*/  MOV R26, R31 ;  /* 0x0000001f001a7202 */ /* 0x010fc60000000f00 */
[----:B------:R-:W4:Y:S01]  /*2cd30*/  LDL.LU R31, [R1+0x16c8] ;  /* 0x0016c800011f7983 */ /* 0x000f220000300800 */
[----:B------:R-:W-:-:S03]  /*2cd40*/  IMAD.MOV.U32 R27, RZ, RZ, R35 ;  /* 0x000000ffff1b7224 */ /* 0x000fc600078e0023 */
[----:B------:R-:W4:Y:S04]  /*2cd50*/  LDL.LU R35, [R1+0x16c4] ;  /* 0x0016c40001237983 */ /* 0x000f280000300800 */
[----:B0-----:R-:W-:Y:S04]  /*2cd60*/  STL.64 [R1+0x15d0], R6 ;  /* 0x0015d00601007387 */ /* 0x001fe80000100a00 */
[----:B------:R0:W-:Y:S04]  /*2cd70*/  STL.64 [R1+0x15c8], R4 ;  /* 0x0015c80401007387 */ /* 0x0001e80000100a00 */
[----:B0-----:R-:W4:Y:S01]  /*2cd80*/  LDL.LU R4, [R1+0xb0] ;  /* 0x0000b00001047983 */ /* 0x001f220000300800 */
[C---:B------:R-:W-:Y:S06]  /*2cd90*/  HMMA.16816.F32 R16, R8.reuse, R16, R12 ;  /* 0x000000100810723c */ /* 0x040fec000000180c */
[----:B------:R-:W-:Y:S01]  /*2cda0*/  HMMA.16816.F32 R20, R8, R28, R20 ;  /* 0x0000001c0814723c */ /* 0x000fe20000001814 */
[----:B---3--:R-:W-:-:S02]  /*2cdb0*/  IMAD.MOV.U32 R5, RZ, RZ, R34 ;  /* 0x000000ffff057224 */ /* 0x008fc400078e0022 */
[----:B--2---:R-:W-:Y:S01]  /*2cdc0*/  IMAD.MOV.U32 R6, RZ, RZ, R30 ;  /* 0x000000ffff067224 */ /* 0x004fe200078e001e */
[----:B------:R-:W2:Y:S04]  /*2cdd0*/  LDL.LU R34, [R1+0x16c0] ;  /* 0x0016c00001227983 */ /* 0x000ea80000300800 */
[----:B------:R-:W3:Y:S01]  /*2cde0*/  LDL.LU R30, [R1+0x16bc] ;  /* 0x0016bc00011e7983 */ /* 0x000ee20000300800 */
[----:B----4-:R-:W-:-:S03]  /*2cdf0*/  IMAD.MOV.U32 R7, RZ, RZ, R31 ;  /* 0x000000ffff077224 */ /* 0x010fc600078e001f */
[----:B------:R-:W3:Y:S04]  /*2ce00*/  LDL.LU R31, [R1+0x16b8] ;  /* 0x0016b800011f7983 */ /* 0x000ee80000300800 */
[----:B------:R-:W4:Y:S04]  /*2ce10*/  LDL.LU.64 R14, [R1+0x16b0] ;  /* 0x0016b000010e7983 */ /* 0x000f280000300a00 */
[----:B------:R-:W4:Y:S04]  /*2ce20*/  LDL.LU.64 R12, [R1+0x16a8] ;  /* 0x0016a800010c7983 */ /* 0x000f280000300a00 */
[----:B------:R-:W-:Y:S01]  /*2ce30*/  STL.64 [R1+0xd0], R16 ;  /* 0x0000d01001007387 */ /* 0x000fe20000100a00 */
[----:B------:R-:W-:Y:S03]  /*2ce40*/  HMMA.16816.F32 R4, R8, R32, R4 ;  /* 0x000000200804723c */ /* 0x000fe60000001804 */
[----:B------:R0:W-:Y:S01]  /*2ce50*/  STL.64 [R1+0xd8], R18 ;  /* 0x0000d81201007387 */ /* 0x0001e20000100a00 */
[----:B------:R-:W-:-:S03]  /*2ce60*/  IMAD.MOV.U32 R28, RZ, RZ, R35 ;  /* 0x000000ffff1c7224 */ /* 0x000fc600078e0023 */
[----:B0-----:R-:W4:Y:S04]  /*2ce70*/  LDL.LU.64 R18, [R1+0x16a0] ;  /* 0x0016a00001127983 */ /* 0x001f280000300a00 */
[----:B------:R-:W4:Y:S04]  /*2ce80*/  LDL.LU.64 R16, [R1+0x1698] ;  /* 0x0016980001107983 */ /* 0x000f280000300a00 */
[----:B------:R-:W-:Y:S04]  /*2ce90*/  STL.64 [R1+0xc0], R20 ;  /* 0x0000c01401007387 */ /* 0x000fe80000100a00 */
[----:B------:R0:W-:Y:S01]  /*2cea0*/  STL.64 [R1+0xc8], R22 ;  /* 0x0000c81601007387 */ /* 0x0001e20000100a00 */
[----:B------:R-:W-:-:S03]  /*2ceb0*/  IMAD.MOV.U32 R29, RZ, RZ, R3 ;  /* 0x000000ffff1d7224 */ /* 0x000fc600078e0003 */
[----:B0-----:R-:W4:Y:S04]  /*2cec0*/  LDL.LU.64 R22, [R1+0x1690] ;  /* 0x0016900001167983 */ /* 0x001f280000300a00 */
[----:B------:R-:W4:Y:S01]  /*2ced0*/  LDL.LU.64 R20, [R1+0x1688] ;  /* 0x0016880001147983 */ /* 0x000f220000300a00 */
[----:B------:R-:W-:Y:S01]  /*2cee0*/  IMAD.MOV.U32 R3, RZ, RZ, R6 ;  /* 0x000000ffff037224 */ /* 0x000fe200078e0006 */
[----:B------:R-:W-:Y:S02]  /*2cef0*/  MOV R6, R39 ;  /* 0x0000002700067202 */ /* 0x000fe40000000f00 */
[----:B---3--:R0:W-:Y:S04]  /*2cf00*/  STL.64 [R1+0x1620], R30 ;  /* 0x0016201e01007387 */ /* 0x0081e80000100a00 */
[----:B------:R-:W2:Y:S04]  /*2cf10*/  LDL.LU R35, [R1+0x1680] ;  /* 0x0016800001237983 */ /* 0x000ea80000300800 */
[----:B------:R1:W-:Y:S01]  /*2cf20*/  STL [R1+0xb0], R4 ;  /* 0x0000b00401007387 */ /* 0x0003e20000100800 */
[----:B0-----:R-:W-:Y:S01]  /*2cf30*/  MOV R30, R2 ;  /* 0x00000002001e7202 */ /* 0x001fe20000000f00 */
[----:B------:R-:W-:-:S02]  /*2cf40*/  IMAD.MOV.U32 R2, RZ, RZ, R5 ;  /* 0x000000ffff027224 */ /* 0x000fc400078e0005 */
[----:B-1----:R-:W-:Y:S02]  /*2cf50*/  IMAD.MOV.U32 R4, RZ, RZ, R43 ;  /* 0x000000ffff047224 */ /* 0x002fe400078e002b */
[----:B------:R-:W-:Y:S01]  /*2cf60*/  IMAD.MOV.U32 R5, RZ, RZ, R38 ;  /* 0x000000ffff057224 */ /* 0x000fe200078e0026 */
[----:B------:R-:W3:Y:S04]  /*2cf70*/  LDL.LU R43, [R1+0x167c] ;  /* 0x00167c00012b7983 */ /* 0x000ee80000300800 */
[----:B------:R-:W4:Y:S04]  /*2cf80*/  LDL.LU R38, [R1+0x1678] ;  /* 0x0016780001267983 */ /* 0x000f280000300800 */
[----:B------:R-:W4:Y:S01]  /*2cf90*/  LDL.LU R39, [R1+0x1674] ;  /* 0x0016740001277983 */ /* 0x000f220000300800 */
[----:B------:R-:W-:-:S07]  /*2cfa0*/  IMAD.MOV.U32 R31, RZ, RZ, R0 ;  /* 0x000000ffff1f7224 */ /* 0x000fce00078e0000 */
[----:B------:R-:W-:Y:S01]  /*2cfb0*/  HMMA.16816.F32 R28, R8, R36, R28 ;  /* 0x00000024081c723c */ /* 0x000fe2000000181c */
[----:B------:R-:W-:Y:S02]  /*2cfc0*/  IMAD.MOV.U32 R0, RZ, RZ, R7 ;  /* 0x000000ffff007224 */ /* 0x000fe400078e0007 */
[----:B------:R-:W-:Y:S02]  /*2cfd0*/  IMAD.MOV.U32 R7, RZ, RZ, R42 ;  /* 0x000000ffff077224 */ /* 0x000fe400078e002a */
[----:B------:R-:W4:Y:S04]  /*2cfe0*/  LDL.LU R42, [R1+0x1670] ;  /* 0x00167000012a7983 */ /* 0x000f280000300800 */
[----:B--2---:R0:W-:Y:S04]  /*2cff0*/  STL.64 [R1+0x1618], R34 ;  /* 0x0016182201007387 */ /* 0x0041e80000100a00 */
[----:B0-----:R-:W2:Y:S04]  /*2d000*/  LDL.64 R34, [R1+0x98] ;  /* 0x0000980001227983 */ /* 0x001ea80000100a00 */
[----:B------:R-:W-:Y:S04]  /*2d010*/  STL [R1+0x1538], R0 ;  /* 0x0015380001007387 */ /* 0x000fe80000100800 */
[----:B------:R-:W-:Y:S04]  /*2d020*/  STL [R1+0x1534], R3 ;  /* 0x0015340301007387 */ /* 0x000fe80000100800 */
[----:B------:R-:W-:Y:S04]  /*2d030*/  STL [R1+0x1530], R2 ;  /* 0x0015300201007387 */ /* 0x000fe80000100800 */
[----:B------:R-:W-:Y:S04]  /*2d040*/  STL.64 [R1+0xa0], R28 ;  /* 0x0000a01c01007387 */ /* 0x000fe80000100a00 */
[----:B------:R0:W-:Y:S01]  /*2d050*/  STL.64 [R1+0xa8], R30 ;  /* 0x0000a81e01007387 */ /* 0x0001e20000100a00 */
[----:B---3--:R-:W-:-:S03]  /*2d060*/  IMAD.MOV.U32 R36, RZ, RZ, R43 ;  /* 0x000000ffff247224 */ /* 0x008fc600078e002b */
[----:B0-----:R-:W3:Y:S04]  /*2d070*/  LDL.64 R30, [R1+0x88] ;  /* 0x00008800011e7983 */ /* 0x001ee80000100a00 */
[----:B----4-:R0:W-:Y:S04]  /*2d080*/  STL.64 [R1+0x1628], R38 ;  /* 0x0016282601007387 */ /* 0x0101e80000100a00 */
[----:B------:R-:W4:Y:S04]  /*2d090*/  LDL.LU R43, [R1+0x166c] ;  /* 0x00166c00012b7983 */ /* 0x000f280000300800 */
[----:B------:R-:W2:Y:S04]  /*2d0a0*/  LDL.LU R37, [R1+0x74] ;  /* 0x0000740001257983 */ /* 0x000ea80000300800 */
[----:B0-----:R-:W2:Y:S01]  /*2d0b0*/  LDL.LU R38, [R1+0x78] ;  /* 0x0000780001267983 */ /* 0x001ea20000300800 */
[----:B------:R-:W-:Y:S01]  /*2d0c0*/  IMAD.MOV.U32 R39, RZ, RZ, R60 ;  /* 0x000000ffff277224 */ /* 0x000fe200078e003c */
[C---:B------:R-:W-:Y:S06]  /*2d0d0*/  HMMA.16816.F32 R56, R8.reuse, R44, R56 ;  /* 0x0000002c0838723c */ /* 0x040fec0000001838 */
[C---:B------:R-:W-:Y:S06]  /*2d0e0*/  HMMA.16816.F32 R24, R8.reuse, R48, R24 ;  /* 0x000000300818723c */ /* 0x040fec0000001818 */
[C---:B------:R-:W-:Y:S01]  /*2d0f0*/  HMMA.16816.F32 R20, R8.reuse, R52, R20 ;  /* 0x000000340814723c */ /* 0x040fe20000001814 */
[----:B------:R-:W3:Y:S05]  /*2d100*/  LDL.LU R60, [R1+0x1668] ;  /* 0x00166800013c7983 */ /* 0x000eea0000300800 */
[----:B--2---:R-:W-:-:S15]  /*2d110*/  HMMA.16816.F32 R36, R8, R40, R36 ;  /* 0x000000280824723c */ /* 0x004fde0000001824 */
[----:B------:R-:W-:-:S08]  /*2d120*/  NOP ;  /* 0x0000000000007918 */ /* 0x000fd00000000000 */
[----:B------:R-:W-:Y:S04]  /*2d130*/  STL [R1+0x70], R36 ;  /* 0x0000702401007387 */ /* 0x000fe80000100800 */
[----:B----4-:R-:W-:Y:S04]  /*2d140*/  STL.64 [R1+0x1610], R42 ;  /* 0x0016102a01007387 */ /* 0x010fe80000100a00 */
[----:B------:R-:W-:Y:S04]  /*2d150*/  STL.64 [R1+0x1630], R46 ;  /* 0x0016302e01007387 */ /* 0x000fe80000100a00 */
[----:B------:R-:W-:Y:S04]  /*2d160*/  STL.64 [R1+0x13a8], R58 ;  /* 0x0013a83a01007387 */ /* 0x000fe80000100a00 */
[----:B------:R-:W-:Y:S04]  /*2d170*/  STL.64 [R1+0x13a0], R56 ;  /* 0x0013a03801007387 */ /* 0x000fe80000100a00 */
[----:B------:R-:W-:Y:S04]  /*2d180*/  STL.64 [R1+0x1638], R50 ;  /* 0x0016383201007387 */ /* 0x000fe80000100a00 */
[----:B------:R0:W-:Y:S04]  /*2d190*/  STL.64 [R1+0x13b8], R26 ;  /* 0x0013b81a01007387 */ /* 0x0001e80000100a00 */
[----:B------:R-:W-:Y:S04]  /*2d1a0*/  STL.64 [R1+0x13b0], R24 ;  /* 0x0013b01801007387 */ /* 0x000fe80000100a00 */
[----:B0-----:R-:W2:Y:S04]  /*2d1b0*/  LDL R26, [R1+0x58] ;  /* 0x00005800011a7983 */ /* 0x001ea80000100800 */
[----:B------:R-:W2:Y:S04]  /*2d1c0*/  LDL R27, [R1+0x5c] ;  /* 0x00005c00011b7983 */ /* 0x000ea80000100800 */
[----:B------:R-:W-:Y:S04]  /*2d1d0*/  STL.64 [R1+0x1640], R54 ;  /* 0x0016403601007387 */ /* 0x000fe80000100a00 */
[----:B------:R0:W-:Y:S04]  /*2d1e0*/  STL.64 [R1+0x13d0], R22 ;  /* 0x0013d01601007387 */ /* 0x0001e80000100a00 */
[----:B------:R-:W-:Y:S04]  /*2d1f0*/  STL.64 [R1+0x13c8], R20 ;  /* 0x0013c81401007387 */ /* 0x000fe80000100a00 */
[----:B0-----:R-:W4:Y:S01]  /*2d200*/  LDL.LU R22, [R1+0x8] ;  /* 0x0000080001167983 */ /* 0x001f220000300800 */
[C---:B------:R-:W-:Y:S06]  /*2d210*/  HMMA.16816.F32 R4, R12.reuse, R34, R4 ;  /* 0x000000220c04723c */ /* 0x040fec0000001804 */
[----:B---3--:R-:W-:Y:S01]  /*2d220*/  HMMA.16816.F32 R8, R12, R30, R16 ;  /* 0x0000001e0c08723c */ /* 0x008fe20000001810 */
[----:B------:R-:W-:Y:S01]  /*2d230*/  MOV R23, R60 ;  /* 0x0000003c00177202 */ /* 0x000fe20000000f00 */
[----:B------:R-:W-:-:S02]  /*2d240*/  IMAD.MOV.U32 R25, RZ, RZ, R34 ;  /* 0x000000ffff197224 */ /* 0x000fc400078e0022 */
[----:B------:R-:W-:-:S14]  /*2d250*/  IMAD.MOV.U32 R24, RZ, RZ, R35 ;  /* 0x000000ffff187224 */ /* 0x000fdc00078e0023 */
[----:B------:R-:W-:Y:S01]  /*2d260*/  IMAD.MOV.U32 R60, RZ, RZ, R4 ;  /* 0x000000ffff3c7224 */ /* 0x000fe200078e0004 */
[----:B----4-:R-:W-:Y:S04]  /*2d270*/  STL.64 [R1+0x1660], R22 ;  /* 0x0016601601007387 */ /* 0x010fe80000100a00 */
[----:B------:R0:W-:Y:S04]  /*2d280*/  STL.64 [R1+0x750], R4 ;  /* 0x0007500401007387 */ /* 0x0001e80000100a00 */
[----:B------:R-:W-:Y:S04]  /*2d290*/  STL.64 [R1+0x758], R6 ;  /* 0x0007580601007387 */ /* 0x000fe80000100a00 */
[----:B--2---:R1:W-:Y:S04]  /*2d2a0*/  STL.64 [R1+0x1658], R26 ;  /* 0x0016581a01007387 */ /* 0x0043e80000100a00 */
[----:B------:R-:W-:Y:S04]  /*2d2b0*/  STL.64 [R1+0x1650], R24 ;  /* 0x0016501801007387 */ /* 0x000fe80000100a00 */
[----:B------:R-:W-:Y:S04]  /*2d2c0*/  STL [R1+0x1384], R60 ;  /* 0x0013843c01007387 */ /* 0x000fe80000100800 */
[----:B------:R-:W-:Y:S04]  /*2d2d0*/  STL.64 [R1+0x720], R8 ;  /* 0x0007200801007387 */ /* 0x000fe80000100a00 */
[----:B------:R-:W-:Y:S01]  /*2d2e0*/  STL.64 [R1+0x728], R10 ;  /* 0x0007280a01007387 */ /* 0x000fe20000100a00 */
[----:B0-----:R-:W-:-:S02]  /*2d2f0*/  IMAD.MOV.U32 R5, RZ, RZ, R30 ;  /* 0x000000ffff057224 */ /* 0x001fc400078e001e */
[----:B------:R-:W-:-:S05]  /*2d300*/  IMAD.MOV.U32 R4, RZ, RZ, R31 ;  /* 0x000000ffff047224 */ /* 0x000fca00078e001f */
[----:B------:R0:W-:Y:S04]  /*2d310*/  STL.64 [R1+0x1648], R4 ;  /* 0x0016480401007387 */ /* 0x0001e80000100a00 */
[----:B------:R-:W2:Y:S04]  /*2d320*/  LDL R29, [R1+0x1378] ;  /* 0x00137800011d7983 */ /* 0x000ea80000100800 */
[----:B------:R-:W3:Y:S04]  /*2d330*/  LDL R30, [R1+0x18] ;  /* 0x00001800011e7983 */ /* 0x000ee80000100800 */
[----:B------:R-:W3:Y:S04]  /*2d340*/  LDL R31, [R1+0x1c] ;  /* 0x00001c00011f7983 */ /* 0x000ee80000100800 */
[----:B------:R-:W4:Y:S04]  /*2d350*/  LDL R58, [R1+0x28] ;  /* 0x00002800013a7983 */ /* 0x000f280000100800 */
[----:B------:R-:W4:Y:S04]  /*2d360*/  LDL R59, [R1+0x2c] ;  /* 0x00002c00013b7983 */ /* 0x000f280000100800 */
[----:B------:R-:W3:Y:S04]  /*2d370*/  LDL R54, [R1+0x48] ;  /* 0x0000480001367983 */ /* 0x000ee80000100800 */
[----:B------:R-:W3:Y:S04]  /*2d380*/  LDL R55, [R1+0x4c] ;  /* 0x00004c0001377983 */ /* 0x000ee80000100800 */
[----:B------:R-:W4:Y:S04]  /*2d390*/  LDL.LU R20, [R1+0x450] ;  /* 0x0004500001147983 */ /* 0x000f280000300800 */
[----:B------:R-:W4:Y:S04]  /*2d3a0*/  LDL.LU R21, [R1+0x454] ;  /* 0x0004540001157983 */ /* 0x000f280000300800 */
[----:B------:R-:W4:Y:S04]  /*2d3b0*/  LDL.LU R22, [R1+0x458] ;  /* 0x0004580001167983 */ /* 0x000f280000300800 */
[----:B------:R-:W4:Y:S04]  /*2d3c0*/  LDL.LU R23, [R1+0x45c] ;  /* 0x00045c0001177983 */ /* 0x000f280000300800 */
[----:B-1----:R-:W4:Y:S04]  /*2d3d0*/  LDL.64 R26, [R1+0x68] ;  /* 0x00006800011a7983 */ /* 0x002f280000100a00 */
[----:B------:R-:W3:Y:S04]  /*2d3e0*/  LDL.LU R16, [R1+0x440] ;  /* 0x0004400001107983 */ /* 0x000ee80000300800 */
[----:B------:R-:W3:Y:S04]  /*2d3f0*/  LDL.LU R17, [R1+0x444] ;  /* 0x0004440001117983 */ /* 0x000ee80000300800 */
[----:B------:R-:W3:Y:S04]  /*2d400*/  LDL.LU R18, [R1+0x448] ;  /* 0x0004480001127983 */ /* 0x000ee80000300800 */
        /* <DEDUP_REMOVED lines=13> */
[----:B------:R-:W-:-:S03]  /*2d4e0*/  IMAD.MOV.U32 R0, RZ, RZ, R37 ;  /* 0x000000ffff007224 */ /* 0x000fc600078e0025 */
[----:B------:R-:W3:Y:S01]  /*2d4f0*/  LDL.LU R36, [R1+0x400] ;  /* 0x0004000001247983 */ /* 0x000ee20000300800 */
[----:B------:R-:W-:-:S03]  /*2d500*/  IMAD.MOV.U32 R3, RZ, RZ, R38 ;  /* 0x000000ffff037224 */ /* 0x000fc600078e0026 */
[----:B------:R-:W3:Y:S01]  /*2d510*/  LDL.LU R37, [R1+0x404] ;  /* 0x0004040001257983 */ /* 0x000ee20000300800 */
[----:B------:R-:W-:-:S03]  /*2d520*/  IMAD.MOV.U32 R2, RZ, RZ, R39 ;  /* 0x000000ffff027224 */ /* 0x000fc600078e0027 */
        /* <DEDUP_REMOVED lines=10> */
[----:B--2---:R-:W0:Y:S01]  /*2d5d0*/  LDSM.16.MT88.4 R8, [R29+UR4+0x5800] ;  /* 0x005800041d08783b */ /* 0x004e220008004200 */
[----:B----4-:R-:W-:Y:S03]  /*2d5e0*/  HMMA.16816.F32 R20, R12, R26, R20 ;  /* 0x0000001a0c14723c */ /* 0x010fe60000001814 */
[----:B0-----:R0:W-:Y:S04]  /*2d5f0*/  STL.64 [R1+0x1548], R10 ;  /* 0x0015480a01007387 */ /* 0x0011e80000100a00 */
[----:B------:R-:W-:Y:S04]  /*2d600*/  STL.64 [R1+0x1540], R8 ;  /* 0x0015400801007387 */ /* 0x000fe80000100a00 */
[----:B0-----:R-:W2:-:S12]  /*2d610*/  LDL.LU.64 R10, [R1+0x38] ;  /* 0x00003800010a7983 */ /* 0x001e980000300a00 */
[----:B------:R0:W-:Y:S04]  /*2d620*/  STL.64 [R1+0x6f0], R20 ;  /* 0x0006f01401007387 */ /* 0x0001e80000100a00 */
[----:B------:R1:W-:Y:S01]  /*2d630*/  STL.64 [R1+0x6f8], R22 ;  /* 0x0006f81601007387 */ /* 0x0003e20000100a00 */
[----:B0-----:R-:W-:-:S03]  /*2d640*/  IMAD.MOV.U32 R21, RZ, RZ, R26 ;  /* 0x000000ffff157224 */ /* 0x001fc600078e001a */
[----:B-1----:R-:W4:Y:S01]  /*2d650*/  LDL.LU.64 R22, [R1+0x1660] ;  /* 0x0016600001167983 */ /* 0x002f220000300a00 */
[----:B------:R-:W-:-:S03]  /*2d660*/  MOV R20, R27 ;  /* 0x0000001b00147202 */ /* 0x000fc60000000f00 */
[----:B------:R-:W4:Y:S01]  /*2d670*/  LDL.LU.64 R26, [R1+0x1658] ;  /* 0x00165800011a7983 */ /* 0x000f220000300a00 */
[C---:B---3--:R-:W-:Y:S06]  /*2d680*/  HMMA.16816.F32 R52, R12.reuse, R54, R4 ;  /* 0x000000360c34723c */ /* 0x048fec0000001804 */
[C---:B------:R-:W-:Y:S01]  /*2d690*/  HMMA.16816.F32 R56, R12.reuse, R58, R44 ;  /* 0x0000003a0c38723c */ /* 0x040fe2000000182c */
[----:B------:R-:W3:Y:S05]  /*2d6a0*/  LDL.LU.64 R24, [R1+0x1650] ;  /* 0x0016500001187983 */ /* 0x000eea0000300a00 */
[C---:B------:R-:W-:Y:S06]  /*2d6b0*/  HMMA.16816.F32 R28, R12.reuse, R30, R36 ;  /* 0x0000001e0c1c723c */ /* 0x040fec0000001824 */
[C---:B--2---:R-:W-:Y:S06]  /*2d6c0*/  HMMA.16816.F32 R48, R12.reuse, R10, R48 ;  /* 0x0000000a0c30723c */ /* 0x044fec0000001830 */
[----:B----4-:R-:W-:-:S15]  /*2d6d0*/  HMMA.16816.F32 R16, R12, R26, R16 ;  /* 0x0000001a0c10723c */ /* 0x010fde0000001810 */
[----:B------:R-:W-:-:S08]  /*2d6e0*/  NOP ;  /* 0x0000000000007918 */ /* 0x000fd00000000000 */
[----:B------:R0:W-:Y:S04]  /*2d6f0*/  STL.64 [R1+0x6b0], R16 ;  /* 0x0006b01001007387 */ /* 0x0001e80000100a00 */
[----:B------:R1:W-:Y:S04]  /*2d700*/  STL.64 [R1+0x6b8], R18 ;  /* 0x0006b81201007387 */ /* 0x0003e80000100a00 */
[----:B0-----:R-:W2:Y:S04]  /*2d710*/  LDL.LU R16, [R1+0x3c0] ;  /* 0x0003c00001107983 */ /* 0x001ea80000300800 */
[----:B------:R-:W2:Y:S04]  /*2d720*/  LDL.LU R17, [R1+0x3c4] ;  /* 0x0003c40001117983 */ /* 0x000ea80000300800 */
[----:B-1----:R-:W2:Y:S04]  /*2d730*/  LDL.LU R18, [R1+0x3c8] ;  /* 0x0003c80001127983 */ /* 0x002ea80000300800 */
[----:B------:R-:W2:Y:S04]  /*2d740*/  LDL.LU R19, [R1+0x3cc] ;  /* 0x0003cc0001137983 */ /* 0x000ea80000300800 */
[----:B------:R-:W-:Y:S04]  /*2d750*/  STL.64 [R1+0x15a8], R26 ;  /* 0x0015a81a01007387 */ /* 0x000fe80000100a00 */
[----:B------:R-:W4:Y:S04]  /*2d760*/  LDL.LU.64 R4, [R1+0x1648] ;  /* 0x0016480001047983 */ /* 0x000f280000300a00 */
[----:B------:R-:W-:Y:S04]  /*2d770*/  STL.64 [R1+0x670], R52 ;  /* 0x0006703401007387 */ /* 0x000fe80000100a00 */
[----:B------:R0:W-:Y:S04]  /*2d780*/  STL.64 [R1+0x678], R54 ;  /* 0x0006783601007387 */ /* 0x0001e80000100a00 */
[----:B0-----:R-:W3:Y:S04]  /*2d790*/  LDL.LU.64 R54, [R1+0x1640] ;  /* 0x0016400001367983 */ /* 0x001ee80000300a00 */
[----:B------:R-:W-:Y:S04]  /*2d7a0*/  STL.64 [R1+0x630], R48 ;  /* 0x0006303001007387 */ /* 0x000fe80000100a00 */
[----:B------:R0:W-:Y:S04]  /*2d7b0*/  STL.64 [R1+0x638], R50 ;  /* 0x0006383201007387 */ /* 0x0001e80000100a00 */
[----:B0-----:R-:W4:Y:S04]  /*2d7c0*/  LDL.LU.64 R50, [R1+0x1638] ;  /* 0x0016380001327983 */ /* 0x001f280000300a00 */
[----:B------:R0:W-:Y:S04]  /*2d7d0*/  STL.64 [R1+0x15b0], R10 ;  /* 0x0015b00a01007387 */ /* 0x0001e80000100a00 */
[----:B------:R-:W2:Y:S04]  /*2d7e0*/  LDL.LU R8, [R1+0x3d0] ;  /* 0x0003d00001087983 */ /* 0x000ea80000300800 */
[----:B------:R-:W2:Y:S04]  /*2d7f0*/  LDL.LU R9, [R1+0x3d4] ;  /* 0x0003d40001097983 */ /* 0x000ea80000300800 */
[----:B0-----:R-:W2:Y:S04]  /*2d800*/  LDL.LU R10, [R1+0x3d8] ;  /* 0x0003d800010a7983 */ /* 0x001ea80000300800 */
[----:B------:R-:W2:Y:S04]  /*2d810*/  LDL.LU R11, [R1+0x3dc] ;  /* 0x0003dc00010b7983 */ /* 0x000ea80000300800 */
[----:B------:R-:W4:Y:S04]  /*2d820*/  LDL.LU.64 R46, [R1+0x1630] ;  /* 0x00163000012e7983 */ /* 0x000f280000300a00 */
[----:B------:R0:W-:Y:S04]  /*2d830*/  STL.64 [R1+0x600], R56 ;  /* 0x0006003801007387 */ /* 0x0001e80000100a00 */
[----:B------:R1:W-:Y:S04]  /*2d840*/  STL.64 [R1+0x608], R58 ;  /* 0x0006083a01007387 */ /* 0x0003e80000100a00 */
[----:B0-----:R-:W4:Y:S04]  /*2d850*/  LDL.LU R56, [R1+0x3b0] ;  /* 0x0003b00001387983 */ /* 0x001f280000300800 */
[----:B------:R-:W4:Y:S04]  /*2d860*/  LDL.LU R57, [R1+0x3b4] ;  /* 0x0003b40001397983 */ /* 0x000f280000300800 */
[----:B-1----:R-:W4:Y:S04]  /*2d870*/  LDL.LU R58, [R1+0x3b8] ;  /* 0x0003b800013a7983 */ /* 0x002f280000300800 */
[----:B------:R-:W4:Y:S04]  /*2d880*/  LDL.LU R59, [R1+0x3bc] ;  /* 0x0003bc00013b7983 */ /* 0x000f280000300800 */
[----:B------:R-:W3:Y:S04]  /*2d890*/  LDL.LU.64 R38, [R1+0x1628] ;  /* 0x0016280001267983 */ /* 0x000ee80000300a00 */
[----:B------:R-:W-:Y:S04]  /*2d8a0*/  STL.64 [R1+0x5c0], R28 ;  /* 0x0005c01c01007387 */ /* 0x000fe80000100a00 */
[----:B------:R0:W-:Y:S04]  /*2d8b0*/  STL.64 [R1+0x5c8], R30 ;  /* 0x0005c81e01007387 */ /* 0x0001e80000100a00 */
[----:B0-----:R-:W2:Y:S01]  /*2d8c0*/  LDL.LU.64 R30, [R1+0x1620] ;  /* 0x00162000011e7983 */ /* 0x001ea20000300a00 */
[----:B------:R-:W-:-:S15]  /*2d8d0*/  HMMA.16816.F32 R32, R12, R22, R32 ;  /* 0x000000160c20723c */ /* 0x000fde0000001820 */
[----:B------:R-:W-:-:S08]  /*2d8e0*/  NOP ;  /* 0x0000000000007918 */ /* 0x000fd00000000000 */
[----:B------:R-:W-:Y:S01]  /*2d8f0*/  STL.64 [R1+0x560], R32 ;  /* 0x0005602001007387 */ /* 0x000fe20000100a00 */
[----:B------:R-:W-:-:S03]  /*2d900*/  IMAD.MOV.U32 R29, RZ, RZ, R35 ;  /* 0x000000ffff1d7224 */ /* 0x000fc600078e0023 */
[----:B------:R0:W-:Y:S04]  /*2d910*/  STL.64 [R1+0x568], R34 ;  /* 0x0005682201007387 */ /* 0x0001e80000100a00 */
[----:B0-----:R-:W4:Y:S01]  /*2d920*/  LDL.LU.64 R34, [R1+0x1618] ;  /* 0x0016180001227983 */ /* 0x001f220000300a00 */
[----:B------:R-:W-:-:S03]  /*2d930*/  IMAD.MOV.U32 R28, RZ, RZ, R33 ;  /* 0x000000ffff1c7224 */ /* 0x000fc600078e0021 */
[----:B------:R-:W-:Y:S04]  /*2d940*/  STL.64 [R1+0x15b8], R22 ;  /* 0x0015b81601007387 */ /* 0x000fe80000100a00 */
[----:B------:R-:W-:Y:S04]  /*2d950*/  STL [R1+0x138c], R28 ;  /* 0x00138c1c01007387 */ /* 0x000fe80000100800 */
[----:B------:R-:W-:Y:S01]  /*2d960*/  STL [R1+0x1388], R29 ;  /* 0x0013881d01007387 */ /* 0x000fe20000100800 */
[----:B--2---:R-:W-:-:S15]  /*2d970*/  HMMA.16816.F32 R40, R12, R30, R40 ;  /* 0x0000001e0c28723c */ /* 0x004fde0000001828 */
[----:B------:R-:W-:-:S08]  /*2d980*/  NOP ;  /* 0x0000000000007918 */ /* 0x000fd00000000000 */
[----:B------:R-:W-:Y:S01]  /*2d990*/  STL.64 [R1+0x530], R40 ;  /* 0x0005302801007387 */ /* 0x000fe20000100a00 */
[----:B------:R-:W-:Y:S02]  /*2d9a0*/  IMAD.MOV.U32 R37, RZ, RZ, R43 ;  /* 0x000000ffff257224 */ /* 0x000fe400078e002b */
[----:B------:R-:W-:Y:S01]  /*2d9b0*/  IMAD.MOV.U32 R33, RZ, RZ, R42 ;  /* 0x000000ffff217224 */ /* 0x000fe200078e002a */
[----:B------:R0:W-:Y:S04]  /*2d9c0*/  STL.64 [R1+0x538], R42 ;  /* 0x0005382a01007387 */ /* 0x0001e80000100a00 */
[----:B0-----:R-:W2:Y:S01]  /*2d9d0*/  LDL.LU.64 R42, [R1+0x1610] ;  /* 0x00161000012a7983 */ /* 0x001ea20000300a00 */
[----:B----4-:R-:W-:Y:S01]  /*2d9e0*/  HMMA.16816.F32 R8, R12, R34, R8 ;  /* 0x000000220c08723c */ /* 0x010fe20000001808 */
[----:B------:R-:W-:-:S02]  /*2d9f0*/  IMAD.MOV.U32 R36, RZ, RZ, R41 ;  /* 0x000000ffff247224 */ /* 0x000fc400078e0029 */
[----:B------:R-:W-:Y:S01]  /*2da00*/  STL.64 [R1+0x15c0], R30 ;  /* 0x0015c01e01007387 */ /* 0x000fe20000100a00 */
[----:B------:R-:W-:-:S03]  /*2da10*/  IMAD.MOV.U32 R32, RZ, RZ, R40 ;  /* 0x000000ffff207224 */ /* 0x000fc600078e0028 */
[----:B------:R-:W-:Y:S04]  /*2da20*/  STL [R1+0x1394], R36 ;  /* 0x0013942401007387 */ /* 0x000fe80000100800 */
[----:B------:R-:W-:-:S12]  /*2da30*/  STL [R1+0x1390], R37 ;  /* 0x0013902501007387 */ /* 0x000fd80000100800 */
[----:B------:R-:W-:Y:S01]  /*2da40*/  STL.64 [R1+0x4f0], R8 ;  /* 0x0004f00801007387 */ /* 0x000fe20000100a00 */
[----:B------:R-:W-:Y:S01]  /*2da50*/  MOV R45, R11 ;  /* 0x0000000b002d7202 */ /* 0x000fe20000000f00 */
[----:B------:R-:W-:Y:S02]  /*2da60*/  IMAD.MOV.U32 R44, RZ, RZ, R9 ;  /* 0x000000ffff2c7224 */ /* 0x000fe400078e0009 */
[----:B------:R-:W-:Y:S01]  /*2da70*/  IMAD.MOV.U32 R41, RZ, RZ, R10 ;  /* 0x000000ffff297224 */ /* 0x000fe200078e000a */
[----:B------:R3:W-:Y:S01]  /*2da80*/  STL.64 [R1+0x4f8], R10 ;  /* 0x0004f80a01007387 */ /* 0x0007e20000100a00 */
[----:B------:R-:W-:Y:S02]  /*2da90*/  IMAD.MOV.U32 R40, RZ, RZ, R8 ;  /* 0x000000ffff287224 */ /* 0x000fe400078e0008 */
[----:B---3--:R-:W-:Y:S01]  /*2daa0*/  HMMA.16816.F32 R8, R12, R38, R16 ;  /* 0x000000260c08723c */ /* 0x008fe20000001810 */
[----:B------:R-:W-:Y:S04]  /*2dab0*/  STL.64 [R1+0x15a0], R34 ;  /* 0x0015a02201007387 */ /* 0x000fe80000100a00 */
[----:B------:R-:W-:-:S15]  /*2dac0*/  STL.64 [R1+0x1598], R32 ;  /* 0x0015982001007387 */ /* 0x000fde0000100a00 */
[----:B------:R-:W-:-:S03]  /*2dad0*/  NOP ;  /* 0x0000000000007918 */ /* 0x000fc60000000000 */
[----:B------:R-:W-:Y:S01]  /*2dae0*/  STL.64 [R1+0x4b0], R8 ;  /* 0x0004b00801007387 */ /* 0x000fe20000100a00 */
[----:B------:R-:W-:Y:S02]  /*2daf0*/  IMAD.MOV.U32 R53, RZ, RZ, R11 ;  /* 0x000000ffff357224 */ /* 0x000fe400078e000b */
[----:B------:R-:W-:Y:S02]  /*2db00*/  IMAD.MOV.U32 R52, RZ, RZ, R9 ;  /* 0x000000ffff347224 */ /* 0x000fe400078e0009 */
[----:B------:R-:W-:Y:S01]  /*2db10*/  IMAD.MOV.U32 R49, RZ, RZ, R10 ;  /* 0x000000ffff317224 */ /* 0x000fe200078e000a */
[----:B------:R2:W-:Y:S01]  /*2db20*/  STL.64 [R1+0x4b8], R10 ;  /* 0x0004b80a01007387 */ /* 0x0005e20000100a00 */
[----:B------:R-:W-:-:S03]  /*2db30*/  MOV R48, R8 ;  /* 0x0000000800307202 */ /* 0x000fc60000000f00 */
[----:B------:R-:W-:Y:S04]  /*2db40*/  STL.64 [R1+0x15f0], R54 ;  /* 0x0015f03601007387 */ /* 0x000fe80000100a00 */
[----:B------:R0:W-:Y:S04]  /*2db50*/  STL.64 [R1+0x15e8], R52 ;  /* 0x0015e83401007387 */ /* 0x0001e80000100a00 */
[----:B------:R-:W-:Y:S01]  /*2db60*/  STL.64 [R1+0x15d8], R38 ;  /* 0x0015d82601007387 */ /* 0x000fe20000100a00 */
[----:B--2---:R-:W-:Y:S03]  /*2db70*/  HMMA.16816.F32 R8, R12, R42, R56 ;  /* 0x0000002a0c08723c */ /* 0x004fe60000001838 */
[----:B------:R-:W2:Y:S04]  /*2db80*/  LDL.LU R56, [R1+0x340] ;  /* 0x0003400001387983 */ /* 0x000ea80000300800 */
[----:B------:R-:W-:-:S15]  /*2db90*/  IMAD.MOV.U32 R59, RZ, RZ, R46 ;  /* 0x000000ffff3b7224 */ /* 0x000fde00078e002e */
[----:B------:R-:W-:-:S01]  /*2dba0*/  NOP ;  /* 0x0000000000007918 */ /* 0x000fc20000000000 */
[----:B------:R-:W-:Y:S04]  /*2dbb0*/  STL.64 [R1+0x2a0], R8 ;  /* 0x0002a00801007387 */ /* 0x000fe80000100a00 */
[----:B------:R-:W-:Y:S04]  /*2dbc0*/  STL.64 [R1+0x2a8], R10 ;  /* 0x0002a80a01007387 */ /* 0x000fe80000100a00 */
[----:B------:R-:W2:Y:S04]  /*2dbd0*/  LDL.LU R57, [R1+0x344] ;  /* 0x0003440001397983 */ /* 0x000ea80000300800 */
[----:B------:R-:W2:Y:S04]  /*2dbe0*/  LDL.LU R58, [R1+0x348] ;  /* 0x00034800013a7983 */ /* 0x000ea80000300800 */
[----:B------:R-:W3:Y:S04]  /*2dbf0*/  LDL.LU R46, [R1+0x160c] ;  /* 0x00160c00012e7983 */ /* 0x000ee80000300800 */
[----:B0-----:R-:W4:Y:S04]  /*2dc00*/  LDL.LU R52, [R1+0x470] ;  /* 0x0004700001347983 */ /* 0x001f280000300800 */
[----:B------:R-:W4:Y:S04]  /*2dc10*/  LDL.LU R53, [R1+0x474] ;  /* 0x0004740001357983 */ /* 0x000f280000300800 */
[----:B------:R-:W4:Y:S04]  /*2dc20*/  LDL.LU R54, [R1+0x478] ;  /* 0x0004780001367983 */ /* 0x000f280000300800 */
[----:B------:R-:W4:Y:S04]  /*2dc30*/  LDL.LU R55, [R1+0x47c] ;  /* 0x00047c0001377983 */ /* 0x000f280000300800 */
[----:B------:R-:W-:Y:S04]  /*2dc40*/  STL.64 [R1+0x1580], R42 ;  /* 0x0015802a01007387 */ /* 0x000fe80000100a00 */
[----:B------:R-:W-:Y:S01]  /*2dc50*/  STL.64 [R1+0x1578], R40 ;  /* 0x0015782801007387 */ /* 0x000fe20000100a00 */
[----:B------:R-:W-:-:S02]  /*2dc60*/  IMAD.MOV.U32 R27, RZ, RZ, R4 ;  /* 0x000000ffff1b7224 */ /* 0x000fc400078e0004 */
[----:B------:R-:W-:Y:S01]  /*2dc70*/  IMAD.MOV.U32 R26, RZ, RZ, R5 ;  /* 0x000000ffff1a7224 */ /* 0x000fe200078e0005 */
[----:B---3--:R0:W1:Y:S04]  /*2dc80*/  LDSM.16.MT88.4 R16, [R46+UR4+0x5800] ;  /* 0x005800042e10783b */ /* 0x0080680008004200 */
[----:B0-----:R-:W3:Y:S04]  /*2dc90*/  LDL.LU R46, [R1+0x1608] ;  /* 0x00160800012e7983 */ /* 0x001ee80000300800 */
        /* <DEDUP_REMOVED lines=14> */
[----:B------:R-:W2:Y:S01]  /*2dd80*/  LDL.LU R30, [R1+0x398] ;  /* 0x00039800011e7983 */ /* 0x000ea20000300800 */
[----:B------:R-:W-:Y:S01]  /*2dd90*/  MOV R40, R47 ;  /* 0x0000002f00287202 */ /* 0x000fe20000000f00 */
[----:B---3--:R-:W-:-:S02]  /*2dda0*/  IMAD.MOV.U32 R31, RZ, RZ, R46 ;  /* 0x000000ffff1f7224 */ /* 0x008fc400078e002e */
[----:B------:R-:W4:Y:S04]  /*2ddb0*/  LDL.LU R46, [R1+0x1604] ;  /* 0x00160400012e7983 */ /* 0x000f280000300800 */
[----:B------:R-:W4:Y:S04]  /*2ddc0*/  LDL.LU R47, [R1+0x1600] ;  /* 0x00160000012f7983 */ /* 0x000f280000300800 */
[----:B------:R-:W3:Y:S01]  /*2ddd0*/  LDL.LU R41, [R1+0x334] ;  /* 0x0003340001297983 */ /* 0x000ee20000300800 */
[----:B------:R-:W-:Y:S02]  /*2dde0*/  IMAD.MOV.U32 R42, RZ, RZ, R50 ;  /* 0x000000ffff2a7224 */ /* 0x000fe400078e0032 */
[----:B------:R-:W-:Y:S01]  /*2ddf0*/  IMAD.MOV.U32 R43, RZ, RZ, R51 ;  /* 0x000000ffff2b7224 */ /* 0x000fe200078e0033 */
[----:B------:R-:W2:Y:S04]  /*2de00*/  LDL.LU R50, [R1+0x15fc] ;  /* 0x0015fc0001327983 */ /* 0x000ea80000300800 */
[----:B------:R-:W2:Y:S04]  /*2de10*/  LDL.LU R51, [R1+0x15f8] ;  /* 0x0015f80001337983 */ /* 0x000ea80000300800 */
[----:B------:R-:W3:Y:S04]  /*2de20*/  LDL.LU.64 R34, [R1+0x28] ;  /* 0x0000280001227983 */ /* 0x000ee80000300a00 */
[----:B-1----:R0:W-:Y:S04]  /*2de30*/  STL.64 [R1+0x14b8], R18 ;  /* 0x0014b81201007387 */ /* 0x0021e80000100a00 */
[----:B------:R-:W-:Y:S04]  /*2de40*/  STL.64 [R1+0x14b0], R16 ;  /* 0x0014b01001007387 */ /* 0x000fe80000100a00 */
[----:B0-----:R-:W3:Y:S01]  /*2de50*/  LDL.LU.64 R18, [R1+0x48] ;  /* 0x0000480001127983 */ /* 0x001ee20000300a00 */
[----:B----4-:R-:W-:-:S15]  /*2de60*/  HMMA.16816.F32 R52, R12, R46, R52 ;  /* 0x0000002e0c34723c */ /* 0x010fde0000001834 */
[----:B------:R-:W-:-:S08]  /*2de70*/  NOP ;  /* 0x0000000000007918 */ /* 0x000fd00000000000 */
[----:B------:R-:W-:Y:S04]  /*2de80*/  STL.64 [R1+0x290], R52 ;  /* 0x0002903401007387 */ /* 0x000fe80000100a00 */
[----:B------:R0:W-:Y:S04]  /*2de90*/  STL.64 [R1+0x298], R54 ;  /* 0x0002983601007387 */ /* 0x0001e80000100a00 */
[----:B0-----:R-:W4:Y:S04]  /*2dea0*/  LDL.LU.64 R54, [R1+0x15f0] ;  /* 0x0015f00001367983 */ /* 0x001f280000300a00 */
[----:B------:R-:W3:Y:S04]  /*2deb0*/  LDL.LU.64 R52, [R1+0x15e8] ;  /* 0x0015e80001347983 */ /* 0x000ee80000300a00 */
[----:B------:R-:W-:Y:S04]  /*2dec0*/  STL.64 [R1+0x1570], R46 ;  /* 0x0015702e01007387 */ /* 0x000fe80000100a00 */
[----:B------:R0:W-:Y:S04]  /*2ded0*/  STL.64 [R1+0x1568], R44 ;  /* 0x0015682c01007387 */ /* 0x0001e80000100a00 */
[----:B0-----:R-:W3:Y:S04]  /*2dee0*/  LDL.LU R44, [R1+0x350] ;  /* 0x00035000012c7983 */ /* 0x001ee80000300800 */
[----:B------:R-:W3:Y:S01]  /*2def0*/  LDL.LU R45, [R1+0x354] ;  /* 0x00035400012d7983 */ /* 0x000ee20000300800 */
[----:B--2---:R-:W-:Y:S01]  /*2df00*/  HMMA.16816.F32 R36, R12, R50, R36 ;  /* 0x000000320c24723c */ /* 0x004fe20000001824 */
[----:B----4-:R-:W-:-:S02]  /*2df10*/  IMAD.MOV.U32 R46, RZ, RZ, R54 ;  /* 0x000000ffff2e7224 */ /* 0x010fc400078e0036 */
[----:B------:R-:W-:Y:S01]  /*2df20*/  IMAD.MOV.U32 R47, RZ, RZ, R55 ;  /* 0x000000ffff2f7224 */ /* 0x000fe200078e0037 */
[----:B------:R-:W2:Y:S04]  /*2df30*/  LDL.LU R54, [R1+0x15e4] ;  /* 0x0015e40001367983 */ /* 0x000ea80000300800 */
[----:B------:R-:W2:-:S15]  /*2df40*/  LDL.LU R55, [R1+0x15e0] ;  /* 0x0015e00001377983 */ /* 0x000e9e0000300800 */
[----:B------:R-:W-:Y:S04]  /*2df50*/  STL.64 [R1+0x280], R36 ;  /* 0x0002802401007387 */ /* 0x000fe80000100a00 */
[----:B------:R0:W-:Y:S04]  /*2df60*/  STL.64 [R1+0x288], R38 ;  /* 0x0002882601007387 */ /* 0x0001e80000100a00 */
[----:B0-----:R-:W4:Y:S04]  /*2df70*/  LDL.LU.64 R38, [R1+0x15d8] ;  /* 0x0015d80001267983 */ /* 0x001f280000300a00 */
[----:B------:R-:W-:Y:S04]  /*2df80*/  STL.64 [R1+0x1558], R50 ;  /* 0x0015583201007387 */ /* 0x000fe80000100a00 */
[----:B------:R0:W-:Y:S04]  /*2df90*/  STL.64 [R1+0x1550], R48 ;  /* 0x0015503001007387 */ /* 0x0001e80000100a00 */
[----:B0-----:R-:W4:Y:S04]  /*2dfa0*/  LDL.LU R48, [R1+0x360] ;  /* 0x0003600001307983 */ /* 0x001f280000300800 */
[----:B------:R-:W4:Y:S04]  /*2dfb0*/  LDL.LU R49, [R1+0x364] ;  /* 0x0003640001317983 */ /* 0x000f280000300800 */
[----:B------:R-:W4:Y:S04]  /*2dfc0*/  LDL.LU R50, [R1+0x368] ;  /* 0x0003680001327983 */ /* 0x000f280000300800 */
[----:B------:R-:W4:Y:S01]  /*2dfd0*/  LDL.LU R51, [R1+0x36c] ;  /* 0x00036c0001337983 */ /* 0x000f220000300800 */
[----:B--2---:R-:W-:Y:S03]  /*2dfe0*/  HMMA.16816.F32 R12, R12, R54, R4 ;  /* 0x000000360c0c723c */ /* 0x004fe60000001804 */
[----:B------:R-:W2:Y:S04]  /*2dff0*/  LDL.LU.64 R6, [R1+0x15d0] ;  /* 0x0015d00001067983 */ /* 0x000ea80000300a00 */
[----:B------:R-:W2:Y:S01]  /*2e000*/  LDL.LU.64 R4, [R1+0x15c8] ;  /* 0x0015c80001047983 */ /* 0x000ea20000300a00 */
[----:B------:R-:W-:-:S02]  /*2e010*/  IMAD.MOV.U32 R22, RZ, RZ, R25 ;  /* 0x000000ffff167224 */ /* 0x000fc400078e0019 */
[----:B------:R-:W-:-:S13]  /*2e020*/  IMAD.MOV.U32 R23, RZ, RZ, R24 ;  /* 0x000000ffff177224 */ /* 0x000fda00078e0018 */
[----:B------:R-:W-:Y:S04]  /*2e030*/  STL.64 [R1+0x270], R12 ;  /* 0x0002700c01007387 */ /* 0x000fe80000100a00 */
[----:B------:R0:W-:Y:S02]  /*2e040*/  STL.64 [R1+0x278], R14 ;  /* 0x0002780e01007387 */ /* 0x0001e40000100a00 */
[----:B0-----:R-:W-:Y:S02]  /*2e050*/  IMAD.MOV.U32 R14, RZ, RZ, R21 ;  /* 0x000000ffff0e7224 */ /* 0x001fe400078e0015 */
[----:B------:R-:W-:Y:S01]  /*2e060*/  IMAD.MOV.U32 R15, RZ, RZ, R20 ;  /* 0x000000ffff0f7224 */ /* 0x000fe200078e0014 */
[----:B------:R-:W-:Y:S04]  /*2e070*/  STL.64 [R1+0x1590], R54 ;  /* 0x0015903601007387 */ /* 0x000fe80000100a00 */
[----:B---3--:R0:W-:Y:S04]  /*2e080*/  STL.64 [R1+0x1588], R52 ;  /* 0x0015883401007387 */ /* 0x0081e80000100a00 */
[----:B0-----:R-:W3:Y:S04]  /*2e090*/  LDL.LU R52, [R1+0x370] ;  /* 0x0003700001347983 */ /* 0x001ee80000300800 */
[----:B------:R-:W3:Y:S04]  /*2e0a0*/  LDL.LU R53, [R1+0x374] ;  /* 0x0003740001357983 */ /* 0x000ee80000300800 */
[----:B------:R-:W3:Y:S04]  /*2e0b0*/  LDL.LU R54, [R1+0x378] ;  /* 0x0003780001367983 */ /* 0x000ee80000300800 */
[----:B------:R-:W3:Y:S01]  /*2e0c0*/  LDL.LU R55, [R1+0x37c] ;  /* 0x00037c0001377983 */ /* 0x000ee20000300800 */
[C---:B--2---:R-:W-:Y:S06]  /*2e0d0*/  HMMA.16816.F32 R20, R4.reuse, R22, R28 ;  /* 0x000000160414723c */ /* 0x044fec000000181c */
[----:B------:R-:W-:Y:S01]  /*2e0e0*/  HMMA.16816.F32 R24, R4, R26, R8 ;  /* 0x0000001a0418723c */ /* 0x000fe20000001808 */
[----:B------:R-:W2:-:S15]  /*2e0f0*/  LDL.LU.64 R30, [R1+0x15c0] ;  /* 0x0015c000011e7983 */ /* 0x000e9e0000300a00 */
[----:B------:R-:W-:-:S01]  /*2e100*/  NOP ;  /* 0x0000000000007918 */ /* 0x000fc20000000000 */
[----:B------:R-:W-:Y:S04]  /*2e110*/  STL.64 [R1+0x730], R20 ;  /* 0x0007301401007387 */ /* 0x000fe80000100a00 */
[----:B------:R0:W-:Y:S04]  /*2e120*/  STL.64 [R1+0x738], R22 ;  /* 0x0007381601007387 */ /* 0x0001e80000100a00 */
[----:B0-----:R-:W2:Y:S04]  /*2e130*/  LDL.LU.64 R22, [R1+0x15b8] ;  /* 0x0015b80001167983 */ /* 0x001ea80000300a00 */
[----:B------:R-:W2:Y:S04]  /*2e140*/  LDL.LU.64 R10, [R1+0x15b0] ;  /* 0x0015b000010a7983 */ /* 0x000ea80000300a00 */
[----:B------:R-:W-:Y:S04]  /*2e150*/  STL.64 [R1+0x6e0], R24 ;  /* 0x0006e01801007387 */ /* 0x000fe80000100a00 */
[----:B------:R0:W-:Y:S04]  /*2e160*/  STL.64 [R1+0x6e8], R26 ;  /* 0x0006e81a01007387 */ /* 0x0001e80000100a00 */
[----:B0-----:R-:W4:Y:S01]  /*2e170*/  LDL.LU.64 R26, [R1+0x15a8] ;  /* 0x0015a800011a7983 */ /* 0x001f220000300a00 */
[----:B---3--:R-:W-:Y:S03]  /*2e180*/  HMMA.16816.F32 R52, R4, R14, R52 ;  /* 0x0000000e0434723c */ /* 0x008fe60000001834 */
[----:B------:R-:W3:-:S15]  /*2e190*/  LDL.LU R24, [R1+0x320] ;  /* 0x0003200001187983 */ /* 0x000ede0000300800 */
[----:B------:R-:W-:-:S05]  /*2e1a0*/  NOP ;  /* 0x0000000000007918 */ /* 0x000fca0000000000 */
[----:B------:R-:W-:Y:S04]  /*2e1b0*/  STL.64 [R1+0x6d0], R52 ;  /* 0x0006d03401007387 */ /* 0x000fe80000100a00 */
[----:B------:R-:W-:Y:S01]  /*2e1c0*/  STL.64 [R1+0x6d8], R54 ;  /* 0x0006d83601007387 */ /* 0x000fe20000100a00 */
[----:B------:R-:W-:Y:S01]  /*2e1d0*/  MOV R37, R18 ;  /* 0x0000001200257202 */ /* 0x000fe20000000f00 */
[----:B------:R-:W-:Y:S02]  /*2e1e0*/  IMAD.MOV.U32 R36, RZ, RZ, R19 ;  /* 0x000000ffff247224 */ /* 0x000fe400078e0013 */
[----:B------:R-:W-:Y:S02]  /*2e1f0*/  IMAD.MOV.U32 R21, RZ, RZ, R34 ;  /* 0x000000ffff157224 */ /* 0x000fe400078e0022 */
[----:B------:R-:W-:Y:S01]  /*2e200*/  IMAD.MOV.U32 R20, RZ, RZ, R35 ;  /* 0x000000ffff147224 */ /* 0x000fe200078e0023 */
[----:B----4-:R-:W-:-:S15]  /*2e210*/  HMMA.16816.F32 R12, R4, R26, R48 ;  /* 0x0000001a040c723c */ /* 0x010fde0000001830 */
[----:B------:R-:W-:-:S08]  /*2e220*/  NOP ;  /* 0x0000000000007918 */ /* 0x000fd00000000000 */
[----:B------:R-:W-:Y:S04]  /*2e230*/  STL.64 [R1+0x680], R12 ;  /* 0x0006800c01007387 */ /* 0x000fe80000100a00 */
[----:B------:R0:W-:Y:S04]  /*2e240*/  STL.64 [R1+0x688], R14 ;  /* 0x0006880e01007387 */ /* 0x0001e80000100a00 */
[----:B------:R-:W3:Y:S04]  /*2e250*/  LDL.LU R25, [R1+0x324] ;  /* 0x0003240001197983 */ /* 0x000ee80000300800 */
[----:B------:R-:W3:Y:S04]  /*2e260*/  LDL.LU R26, [R1+0x328] ;  /* 0x00032800011a7983 */ /* 0x000ee80000300800 */
[----:B------:R-:W3:Y:S04]  /*2e270*/  LDL.LU R27, [R1+0x32c] ;  /* 0x00032c00011b7983 */ /* 0x000ee80000300800 */
[----:B------:R-:W3:Y:S01]  /*2e280*/  LDL.LU.64 R50, [R1+0x18] ;  /* 0x0000180001327983 */ /* 0x000ee20000300a00 */
[C---:B0-----:R-:W-:Y:S06]  /*2e290*/  HMMA.16816.F32 R12, R4.reuse, R18, R44 ;  /* 0x00000012040c723c */ /* 0x041fec000000182c */
[----:B------:R-:W-:-:S15]  /*2e2a0*/  HMMA.16816.F32 R16, R4, R34, R40 ;  /* 0x000000220410723c */ /* 0x000fde0000001828 */
[----:B------:R-:W-:-:S02]  /*2e2b0*/  NOP ;  /* 0x0000000000007918 */ /* 0x000fc40000000000 */
[----:B------:R-:W-:Y:S04]  /*2e2c0*/  STL.64 [R1+0x650], R12 ;  /* 0x0006500c01007387 */ /* 0x000fe80000100a00 */
[----:B------:R2:W-:Y:S02]  /*2e2d0*/  STL.64 [R1+0x658], R14 ;  /* 0x0006580e01007387 */ /* 0x0005e40000100a00 */
[----:B--2---:R-:W-:Y:S07]  /*2e2e0*/  HMMA.16816.F32 R12, R4, R10, R56 ;  /* 0x0000000a040c723c */ /* 0x004fee0000001838 */
[----:B------:R-:W-:-:S02]  /*2e2f0*/  IMAD.MOV.U32 R57, RZ, RZ, R10 ;  /* 0x000000ffff397224 */ /* 0x000fc400078e000a */
[----:B------:R-:W-:-:S14]  /*2e300*/  IMAD.MOV.U32 R56, RZ, RZ, R11 ;  /* 0x000000ffff387224 */ /* 0x000fdc00078e000b */
[----:B------:R-:W-:Y:S04]  /*2e310*/  STL.64 [R1+0x610], R12 ;  /* 0x0006100c01007387 */ /* 0x000fe80000100a00 */
[----:B------:R0:W-:Y:S04]  /*2e320*/  STL.64 [R1+0x618], R14 ;  /* 0x0006180e01007387 */ /* 0x0001e80000100a00 */
[----:B------:R-:W2:Y:S04]  /*2e330*/  LDL.LU R8, [R1+0x310] ;  /* 0x0003100001087983 */ /* 0x000ea80000300800 */
[----:B------:R-:W2:Y:S04]  /*2e340*/  LDL.LU R9, [R1+0x314] ;  /* 0x0003140001097983 */ /* 0x000ea80000300800 */
[----:B------:R-:W2:Y:S04]  /*2e350*/  LDL.LU R10, [R1+0x318] ;  /* 0x00031800010a7983 */ /* 0x000ea80000300800 */
[----:B------:R-:W2:Y:S04]  /*2e360*/  LDL.LU R11, [R1+0x31c] ;  /* 0x00031c00010b7983 */ /* 0x000ea80000300800 */
[----:B------:R-:W-:Y:S04]  /*2e370*/  STL.64 [R1+0x5d0], R16 ;  /* 0x0005d01001007387 */ /* 0x000fe80000100a00 */
[----:B------:R3:W-:Y:S04]  /*2e380*/  STL.64 [R1+0x5d8], R18 ;  /* 0x0005d81201007387 */ /* 0x0007e80000100a00 */
        /* <DEDUP_REMOVED lines=8> */
[----:B0-----:R-:W-:Y:S01]  /*2e410*/  IMAD.MOV.U32 R15, RZ, RZ, R19 ;  /* 0x000000ffff0f7224 */ /* 0x001fe200078e0013 */
[----:B------:R-:W-:-:S02]  /*2e420*/  MOV R14, R17 ;  /* 0x00000011000e7202 */ /* 0x000fc40000000f00 */
        /* <DEDUP_REMOVED lines=8> */
[----:B---3--:R-:W-:-:S15]  /*2e4b0*/  HMMA.16816.F32 R16, R4, R50, R24 ;  /* 0x000000320410723c */ /* 0x008fde0000001818 */
[----:B------:R-:W-:-:S08]  /*2e4c0*/  NOP ;  /* 0x0000000000007918 */ /* 0x000fd00000000000 */
[----:B------:R-:W-:Y:S01]  /*2e4d0*/  STL.64 [R1+0x5a0], R16 ;  /* 0x0005a01001007387 */ /* 0x000fe20000100a00 */
[----:B------:R-:W-:-:S03]  /*2e4e0*/  IMAD.MOV.U32 R13, RZ, RZ, R18 ;  /* 0x000000ffff0d7224 */ /* 0x000fc600078e0012 */
[----:B------:R-:W-:Y:S01]  /*2e4f0*/  STL.64 [R1+0x5a8], R18 ;  /* 0x0005a81201007387 */ /* 0x000fe20000100a00 */
[----:B------:R-:W-:-:S03]  /*2e500*/  IMAD.MOV.U32 R12, RZ, RZ, R16 ;  /* 0x000000ffff0c7224 */ /* 0x000fc600078e0010 */
[----:B------:R-:W3:Y:S01]  /*2e510*/  LDL.LU R48, [R1+0x2c0] ;  /* 0x0002c00001307983 */ /* 0x000ee20000300800 */
[----:B------:R-:W-:-:S03]  /*2e520*/  IMAD.MOV.U32 R25, RZ, RZ, R50 ;  /* 0x000000ffff197224 */ /* 0x000fc600078e0032 */
[----:B------:R-:W3:Y:S01]  /*2e530*/  LDL.LU R49, [R1+0x2c4] ;  /* 0x0002c40001317983 */ /* 0x000ee20000300800 */
[----:B------:R-:W-:-:S03]  /*2e540*/  IMAD.MOV.U32 R24, RZ, RZ, R51 ;  /* 0x000000ffff187224 */ /* 0x000fc600078e0033 */
[----:B------:R-:W3:Y:S04]  /*2e550*/  LDL.LU R50, [R1+0x2c8] ;  /* 0x0002c80001327983 */ /* 0x000ee80000300800 */
[----:B------:R-:W3:Y:S04]  /*2e560*/  LDL.LU R51, [R1+0x2cc] ;  /* 0x0002cc0001337983 */ /* 0x000ee80000300800 */
[----:B------:R0:W-:Y:S04]  /*2e570*/  STL.64 [R1+0x13e0], R14 ;  /* 0x0013e00e01007387 */ /* 0x0001e80000100a00 */
[----:B------:R-:W-:Y:S04]  /*2e580*/  STL.64 [R1+0x13d8], R12 ;  /* 0x0013d80c01007387 */ /* 0x000fe80000100a00 */
[----:B0-----:R-:W3:Y:S01]  /*2e590*/  LDL.LU.64 R14, [R1+0x68] ;  /* 0x00006800010e7983 */ /* 0x001ee20000300a00 */
[C---:B--2---:R-:W-:Y:S03]  /*2e5a0*/  HMMA.16816.F32 R16, R4.reuse, R22, R8 ;  /* 0x000000160410723c */ /* 0x044fe60000001808 */
[----:B------:R-:W2:Y:S03]  /*2e5b0*/  LDL.LU R8, [R1+0x2b0] ;  /* 0x0002b00001087983 */ /* 0x000ea60000300800 */
[----:B----4-:R-:W-:-:S15]  /*2e5c0*/  HMMA.16816.F32 R32, R4, R30, R32 ;  /* 0x0000001e0420723c */ /* 0x010fde0000001820 */
[----:B------:R-:W-:-:S02]  /*2e5d0*/  NOP ;  /* 0x0000000000007918 */ /* 0x000fc40000000000 */
[----:B------:R0:W-:Y:S04]  /*2e5e0*/  STL.64 [R1+0x540], R16 ;  /* 0x0005401001007387 */ /* 0x0001e80000100a00 */
[----:B------:R1:W-:Y:S04]  /*2e5f0*/  STL.64 [R1+0x548], R18 ;  /* 0x0005481201007387 */ /* 0x0003e80000100a00 */
[----:B------:R-:W2:Y:S04]  /*2e600*/  LDL.LU R9, [R1+0x2b4] ;  /* 0x0002b40001097983 */ /* 0x000ea80000300800 */
[----:B------:R-:W2:Y:S04]  /*2e610*/  LDL.LU R10, [R1+0x2b8] ;  /* 0x0002b800010a7983 */ /* 0x000ea80000300800 */
[----:B------:R-:W2:Y:S04]  /*2e620*/  LDL.LU R11, [R1+0x2bc] ;  /* 0x0002bc00010b7983 */ /* 0x000ea80000300800 */
[----:B0-----:R-:W4:Y:S04]  /*2e630*/  LDL.LU R16, [R1+0x250] ;  /* 0x0002500001107983 */ /* 0x001f280000300800 */
[----:B------:R-:W4:Y:S04]  /*2e640*/  LDL.LU R17, [R1+0x254] ;  /* 0x0002540001117983 */ /* 0x000f280000300800 */
[----:B-1----:R-:W4:Y:S04]  /*2e650*/  LDL.LU R18, [R1+0x258] ;  /* 0x0002580001127983 */ /* 0x002f280000300800 */
[----:B------:R-:W4:Y:S04]  /*2e660*/  LDL.LU R19, [R1+0x25c] ;  /* 0x00025c0001137983 */ /* 0x000f280000300800 */
[----:B------:R-:W-:Y:S04]  /*2e670*/  STL.64 [R1+0x1520], R22 ;  /* 0x0015201601007387 */ /* 0x000fe80000100a00 */
[----:B------:R-:W-:Y:S04]  /*2e680*/  STL.64 [R1+0x500], R32 ;  /* 0x0005002001007387 */ /* 0x000fe80000100a00 */
[----:B------:R0:W-:Y:S04]  /*2e690*/  STL.64 [R1+0x508], R34 ;  /* 0x0005082201007387 */ /* 0x0001e80000100a00 */
[----:B0-----:R-:W3:Y:S04]  /*2e6a0*/  LDL.LU.64 R34, [R1+0x15a0] ;  /* 0x0015a00001227983 */ /* 0x001ee80000300a00 */
[----:B------:R-:W2:Y:S01]  /*2e6b0*/  LDL.LU.64 R32, [R1+0x1598] ;  /* 0x0015980001207983 */ /* 0x000ea20000300a00 */
[C---:B------:R-:W-:Y:S03]  /*2e6c0*/  HMMA.16816.F32 R40, R4.reuse, R38, R40 ;  /* 0x000000260428723c */ /* 0x040fe60000001828 */
[----:B------:R0:W-:Y:S04]  /*2e6d0*/  STL.64 [R1+0x1518], R30 ;  /* 0x0015181e01007387 */ /* 0x0001e80000100a00 */
[----:B------:R-:W4:Y:S04]  /*2e6e0*/  LDL.LU R28, [R1+0x230] ;  /* 0x00023000011c7983 */ /* 0x000f280000300800 */
[----:B------:R-:W4:Y:S04]  /*2e6f0*/  LDL.LU R29, [R1+0x234] ;  /* 0x00023400011d7983 */ /* 0x000f280000300800 */
[----:B0-----:R-:W4:Y:S04]  /*2e700*/  LDL.LU R30, [R1+0x238] ;  /* 0x00023800011e7983 */ /* 0x001f280000300800 */
[----:B------:R-:W4:Y:S01]  /*2e710*/  LDL.LU R31, [R1+0x23c] ;  /* 0x00023c00011f7983 */ /* 0x000f220000300800 */
[----:B---3--:R-:W-:-:S15]  /*2e720*/  HMMA.16816.F32 R52, R4, R34, R52 ;  /* 0x000000220434723c */ /* 0x008fde0000001834 */
[----:B------:R-:W-:-:S08]  /*2e730*/  NOP ;  /* 0x0000000000007918 */ /* 0x000fd00000000000 */
[----:B------:R-:W-:Y:S04]  /*2e740*/  STL.64 [R1+0x4d0], R52 ;  /* 0x0004d03401007387 */ /* 0x000fe80000100a00 */
[----:B------:R0:W-:Y:S04]  /*2e750*/  STL.64 [R1+0x4d8], R54 ;  /* 0x0004d83601007387 */ /* 0x0001e80000100a00 */
[----:B0-----:R-:W3:Y:S04]  /*2e760*/  LDL.LU.64 R54, [R1+0x1590] ;  /* 0x0015900001367983 */ /* 0x001ee80000300a00 */
[----:B------:R-:W4:Y:S04]  /*2e770*/  LDL.LU.64 R52, [R1+0x1588] ;  /* 0x0015880001347983 */ /* 0x000f280000300a00 */
[----:B------:R0:W-:Y:S04]  /*2e780*/  STL.64 [R1+0x1510], R34 ;  /* 0x0015102201007387 */ /* 0x0001e80000100a00 */
[----:B--2---:R-:W-:Y:S04]  /*2e790*/  STL.64 [R1+0x1508], R32 ;  /* 0x0015082001007387 */ /* 0x004fe80000100a00 */
[----:B0-----:R-:W2:Y:S04]  /*2e7a0*/  LDL.LU.64 R34, [R1+0x88] ;  /* 0x0000880001227983 */ /* 0x001ea80000300a00 */
[----:B------:R-:W-:Y:S04]  /*2e7b0*/  STL.64 [R1+0x490], R40 ;  /* 0x0004902801007387 */ /* 0x000fe80000100a00 */
[----:B------:R0:W-:Y:S04]  /*2e7c0*/  STL.64 [R1+0x498], R42 ;  /* 0x0004982a01007387 */ /* 0x0001e80000100a00 */
[----:B0-----:R-:W3:Y:S04]  /*2e7d0*/  LDL.LU.64 R42, [R1+0x1580] ;  /* 0x00158000012a7983 */ /* 0x001ee80000300a00 */
[----:B------:R-:W4:Y:S04]  /*2e7e0*/  LDL.LU.64 R40, [R1+0x1578] ;  /* 0x0015780001287983 */ /* 0x000f280000300a00 */
[----:B------:R-:W-:Y:S01]  /*2e7f0*/  STL.64 [R1+0x1500], R38 ;  /* 0x0015002601007387 */ /* 0x000fe20000100a00 */
[----:B---3--:R-:W-:-:S15]  /*2e800*/  HMMA.16816.F32 R44, R4, R42, R44 ;  /* 0x0000002a042c723c */ /* 0x008fde000000182c */
[----:B------:R-:W-:-:S08]  /*2e810*/  NOP ;  /* 0x0000000000007918 */ /* 0x000fd00000000000 */
[----:B------:R-:W-:Y:S04]  /*2e820*/  STL.64 [R1+0x460], R44 ;  /* 0x0004602c01007387 */ /* 0x000fe80000100a00 */
[----:B------:R0:W-:Y:S04]  /*2e830*/  STL.64 [R1+0x468], R46 ;  /* 0x0004682e01007387 */ /* 0x0001e80000100a00 */
[----:B0-----:R-:W3:Y:S04]  /*2e840*/  LDL.LU.64 R46, [R1+0x1570] ;  /* 0x00157000012e7983 */ /* 0x001ee80000300a00 */
[----:B------:R-:W2:Y:S04]  /*2e850*/  LDL.LU.64 R44, [R1+0x1568] ;  /* 0x00156800012c7983 */ /* 0x000ea80000300a00 */
[----:B------:R-:W-:Y:S04]  /*2e860*/  STL.64 [R1+0x14f8], R42 ;  /* 0x0014f82a01007387 */ /* 0x000fe80000100a00 */
[----:B----4-:R0:W-:Y:S04]  /*2e870*/  STL.64 [R1+0x14f0], R40 ;  /* 0x0014f02801007387 */ /* 0x0101e80000100a00 */
[----:B0-----:R-:W4:Y:S04]  /*2e880*/  LDL.LU R40, [R1+0x240] ;  /* 0x0002400001287983 */ /* 0x001f280000300800 */
[----:B------:R-:W4:Y:S04]  /*2e890*/  LDL.LU R41, [R1+0x244] ;  /* 0x0002440001297983 */ /* 0x000f280000300800 */
[----:B------:R-:W4:Y:S01]  /*2e8a0*/  LDL.LU R42, [R1+0x248] ;  /* 0x00024800012a7983 */ /* 0x000f220000300800 */
[----:B------:R-:W-:-:S03]  /*2e8b0*/  IMAD.MOV.U32 R43, RZ, RZ, R61 ;  /* 0x000000ffff2b7224 */ /* 0x000fc600078e003d */
[----:B------:R-:W4:Y:S01]  /*2e8c0*/  LDL.LU R61, [R1+0x1560] ;  /* 0x00156000013d7983 */ /* 0x000f220000300800 */
[----:B---3--:R-:W-:-:S15]  /*2e8d0*/  HMMA.16816.F32 R48, R4, R46, R48 ;  /* 0x0000002e0430723c */ /* 0x008fde0000001830 */
[----:B------:R-:W-:-:S08]  /*2e8e0*/  NOP ;  /* 0x0000000000007918 */ /* 0x000fd00000000000 */
[----:B------:R-:W-:Y:S04]  /*2e8f0*/  STL.64 [R1+0x3d0], R48 ;  /* 0x0003d03001007387 */ /* 0x000fe80000100a00 */
[----:B------:R0:W-:Y:S04]  /*2e900*/  STL.64 [R1+0x3d8], R50 ;  /* 0x0003d83201007387 */ /* 0x0001e80000100a00 */
[----:B0-----:R-:W3:Y:S04]  /*2e910*/  LDL.LU.64 R50, [R1+0x1558] ;  /* 0x0015580001327983 */ /* 0x001ee80000300a00 */
[----:B------:R-:W4:Y:S04]  /*2e920*/  LDL.LU.64 R48, [R1+0x1550] ;  /* 0x0015500001307983 */ /* 0x000f280000300a00 */
[----:B------:R-:W-:Y:S04]  /*2e930*/  STL.64 [R1+0x14e8], R46 ;  /* 0x0014e82e01007387 */ /* 0x000fe80000100a00 */
[----:B--2---:R0:W-:Y:S04]  /*2e940*/  STL.64 [R1+0x14e0], R44 ;  /* 0x0014e02c01007387 */ /* 0x0041e80000100a00 */
[----:B0-----:R-:W2:Y:S04]  /*2e950*/  LDL.LU R44, [R1+0x260] ;  /* 0x00026000012c7983 */ /* 0x001ea80000300800 */
[----:B------:R-:W2:Y:S04]  /*2e960*/  LDL.LU R45, [R1+0x264] ;  /* 0x00026400012d7983 */ /* 0x000ea80000300800 */
[----:B------:R-:W2:Y:S01]  /*2e970*/  LDL.LU R46, [R1+0x268] ;  /* 0x00026800012e7983 */ /* 0x000ea20000300800 */
[----:B---3--:R-:W-:-:S15]  /*2e980*/  HMMA.16816.F32 R8, R4, R50, R8 ;  /* 0x000000320408723c */ /* 0x008fde0000001808 */
[----:B------:R-:W-:-:S08]  /*2e990*/  NOP ;  /* 0x0000000000007918 */ /* 0x000fd00000000000 */
[----:B------:R-:W-:Y:S04]  /*2e9a0*/  STL.64 [R1+0x3c0], R8 ;  /* 0x0003c00801007387 */ /* 0x000fe80000100a00 */
[----:B------:R0:W-:Y:S04]  /*2e9b0*/  STL.64 [R1+0x3c8], R10 ;  /* 0x0003c80a01007387 */ /* 0x0001e80000100a00 */
[----:B0-----:R-:W3:Y:S04]  /*2e9c0*/  LDL.LU.64 R10, [R1+0x1548] ;  /* 0x00154800010a7983 */ /* 0x001ee80000300a00 */
[----:B------:R-:W3:Y:S04]  /*2e9d0*/  LDL.LU.64 R8, [R1+0x1540] ;  /* 0x0015400001087983 */ /* 0x000ee80000300a00 */
[----:B------:R0:W-:Y:S04]  /*2e9e0*/  STL.64 [R1+0x14d8], R50 ;  /* 0x0014d83201007387 */ /* 0x0001e80000100a00 */
[----:B----4-:R-:W-:Y:S04]  /*2e9f0*/  STL.64 [R1+0x14d0], R48 ;  /* 0x0014d03001007387 */ /* 0x010fe80000100a00 */
[----:B0-----:R-:W4:Y:S01]  /*2ea00*/  LDL.LU.64 R50, [R1+0x98] ;  /* 0x0000980001327983 */ /* 0x001f220000300a00 */
[----:B------:R-:W-:-:S07]  /*2ea10*/  IMAD.MOV.U32 R47, RZ, RZ, R61 ;  /* 0x000000ffff2f7224 */ /* 0x000fce00078e003d */
[----:B--2---:R-:W-:Y:S06]  /*2ea20*/  HMMA.16816.F32 R4, R4, R54, R44 ;  /* 0x000000360404723c */ /* 0x004fec000000182c */
[----:B------:R-:W-:Y:S04]  /*2ea30*/  STL.64 [R1+0x14c8], R54 ;  /* 0x0014c83601007387 */ /* 0x000fe80000100a00 */
[----:B------:R-:W-:-:S13]  /*2ea40*/  STL.64 [R1+0x14c0], R52 ;  /* 0x0014c03401007387 */ /* 0x000fda0000100a00 */
[----:B------:R-:W-:Y:S04]  /*2ea50*/  STL.64 [R1+0x390], R4 ;  /* 0x0003900401007387 */ /* 0x000fe80000100a00 */
[----:B------:R3:W-:Y:S02]  /*2ea60*/  STL.64 [R1+0x398], R6 ;  /* 0x0003980601007387 */ /* 0x0007e40000100a00 */
[C---:B---3--:R-:W-:Y:S06]  /*2ea70*/  HMMA.16816.F32 R4, R8.reuse, R34, R40 ;  /* 0x000000220804723c */ /* 0x048fec0000001828 */
[----:B----4-:R-:W-:-:S15]  /*2ea80*/  HMMA.16816.F32 R44, R8, R50, R16 ;  /* 0x00000032082c723c */ /* 0x010fde0000001810 */
[----:B------:R-:W-:-:S08]  /*2ea90*/  NOP ;  /* 0x0000000000007918 */ /* 0x000fd00000000000 */
[----:B------:R-:W-:Y:S04]  /*2eaa0*/  STL.64 [R1+0x740], R44 ;  /* 0x0007402c01007387 */ /* 0x000fe80000100a00 */
[----:B------:R-:W-:Y:S04]  /*2eab0*/  STL.64 [R1+0x748], R46 ;  /* 0x0007482e01007387 */ /* 0x000fe80000100a00 */
[----:B------:R-:W-:Y:S04]  /*2eac0*/  STL.64 [R1+0x710], R4 ;  /* 0x0007100401007387 */ /* 0x000fe80000100a00 */
[----:B------:R0:W-:Y:S02]  /*2ead0*/  STL.64 [R1+0x718], R6 ;  /* 0x0007180601007387 */ /* 0x0001e40000100a00 */
[----:B0-----:R-:W-:-:S15]  /*2eae0*/  HMMA.16816.F32 R4, R8, R14, R28 ;  /* 0x0000000e0804723c */ /* 0x001fde000000181c */
[----:B------:R-:W-:-:S08]  /*2eaf0*/  NOP ;  /* 0x0000000000007918 */ /* 0x000fd00000000000 */
[----:B------:R0:W-:Y:S04]  /*2eb00*/  STL.64 [R1+0x6c0], R4 ;  /* 0x0006c00401007387 */ /* 0x0001e80000100a00 */
[----:B------:R1:W-:Y:S04]  /*2eb10*/  STL.64 [R1+0x6c8], R6 ;  /* 0x0006c80601007387 */ /* 0x0003e80000100a00 */
[----:B0-----:R-:W2:Y:S04]  /*2eb20*/  LDL.LU R4, [R1+0xc0] ;  /* 0x0000c00001047983 */ /* 0x001ea80000300800 */
[----:B------:R-:W2:Y:S04]  /*2eb30*/  LDL.LU R5, [R1+0xc4] ;  /* 0x0000c40001057983 */ /* 0x000ea80000300800 */
[----:B-1----:R-:W3:Y:S04]  /*2eb40*/  LDL.LU R6, [R1+0xc8] ;  /* 0x0000c80001067983 */ /* 0x002ee80000300800 */
[----:B------:R-:W3:Y:S01]  /*2eb50*/  LDL.LU R7, [R1+0xcc] ;  /* 0x0000cc0001077983 */ /* 0x000ee20000300800 */
[----:B------:R-:W-:-:S02]  /*2eb60*/  IMAD.MOV.U32 R29, RZ, RZ, R14 ;  /* 0x000000ffff1d7224 */ /* 0x000fc400078e000e */
[----:B------:R-:W-:Y:S01]  /*2eb70*/  IMAD.MOV.U32 R28, RZ, RZ, R15 ;  /* 0x000000ffff1c7224 */ /* 0x000fe200078e000f */
[----:B---3--:R0:W-:Y:S04]  /*2eb80*/  STL.64 [R1+0x13f0], R6 ;  /* 0x0013f00601007387 */ /* 0x0081e80000100a00 */
[----:B--2---:R-:W-:Y:S01]  /*2eb90*/  STL.64 [R1+0x13e8], R4 ;  /* 0x0013e80401007387 */ /* 0x004fe20000100a00 */
[----:B0-----:R-:W-:Y:S01]  /*2eba0*/  MOV R6, R25 ;  /* 0x0000001900067202 */ /* 0x001fe20000000f00 */
[----:B------:R-:W-:-:S05]  /*2ebb0*/  IMAD.MOV.U32 R7, RZ, RZ, R24 ;  /* 0x000000ffff077224 */ /* 0x000fca00078e0018 */
[----:B------:R-:W-:Y:S04]  /*2ebc0*/  STL.64 [R1+0x1528], R6 ;  /* 0x0015280601007387 */ /* 0x000fe80000100a00 */
[----:B------:R-:W2:Y:S04]  /*2ebd0*/  LDL.LU R12, [R1+0xd0] ;  /* 0x0000d000010c7983 */ /* 0x000ea80000300800 */
[----:B------:R-:W2:Y:S04]  /*2ebe0*/  LDL.LU R13, [R1+0xd4] ;  /* 0x0000d400010d7983 */ /* 0x000ea80000300800 */
[----:B------:R-:W3:Y:S04]  /*2ebf0*/  LDL.LU R14, [R1+0xd8] ;  /* 0x0000d800010e7983 */ /* 0x000ee80000300800 */
[----:B------:R-:W3:Y:S01]  /*2ec00*/  LDL.LU R15, [R1+0xdc] ;  /* 0x0000dc00010f7983 */ /* 0x000ee20000300800 */
[----:B------:R-:W-:-:S03]  /*2ec10*/  IMAD.MOV.U32 R19, RZ, RZ, R34 ;  /* 0x000000ffff137224 */ /* 0x000fc600078e0022 */
[----:B---3--:R0:W-:Y:S04]  /*2ec20*/  STL.64 [R1+0x1400], R14 ;  /* 0x0014000e01007387 */ /* 0x0081e80000100a00 */
[----:B--2---:R-:W-:Y:S04]  /*2ec30*/  STL.64 [R1+0x13f8], R12 ;  /* 0x0013f80c01007387 */ /* 0x004fe80000100a00 */
[----:B------:R-:W2:Y:S04]  /*2ec40*/  LDL.LU R24, [R1+0xa0] ;  /* 0x0000a00001187983 */ /* 0x000ea80000300800 */
[----:B------:R-:W2:Y:S04]  /*2ec50*/  LDL.LU R25, [R1+0xa4] ;  /* 0x0000a40001197983 */ /* 0x000ea80000300800 */
[----:B------:R-:W3:Y:S04]  /*2ec60*/  LDL.LU R26, [R1+0xa8] ;  /* 0x0000a800011a7983 */ /* 0x000ee80000300800 */
[----:B------:R-:W3:Y:S04]  /*2ec70*/  LDL.LU R27, [R1+0xac] ;  /* 0x0000ac00011b7983 */ /* 0x000ee80000300800 */
[----:B------:R-:W4:Y:S04]  /*2ec80*/  LDL.LU R40, [R1+0x220] ;  /* 0x0002200001287983 */ /* 0x000f280000300800 */
[----:B------:R-:W4:Y:S04]  /*2ec90*/  LDL.LU R41, [R1+0x224] ;  /* 0x0002240001297983 */ /* 0x000f280000300800 */
[----:B------:R-:W4:Y:S04]  /*2eca0*/  LDL.LU R42, [R1+0x228] ;  /* 0x00022800012a7983 */ /* 0x000f280000300800 */
[----:B------:R-:W4:Y:S04]  /*2ecb0*/  LDL.LU R43, [R1+0x22c] ;  /* 0x00022c00012b7983 */ /* 0x000f280000300800 */
[----:B------:R-:W4:Y:S04]  /*2ecc0*/  LDL.LU.64 R38, [R1+0x58] ;  /* 0x0000580001267983 */ /* 0x000f280000300a00 */
[----:B------:R-:W4:Y:S04]  /*2ecd0*/  LDL.LU R32, [R1+0x210] ;  /* 0x0002100001207983 */ /* 0x000f280000300800 */
[----:B------:R-:W4:Y:S01]  /*2ece0*/  LDL.LU R33, [R1+0x214] ;  /* 0x0002140001217983 */ /* 0x000f220000300800 */
[----:B------:R-:W-:-:S03]  /*2ecf0*/  IMAD.MOV.U32 R18, RZ, RZ, R35 ;  /* 0x000000ffff127224 */ /* 0x000fc600078e0023 */
[----:B------:R-:W4:Y:S01]  /*2ed00*/  LDL.LU R34, [R1+0x218] ;  /* 0x0002180001227983 */ /* 0x000f220000300800 */
[----:B0-----:R-:W-:-:S03]  /*2ed10*/  IMAD.MOV.U32 R15, RZ, RZ, R20 ;  /* 0x000000ffff0f7224 */ /* 0x001fc600078e0014 */
[----:B------:R-:W4:Y:S01]  /*2ed20*/  LDL.LU R35, [R1+0x21c] ;  /* 0x00021c0001237983 */ /* 0x000f220000300800 */
[----:B------:R-:W-:-:S03]  /*2ed30*/  IMAD.MOV.U32 R14, RZ, RZ, R21 ;  /* 0x000000ffff0e7224 */ /* 0x000fc600078e0015 */
        /* <DEDUP_REMOVED lines=10> */
[----:B------:R-:W-:Y:S01]  /*2ede0*/  MOV R58, R3 ;  /* 0x00000003003a7202 */ /* 0x000fe20000000f00 */
[----:B------:R-:W-:-:S02]  /*2edf0*/  IMAD.MOV.U32 R59, RZ, RZ, R2 ;  /* 0x000000ffff3b7224 */ /* 0x000fc400078e0002 */
[----:B---3--:R0:W-:Y:S04]  /*2ee00*/  STL.64 [R1+0x1420], R26 ;  /* 0x0014201a01007387 */ /* 0x0081e80000100a00 */
[----:B--2---:R-:W-:Y:S01]  /*2ee10*/  STL.64 [R1+0x1418], R24 ;  /* 0x0014181801007387 */ /* 0x004fe20000100a00 */
[----:B0-----:R-:W-:-:S03]  /*2ee20*/  IMAD.MOV.U32 R27, RZ, RZ, R56 ;  /* 0x000000ffff1b7224 */ /* 0x001fc600078e0038 */
[----:B------:R-:W2:Y:S01]  /*2ee30*/  LDL.LU R56, [R1+0x70] ;  /* 0x0000700001387983 */ /* 0x000ea20000300800 */
[----:B------:R-:W-:Y:S02]  /*2ee40*/  IMAD.MOV.U32 R26, RZ, RZ, R57 ;  /* 0x000000ffff1a7224 */ /* 0x000fe400078e0039 */
[----:B------:R-:W-:Y:S02]  /*2ee50*/  IMAD.MOV.U32 R57, RZ, RZ, R0 ;  /* 0x000000ffff397224 */ /* 0x000fe400078e0000 */
[----:B------:R-:W3:Y:S04]  /*2ee60*/  LDL.LU R0, [R1+0x1538] ;  /* 0x0015380001007983 */ /* 0x000ee80000300800 */
[----:B------:R-:W3:Y:S04]  /*2ee70*/  LDL.LU R3, [R1+0x1534] ;  /* 0x0015340001037983 */ /* 0x000ee80000300800 */
[----:B------:R-:W3:Y:S04]  /*2ee80*/  LDL.LU R2, [R1+0x1530] ;  /* 0x0015300001027983 */ /* 0x000ee80000300800 */
[----:B------:R-:W-:Y:S04]  /*2ee90*/  STL.64 [R1+0x1430], R58 ;  /* 0x0014303a01007387 */ /* 0x000fe80000100a00 */
[----:B--2---:R0:W-:Y:S04]  /*2eea0*/  STL.64 [R1+0x1428], R56 ;  /* 0x0014283801007387 */ /* 0x0041e80000100a00 */
[----:B0-----:R-:W2:Y:S04]  /*2eeb0*/  LDL.LU R56, [R1+0x100] ;  /* 0x0001000001387983 */ /* 0x001ea80000300800 */
[----:B------:R-:W2:Y:S04]  /*2eec0*/  LDL.LU R57, [R1+0x104] ;  /* 0x0001040001397983 */ /* 0x000ea80000300800 */
[----:B------:R-:W3:Y:S04]  /*2eed0*/  LDL.LU R58, [R1+0x108] ;  /* 0x00010800013a7983 */ /* 0x000ee80000300800 */
[----:B------:R-:W3:Y:S01]  /*2eee0*/  LDL.LU R59, [R1+0x10c] ;  /* 0x00010c00013b7983 */ /* 0x000ee20000300800 */
[----:B----4-:R-:W-:Y:S06]  /*2eef0*/  HMMA.16816.F32 R40, R8, R38, R40 ;  /* 0x000000260828723c */ /* 0x010fec0000001828 */
[----:B------:R-:W-:-:S02]  /*2ef00*/  IMAD.MOV.U32 R4, RZ, RZ, R39 ;  /* 0x000000ffff047224 */ /* 0x000fc400078e0027 */
[----:B------:R-:W-:Y:S01]  /*2ef10*/  IMAD.MOV.U32 R5, RZ, RZ, R38 ;  /* 0x000000ffff057224 */ /* 0x000fe200078e0026 */
[----:B---3--:R0:W-:Y:S02]  /*2ef20*/  STL.64 [R1+0x1440], R58 ;  /* 0x0014403a01007387 */ /* 0x0081e40000100a00 */
[----:B0-----:R-:W-:Y:S02]  /*2ef30*/  IMAD.MOV.U32 R58, RZ, RZ, R37 ;  /* 0x000000ffff3a7224 */ /* 0x001fe400078e0025 */
[----:B------:R-:W-:-:S07]  /*2ef40*/  IMAD.MOV.U32 R59, RZ, RZ, R36 ;  /* 0x000000ffff3b7224 */ /* 0x000fce00078e0024 */
[----:B------:R-:W-:Y:S01]  /*2ef50*/  HMMA.16816.F32 R32, R8, R58, R32 ;  /* 0x0000003a0820723c */ /* 0x000fe20000001820 */
[----:B--2---:R-:W-:Y:S04]  /*2ef60*/  STL.64 [R1+0x1438], R56 ;  /* 0x0014383801007387 */ /* 0x004fe80000100a00 */
[----:B------:R-:W-:Y:S04]  /*2ef70*/  STL.64 [R1+0x6a0], R40 ;  /* 0x0006a02801007387 */ /* 0x000fe80000100a00 */
[----:B------:R-:W-:Y:S04]  /*2ef80*/  STL.64 [R1+0x6a8], R42 ;  /* 0x0006a82a01007387 */ /* 0x000fe80000100a00 */
[----:B------:R0:W-:Y:S02]  /*2ef90*/  STL.64 [R1+0x1450], R58 ;  /* 0x0014503a01007387 */ /* 0x0001e40000100a00 */
[----:B0-----:R-:W-:Y:S01]  /*2efa0*/  IMAD.MOV.U32 R58, RZ, RZ, R5 ;  /* 0x000000ffff3a7224 */ /* 0x001fe200078e0005 */
[----:B------:R-:W-:-:S02]  /*2efb0*/  MOV R59, R4 ;  /* 0x00000004003b7202 */ /* 0x000fc40000000f00 */
[----:B------:R-:W-:Y:S05]  /*2efc0*/  HMMA.16816.F32 R4, R8, R26, R20 ;  /* 0x0000001a0804723c */ /* 0x000fea0000001814 */
[----:B------:R-:W-:Y:S04]  /*2efd0*/  STL.64 [R1+0x660], R32 ;  /* 0x0006602001007387 */ /* 0x000fe80000100a00 */
[----:B------:R-:W-:Y:S04]  /*2efe0*/  STL.64 [R1+0x668], R34 ;  /* 0x0006682201007387 */ /* 0x000fe80000100a00 */
[----:B------:R0:W-:Y:S02]  /*2eff0*/  STL.64 [R1+0x1468], R58 ;  /* 0x0014683a01007387 */ /* 0x0001e40000100a00 */
[----:B0-----:R-:W-:-:S02]  /*2f000*/  IMAD.MOV.U32 R58, RZ, RZ, R29 ;  /* 0x000000ffff3a7224 */ /* 0x001fc400078e001d */
[----:B------:R-:W-:-:S05]  /*2f010*/  IMAD.MOV.U32 R59, RZ, RZ, R28 ;  /* 0x000000ffff3b7224 */ /* 0x000fca00078e001c */
[----:B------:R0:W-:Y:S04]  /*2f020*/  STL.64 [R1+0x1480], R58 ;  /* 0x0014803a01007387 */ /* 0x0001e80000100a00 */
[----:B------:R-:W-:Y:S04]  /*2f030*/  STL.64 [R1+0x620], R4 ;  /* 0x0006200401007387 */ /* 0x000fe80000100a00 */
[----:B------:R-:W-:Y:S01]  /*2f040*/  STL.64 [R1+0x628], R6 ;  /* 0x0006280601007387 */ /* 0x000fe20000100a00 */
[----:B0-----:R-:W-:Y:S02]  /*2f050*/  IMAD.MOV.U32 R58, RZ, RZ, R19 ;  /* 0x000000ffff3a7224 */ /* 0x001fe400078e0013 */
[----:B------:R-:W-:-:S05]  /*2f060*/  IMAD.MOV.U32 R59, RZ, RZ, R18 ;  /* 0x000000ffff3b7224 */ /* 0x000fca00078e0012 */
[----:B------:R-:W-:Y:S04]  /*2f070*/  STL.64 [R1+0x1498], R58 ;  /* 0x0014983a01007387 */ /* 0x000fe80000100a00 */
[----:B------:R0:W-:Y:S04]  /*2f080*/  STL.64 [R1+0x1448], R26 ;  /* 0x0014481a01007387 */ /* 0x0001e80000100a00 */
[----:B------:R-:W2:Y:S04]  /*2f090*/  LDL.LU R24, [R1+0x110] ;  /* 0x0001100001187983 */ /* 0x000ea80000300800 */
[----:B------:R-:W2:Y:S04]  /*2f0a0*/  LDL.LU R25, [R1+0x114] ;  /* 0x0001140001197983 */ /* 0x000ea80000300800 */
[----:B0-----:R-:W3:Y:S04]  /*2f0b0*/  LDL.LU R26, [R1+0x118] ;  /* 0x00011800011a7983 */ /* 0x001ee80000300800 */
[----:B------:R-:W3:Y:S01]  /*2f0c0*/  LDL.LU R27, [R1+0x11c] ;  /* 0x00011c00011b7983 */ /* 0x000ee20000300800 */
[----:B------:R-:W-:Y:S01]  /*2f0d0*/  IMAD.MOV.U32 R16, RZ, RZ, R51 ;  /* 0x000000ffff107224 */ /* 0x000fe200078e0033 */
[----:B------:R-:W-:-:S03]  /*2f0e0*/  MOV R17, R50 ;  /* 0x0000003200117202 */ /* 0x000fc60000000f00 */
[----:B------:R-:W-:Y:S02]  /*2f0f0*/  IMAD.MOV.U32 R59, RZ, RZ, R16 ;  /* 0x000000ffff3b7224 */ /* 0x000fe400078e0010 */
[----:B------:R-:W-:Y:S01]  /*2f100*/  IMAD.MOV.U32 R58, RZ, RZ, R17 ;  /* 0x000000ffff3a7224 */ /* 0x000fe200078e0011 */
        /* <DEDUP_REMOVED lines=53> */
[C---:B----4-:R-:W-:Y:S03]  /*2f460*/  HMMA.16816.F32 R4, R8.reuse, R14, R4 ;  /* 0x0000000e0804723c */ /* 0x050fe60000001804 */
        /* <DEDUP_REMOVED lines=10> */
[----:B------:R-:W2:Y:S04]  /*2f510*/  LDL.LU R26, [R1+0x158] ;  /* 0x00015800011a7983 */ /* 0x000ea80000300800 */
[----:B------:R-:W2:Y:S04]  /*2f520*/  LDL.LU R27, [R1+0x15c] ;  /* 0x00015c00011b7983 */ /* 0x000ea80000300800 */
[----:B------:R-:W-:Y:S04]  /*2f530*/  STL.64 [R1+0x5f0], R4 ;  /* 0x0005f00401007387 */ /* 0x000fe80000100a00 */
[----:B------:R0:W-:Y:S04]  /*2f540*/  STL.64 [R1+0x5f8], R6 ;  /* 0x0005f80601007387 */ /* 0x0001e80000100a00 */
[----:B0-----:R-:W3:Y:S02]  /*2f550*/  LDL.LU.64 R6, [R1+0x1528] ;  /* 0x0015280001067983 */ /* 0x001ee40000300a00 */
[----:B---3--:R-:W-:-:S15]  /*2f560*/  HMMA.16816.F32 R20, R8, R6, R20 ;  /* 0x000000060814723c */ /* 0x008fde0000001814 */
[----:B------:R-:W-:-:S08]  /*2f570*/  NOP ;  /* 0x0000000000007918 */ /* 0x000fd00000000000 */
        /* <DEDUP_REMOVED lines=12> */
[----:B0-----:R-:W3:Y:S04]  /*2f640*/  LDL.LU.64 R34, [R1+0x1510] ;  /* 0x0015100001227983 */ /* 0x001ee80000300a00 */
[----:B------:R0:W5:Y:S01]  /*2f650*/  LDL.LU.64 R32, [R1+0x1508] ;  /* 0x0015080001207983 */ /* 0x0001620000300a00 */
[----:B---3--:R-:W-:-:S15]  /*2f660*/  HMMA.16816.F32 R36, R8, R34, R36 ;  /* 0x000000220824723c */ /* 0x008fde0000001824 */
[----:B------:R-:W-:-:S08]  /*2f670*/  NOP ;  /* 0x0000000000007918 */ /* 0x000fd00000000000 */
[----:B------:R-:W-:Y:S04]  /*2f680*/  STL.64 [R1+0x4e0], R36 ;  /* 0x0004e02401007387 */ /* 0x000fe80000100a00 */
[----:B------:R1:W-:Y:S04]  /*2f690*/  STL.64 [R1+0x4e8], R38 ;  /* 0x0004e82601007387 */ /* 0x0003e80000100a00 */
[----:B-1----:R-:W3:Y:S02]  /*2f6a0*/  LDL.LU.64 R38, [R1+0x1500] ;  /* 0x0015000001267983 */ /* 0x002ee40000300a00 */
[----:B---3--:R-:W-:-:S15]  /*2f6b0*/  HMMA.16816.F32 R40, R8, R38, R40 ;  /* 0x000000260828723c */ /* 0x008fde0000001828 */
[----:B------:R-:W-:-:S08]  /*2f6c0*/  NOP ;  /* 0x0000000000007918 */ /* 0x000fd00000000000 */
[----:B------:R-:W-:Y:S04]  /*2f6d0*/  STL.64 [R1+0x4a0], R40 ;  /* 0x0004a02801007387 */ /* 0x000fe80000100a00 */
[----:B------:R1:W-:Y:S04]  /*2f6e0*/  STL.64 [R1+0x4a8], R42 ;  /* 0x0004a82a01007387 */ /* 0x0003e80000100a00 */
[----:B-1----:R-:W3:Y:S04]  /*2f6f0*/  LDL.LU.64 R42, [R1+0x14f8] ;  /* 0x0014f800012a7983 */ /* 0x002ee80000300a00 */
[----:B------:R0:W5:Y:S01]  /*2f700*/  LDL.LU.64 R40, [R1+0x14f0] ;  /* 0x0014f00001287983 */ /* 0x0001620000300a00 */
        /* <DEDUP_REMOVED lines=18> */
[----:B---3--:R-:W-:Y:S03]  /*2f830*/  HMMA.16816.F32 R8, R8, R54, R16 ;  /* 0x000000360808723c */ /* 0x008fe60000001810 */
[----:B------:R-:W2:Y:S04]  /*2f840*/  LDL.LU.64 R18, [R1+0x14b8] ;  /* 0x0014b80001127983 */ /* 0x000ea80000300a00 */
[----:B------:R-:W2:-:S15]  /*2f850*/  LDL.LU.64 R16, [R1+0x14b0] ;  /* 0x0014b00001107983 */ /* 0x000e9e0000300a00 */
[----:B------:R-:W-:-:S01]  /*2f860*/  NOP ;  /* 0x0000000000007918 */ /* 0x000fc20000000000 */
[----:B------:R1:W-:Y:S04]  /*2f870*/  STL.64 [R1+0x360], R8 ;  /* 0x0003600801007387 */ /* 0x0003e80000100a00 */
[----:B------:R3:W-:Y:S04]  /*2f880*/  STL.64 [R1+0x368], R10 ;  /* 0x0003680a01007387 */ /* 0x0007e80000100a00 */
[----:B-1----:R-:W4:Y:S04]  /*2f890*/  LDL.LU R8, [R1+0xe0] ;  /* 0x0000e00001087983 */ /* 0x002f280000300800 */
[----:B------:R-:W4:Y:S04]  /*2f8a0*/  LDL.LU R9, [R1+0xe4] ;  /* 0x0000e40001097983 */ /* 0x000f280000300800 */
[----:B---3--:R-:W4:Y:S04]  /*2f8b0*/  LDL.LU R10, [R1+0xe8] ;  /* 0x0000e800010a7983 */ /* 0x008f280000300800 */
[----:B------:R-:W4:Y:S01]  /*2f8c0*/  LDL.LU R11, [R1+0xec] ;  /* 0x0000ec00010b7983 */ /* 0x000f220000300800 */
[----:B--2---:R-:W-:Y:S03]  /*2f8d0*/  HMMA.16816.F32 R56, R16, R58, R24 ;  /* 0x0000003a1038723c */ /* 0x004fe60000001818 */
[----:B------:R-:W2:Y:S04]  /*2f8e0*/  LDL.LU.64 R26, [R1+0x14a8] ;  /* 0x0014a800011a7983 */ /* 0x000ea80000300a00 */
[----:B------:R-:W2:-:S15]  /*2f8f0*/  LDL.LU.64 R24, [R1+0x14a0] ;  /* 0x0014a00001187983 */ /* 0x000e9e0000300a00 */
[----:B------:R-:W-:-:S01]  /*2f900*/  NOP ;  /* 0x0000000000007918 */ /* 0x000fc20000000000 */
[----:B------:R-:W-:Y:S04]  /*2f910*/  STL.64 [R1+0x700], R56 ;  /* 0x0007003801007387 */ /* 0x000fe80000100a00 */
[----:B------:R1:W-:Y:S04]  /*2f920*/  STL.64 [R1+0x708], R58 ;  /* 0x0007083a01007387 */ /* 0x0003e80000100a00 */
[----:B-1----:R-:W2:Y:S02]  /*2f930*/  LDL.LU.64 R58, [R1+0x1498] ;  /* 0x00149800013a7983 */ /* 0x002ea40000300a00 */
[----:B--2---:R-:W-:Y:S02]  /*2f940*/  HMMA.16816.F32 R56, R16, R58, R24 ;  /* 0x0000003a1038723c */ /* 0x004fe40000001818 */
[----:B------:R-:W2:Y:S04]  /*2f950*/  LDL.LU.64 R26, [R1+0x1490] ;  /* 0x00149000011a7983 */ /* 0x000ea80000300a00 */
[----:B------:R-:W2:-:S15]  /*2f960*/  LDL.LU.64 R24, [R1+0x1488] ;  /* 0x0014880001187983 */ /* 0x000e9e0000300a00 */
[----:B------:R-:W-:-:S02]  /*2f970*/  NOP ;  /* 0x0000000000007918 */ /* 0x000fc40000000000 */
        /* <DEDUP_REMOVED lines=18> */
[----:B------:R-:W2:-:S15]  /*2faa0*/  LDL.LU.64 R26, [R1+0x1448] ;  /* 0x00144800011a7983 */ /* 0x000e9e0000300a00 */
[----:B------:R-:W-:-:S06]  /*2fab0*/  NOP ;  /* 0x0000000000007918 */ /* 0x000fcc0000000000 */
[----:B------:R-:W-:Y:S04]  /*2fac0*/  STL.64 [R1+0x590], R56 ;  /* 0x0005903801007387 */ /* 0x000fe80000100a00 */
[----:B------:R1:W-:Y:S04]  /*2fad0*/  STL.64 [R1+0x598], R58 ;  /* 0x0005983a01007387 */ /* 0x0003e80000100a00 */
[----:B-1----:R-:W2:Y:S04]  /*2fae0*/  LDL.LU.64 R58, [R1+0x1440] ;  /* 0x00144000013a7983 */ /* 0x002ea80000300a00 */
[----:B------:R-:W2:Y:S02]  /*2faf0*/  LDL.LU.64 R56, [R1+0x1438] ;  /* 0x0014380001387983 */ /* 0x000ea40000300a00 */
[----:B--2---:R-:W-:Y:S02]  /*2fb00*/  HMMA.16816.F32 R24, R16, R26, R56 ;  /* 0x0000001a1018723c */ /* 0x004fe40000001838 */
[----:B------:R-:W2:Y:S04]  /*2fb10*/  LDL.LU.64 R58, [R1+0x1430] ;  /* 0x00143000013a7983 */ /* 0x000ea80000300a00 */
[----:B------:R-:W2:-:S15]  /*2fb20*/  LDL.LU.64 R56, [R1+0x1428] ;  /* 0x0014280001387983 */ /* 0x000e9e0000300a00 */
[----:B------:R-:W-:-:S02]  /*2fb30*/  NOP ;  /* 0x0000000000007918 */ /* 0x000fc40000000000 */
[----:B------:R-:W-:Y:S04]  /*2fb40*/  STL.64 [R1+0x510], R24 ;  /* 0x0005101801007387 */ /* 0x000fe80000100a00 */
[----:B------:R1:W-:Y:S04]  /*2fb50*/  STL.64 [R1+0x518], R26 ;  /* 0x0005181a01007387 */ /* 0x0003e80000100a00 */
[----:B-1----:R-:W3:Y:S04]  /*2fb60*/  LDL.LU.64 R26, [R1+0x1420] ;  /* 0x00142000011a7983 */ /* 0x002ee80000300a00 */
[----:B------:R-:W3:Y:S02]  /*2fb70*/  LDL.LU.64 R24, [R1+0x1418] ;  /* 0x0014180001187983 */ /* 0x000ee40000300a00 */
[----:B---3--:R-:W-:Y:S02]  /*2fb80*/  HMMA.16816.F32 R12, R16, R14, R24 ;  /* 0x0000000e100c723c */ /* 0x008fe40000001818 */
[----:B------:R-:W3:Y:S04]  /*2fb90*/  LDL.LU.64 R26, [R1+0x1410] ;  /* 0x00141000011a7983 */ /* 0x000ee80000300a00 */
[----:B------:R-:W3:-:S15]  /*2fba0*/  LDL.LU.64 R24, [R1+0x1408] ;  /* 0x0014080001187983 */ /* 0x000ede0000300a00 */
[----:B------:R-:W-:-:S02]  /*2fbb0*/  NOP ;  /* 0x0000000000007918 */ /* 0x000fc40000000000 */
[----:B------:R-:W-:Y:S04]  /*2fbc0*/  STL.64 [R1+0x4c0], R12 ;  /* 0x0004c00c01007387 */ /* 0x000fe80000100a00 */
[----:B------:R1:W-:Y:S04]  /*2fbd0*/  STL.64 [R1+0x4c8], R14 ;  /* 0x0004c80e01007387 */ /* 0x0003e80000100a00 */
[----:B-1----:R-:W2:Y:S04]  /*2fbe0*/  LDL.LU.64 R14, [R1+0x1400] ;  /* 0x00140000010e7983 */ /* 0x002ea80000300a00 */
[----:B------:R-:W2:Y:S01]  /*2fbf0*/  LDL.LU.64 R12, [R1+0x13f8] ;  /* 0x0013f800010c7983 */ /* 0x000ea20000300a00 */
[----:B----4-:R-:W-:-:S15]  /*2fc00*/  HMMA.16816.F32 R4, R16, R6, R8 ;  /* 0x000000061004723c */ /* 0x010fde0000001808 */
[----:B------:R-:W-:-:S08]  /*2fc10*/  NOP ;  /* 0x0000000000007918 */ /* 0x000fd00000000000 */
[----:B------:R-:W-:Y:S01]  /*2fc20*/  STL.64 [R1+0x470], R4 ;  /* 0x0004700401007387 */ /* 0x000fe20000100a00 */
[----:B------:R-:W-:-:S03]  /*2fc30*/  MOV R9, R6 ;  /* 0x0000000600097202 */ /* 0x000fc60000000f00 */
[----:B------:R1:W-:Y:S01]  /*2fc40*/  STL.64 [R1+0x478], R6 ;  /* 0x0004780601007387 */ /* 0x0003e20000100a00 */
[----:B------:R-:W-:-:S03]  /*2fc50*/  IMAD.MOV.U32 R8, RZ, RZ, R4 ;  /* 0x000000ffff087224 */ /* 0x000fc600078e0004 */
[----:B-1----:R-:W4:Y:S04]  /*2fc60*/  LDL.LU.64 R6, [R1+0x13f0] ;  /* 0x0013f00001067983 */ /* 0x002f280000300a00 */
[----:B------:R-:W4:Y:S01]  /*2fc70*/  LDL.LU.64 R4, [R1+0x13e8] ;  /* 0x0013e80001047983 */ /* 0x000f220000300a00 */
[----:B--2---:R-:W-:Y:S03]  /*2fc80*/  HMMA.16816.F32 R20, R16, R22, R12 ;  /* 0x000000161014723c */ /* 0x004fe6000000180c */
[----:B------:R0:W5:Y:S04]  /*2fc90*/  LDL.LU.64 R14, [R1+0x13e0] ;  /* 0x0013e000010e7983 */ /* 0x0001680000300a00 */
[----:B------:R0:W5:-:S15]  /*2fca0*/  LDL.LU.64 R12, [R1+0x13d8] ;  /* 0x0013d800010c7983 */ /* 0x00015e0000300a00 */
[----:B------:R-:W-:-:S01]  /*2fcb0*/  NOP ;  /* 0x0000000000007918 */ /* 0x000fc20000000000 */
[----:B------:R-:W-:Y:S04]  /*2fcc0*/  STL.64 [R1+0x3e0], R20 ;  /* 0x0003e01401007387 */ /* 0x000fe80000100a00 */
[----:B------:R1:W-:Y:S04]  /*2fcd0*/  STL.64 [R1+0x3e8], R22 ;  /* 0x0003e81601007387 */ /* 0x0003e80000100a00 */
[----:B-1----:R-:W2:Y:S04]  /*2fce0*/  LDL.LU.64 R22, [R1+0x13d0] ;  /* 0x0013d00001167983 */ /* 0x002ea80000300a00 */
[----:B------:R-:W2:Y:S04]  /*2fcf0*/  LDL.LU.64 R20, [R1+0x13c8] ;  /* 0x0013c80001147983 */ /* 0x000ea80000300a00 */
[----:B------:R-:W2:Y:S01]  /*2fd00*/  LDL.LU R28, [R1+0xb0] ;  /* 0x0000b000011c7983 */ /* 0x000ea20000300800 */
[----:B----4-:R-:W-:Y:S01]  /*2fd10*/  HMMA.16816.F32 R4, R16, R30, R4 ;  /* 0x0000001e1004723c */ /* 0x010fe20000001804 */
[----:B------:R-:W-:-:S06]  /*2fd20*/  IMAD.MOV.U32 R29, RZ, RZ, R2 ;  /* 0x000000ffff1d7224 */ /* 0x000fcc00078e0002 */
[----:B------:R-:W-:Y:S02]  /*2fd30*/  IMAD.MOV.U32 R30, RZ, RZ, R3 ;  /* 0x000000ffff1e7224 */ /* 0x000fe400078e0003 */
[----:B------:R-:W-:Y:S01]  /*2fd40*/  IMAD.MOV.U32 R31, RZ, RZ, R0 ;  /* 0x000000ffff1f7224 */ /* 0x000fe200078e0000 */
[C---:B---3--:R-:W-:Y:S06]  /*2fd50*/  HMMA.16816.F32 R36, R16.reuse, R38, R24 ;  /* 0x000000261024723c */ /* 0x048fec0000001818 */
[C---:B------:R-:W-:Y:S07]  /*2fd60*/  HMMA.16816.F32 R56, R16.reuse, R42, R56 ;  /* 0x0000002a1038723c */ /* 0x040fee0000001838 */
[----:B------:R-:W-:Y:S04]  /*2fd70*/  STL.64 [R1+0x3f0], R4 ;  /* 0x0003f00401007387 */ /* 0x000fe80000100a00 */
[----:B------:R1:W-:Y:S04]  /*2fd80*/  STL.64 [R1+0x3f8], R6 ;  /* 0x0003f80601007387 */ /* 0x0003e80000100a00 */
[----:B------:R-:W3:Y:S04]  /*2fd90*/  LDL.LU R2, [R1+0x13c4] ;  /* 0x0013c40001027983 */ /* 0x000ee80000300800 */
[----:B------:R-:W4:Y:S04]  /*2fda0*/  LDL.LU R3, [R1+0x13c0] ;  /* 0x0013c00001037983 */ /* 0x000f280000300800 */
[----:B-1----:R-:W3:Y:S01]  /*2fdb0*/  LDL.LU.64 R6, [R1+0x588] ;  /* 0x0005880001067983 */ /* 0x002ee20000300a00 */
[----:B--2---:R-:W-:Y:S07]  /*2fdc0*/  HMMA.16816.F32 R28, R16, R34, R28 ;  /* 0x00000022101c723c */ /* 0x004fee000000181c */
[----:B------:R-:W-:-:S15]  /*2fdd0*/  IMAD.MOV.U32 R35, RZ, RZ, R56 ;  /* 0x000000ffff237224 */ /* 0x000fde00078e0038 */
[----:B------:R-:W-:-:S01]  /*2fde0*/  NOP ;  /* 0x0000000000007918 */ /* 0x000fc20000000000 */
[----:B------:R-:W-:Y:S04]  /*2fdf0*/  STL.64 [R1+0x400], R28 ;  /* 0x0004001c01007387 */ /* 0x000fe80000100a00 */
[----:B------:R-:W-:Y:S04]  /*2fe00*/  STL.64 [R1+0x408], R30 ;  /* 0x0004081e01007387 */ /* 0x000fe80000100a00 */
[----:B------:R-:W2:Y:S04]  /*2fe10*/  LDL.LU.64 R26, [R1+0x13b8] ;  /* 0x0013b800011a7983 */ /* 0x000ea80000300a00 */
[----:B------:R-:W2:Y:S04]  /*2fe20*/  LDL.LU.64 R24, [R1+0x13b0] ;  /* 0x0013b00001187983 */ /* 0x000ea80000300a00 */
[----:B------:R-:W-:Y:S04]  /*2fe30*/  STL.64 [R1+0x410], R36 ;  /* 0x0004102401007387 */ /* 0x000fe80000100a00 */
[----:B------:R1:W-:Y:S04]  /*2fe40*/  STL.64 [R1+0x418], R38 ;  /* 0x0004182601007387 */ /* 0x0003e80000100a00 */
[----:B------:R-:W-:Y:S04]  /*2fe50*/  STL.64 [R1+0x420], R56 ;  /* 0x0004203801007387 */ /* 0x000fe80000100a00 */
[----:B------:R0:W-:Y:S01]  /*2fe60*/  STL.64 [R1+0x428], R58 ;  /* 0x0004283a01007387 */ /* 0x0001e20000100a00 */
[----:B-1----:R-:W-:-:S03]  /*2fe70*/  MOV R38, R58 ;  /* 0x0000003a00267202 */ /* 0x002fc60000000f00 */
[----:B0-----:R-:W4:Y:S04]  /*2fe80*/  LDL.LU.64 R58, [R1+0x13a8] ;  /* 0x0013a800013a7983 */ /* 0x001f280000300a00 */
[----:B------:R-:W4:Y:S02]  /*2fe90*/  LDL.LU.64 R56, [R1+0x13a0] ;  /* 0x0013a00001387983 */ /* 0x000f240000300a00 */
[----:B----4-:R-:W-:-:S15]  /*2fea0*/  HMMA.16816.F32 R56, R16, R46, R56 ;  /* 0x0000002e1038723c */ /* 0x010fde0000001838 */
[----:B------:R-:W-:-:S08]  /*2feb0*/  NOP ;  /* 0x0000000000007918 */ /* 0x000fd00000000000 */
[----:B------:R-:W-:Y:S04]  /*2fec0*/  STL.64 [R1+0x430], R56 ;  /* 0x0004303801007387 */ /* 0x000fe80000100a00 */
[----:B------:R2:W-:Y:S02]  /*2fed0*/  STL.64 [R1+0x438], R58 ;  /* 0x0004383a01007387 */ /* 0x0005e40000100a00 */
[----:B--2---:R-:W-:Y:S02]  /*2fee0*/  HMMA.16816.F32 R56, R16, R50, R24 ;  /* 0x000000321038723c */ /* 0x004fe40000001818 */
[----:B------:R-:W2:Y:S04]  /*2fef0*/  LDL.LU.64 R26, [R1+0x580] ;  /* 0x00058000011a7983 */ /* 0x000ea80000300a00 */
[----:B------:R-:W4:Y:S01]  /*2ff00*/  LDL.LU R51, [R1+0x76c] ;  /* 0x00076c0001337983 */ /* 0x000f220000300800 */
[----:B------:R-:W0:-:S15]  /*2ff10*/  LDC R50, c[0x0][0x238] ;  /* 0x00008e00ff327b82 */ /* 0x000e1e0000000800 */
[----:B------:R-:W-:-:S01]  /*2ff20*/  NOP ;  /* 0x0000000000007918 */ /* 0x000fc20000000000 */
[----:B------:R1:W-:Y:S04]  /*2ff30*/  STL.64 [R1+0x450], R56 ;  /* 0x0004503801007387 */ /* 0x0003e80000100a00 */
[----:B------:R3:W-:Y:S04]  /*2ff40*/  STL.64 [R1+0x458], R58 ;  /* 0x0004583a01007387 */ /* 0x0007e80000100a00 */
[----:B------:R-:W4:Y:S04]  /*2ff50*/  LDL.LU R60, [R1+0x122c] ;  /* 0x00122c00013c7983 */ /* 0x000f280000300800 */
[----:B------:R-:W4:Y:S04]  /*2ff60*/  LDL.LU R24, [R1+0x1224] ;  /* 0x0012240001187983 */ /* 0x000f280000300800 */
[----:B------:R-:W4:Y:S04]  /*2ff70*/  LDL.LU R25, [R1+0x121c] ;  /* 0x00121c0001197983 */ /* 0x000f280000300800 */
[----:B------:R-:W4:Y:S04]  /*2ff80*/  LDL.LU R46, [R1+0x1214] ;  /* 0x00121400012e7983 */ /* 0x000f280000300800 */
[----:B------:R-:W4:Y:S04]  /*2ff90*/  LDL.LU R47, [R1+0x120c] ;  /* 0x00120c00012f7983 */ /* 0x000f280000300800 */
[----:B-1----:R-:W4:Y:S04]  /*2ffa0*/  LDL.LU R56, [R1+0x1204] ;  /* 0x0012040001387983 */ /* 0x002f280000300800 */
[----:B------:R-:W4:Y:S04]  /*2ffb0*/  LDL.LU R57, [R1+0x1228] ;  /* 0x0012280001397983 */ /* 0x000f280000300800 */
[----:B---3--:R-:W3:Y:S04]  /*2ffc0*/  LDL.LU R58, [R1+0x11fc] ;  /* 0x0011fc00013a7983 */ /* 0x008ee80000300800 */
        /* <DEDUP_REMOVED lines=10> */
[----:B------:R-:W-:Y:S01]  /*30070*/  HMMA.16816.F32 R16, R16, R54, R20 ;  /* 0x000000361010723c */ /* 0x000fe20000001814 */
[----:B0-----:R-:W-:-:S02]  /*30080*/  IMAD.SHL.U32 R50, R50, 0x40, RZ ;  /* 0x0000004032327824 */ /* 0x001fc400078e00ff */
[----:B------:R-:W-:Y:S01]  /*30090*/  IMAD.MOV.U32 R34, RZ, RZ, R30 ;  /* 0x000000ffff227224 */ /* 0x000fe200078e001e */
[----:B------:R-:W3:Y:S01]  /*300a0*/  LDL.LU R37, [R1+0x11f8] ;  /* 0x0011f80001257983 */ /* 0x000ee20000300800 */
[----:B------:R-:W0:Y:S01]  /*300b0*/  LDC R22, c[0x0][0x230] ;  /* 0x00008c00ff167b82 */ /* 0x000e220000000800 */
[----:B------:R-:W-:Y:S02]  /*300c0*/  IMAD.SHL.U32 R50, R50, 0x2, RZ ;  /* 0x0000000232327824 */ /* 0x000fe400078e00ff */
[----:B------:R-:W-:Y:S02]  /*300d0*/  IMAD.MOV.U32 R30, RZ, RZ, R28 ;  /* 0x000000ffff1e7224 */ /* 0x000fe400078e001c */
[----:B------:R-:W3:Y:S01]  /*300e0*/  LDL.LU R28, [R1+0x11cc] ;  /* 0x0011cc00011c7983 */ /* 0x000ee20000300800 */
[----:B------:R-:W-:-:S05]  /*300f0*/  IADD3 R4, P0, R6, R50, RZ ;  /* 0x0000003206047210 */ /* 0x000fca0007f1e0ff */
[----:B------:R-:W-:Y:S01]  /*30100*/  IMAD.X R6, R7, 0x1, R3, P0 ;  /* 0x0000000107067824 */ /* 0x000fe200000e0603 */
[----:B--2---:R-:W-:Y:S01]  /*30110*/  IADD3 R5, P1, R26, R50, RZ ;  /* 0x000000321a057210 */ /* 0x004fe20007f3e0ff */
[----:B----4-:R-:W-:-:S04]  /*30120*/  VIADD R51, R51, 0x1 ;  /* 0x0000000133337836 */ /* 0x010fc80000000000 */
[----:B------:R-:W-:Y:S01]  /*30130*/  IMAD.X R7, R27, 0x1, R3, P1 ;  /* 0x000000011b077824 */ /* 0x000fe200008e0603 */
[----:B------:R-:W-:Y:S04]  /*30140*/  STL [R1+0x76c], R51 ;  /* 0x00076c3301007387 */ /* 0x000fe80000100800 */
[----:B------:R-:W-:Y:S04]  /*30150*/  STL.64 [R1+0x440], R16 ;  /* 0x0004401001007387 */ /* 0x000fe80000100a00 */
[----:B------:R-:W-:Y:S01]  /*30160*/  STL.64 [R1+0x448], R18 ;  /* 0x0004481201007387 */ /* 0x000fe20000100a00 */
[----:B------:R-:W-:-:S02]  /*30170*/  IADD3 R60, P5, R60, R50, RZ ;  /* 0x000000323c3c7210 */ /* 0x000fc40007fbe0ff */
[-C--:B------:R-:W-:Y:S02]  /*30180*/  IADD3 R24, P6, R24, R50.reuse, RZ ;  /* 0x0000003218187210 */ /* 0x080fe40007fde0ff */
[-C--:B------:R-:W-:Y:S02]  /*30190*/  IADD3 R25, P1, R25, R50.reuse, RZ ;  /* 0x0000003219197210 */ /* 0x080fe40007f3e0ff */
[-C--:B------:R-:W-:Y:S02]  /*301a0*/  IADD3 R46, P2, R46, R50.reuse, RZ ;  /* 0x000000322e2e7210 */ /* 0x080fe40007f5e0ff */
[-C--:B------:R-:W-:Y:S01]  /*301b0*/  IADD3 R47, P3, R47, R50.reuse, RZ ;  /* 0x000000322f2f7210 */ /* 0x080fe20007f7e0ff */
[----:B------:R1:W-:Y:S01]  /*301c0*/  STL [R1+0x122c], R60 ;  /* 0x00122c3c01007387 */ /* 0x0003e20000100800 */
[-C--:B------:R-:W-:Y:S01]  /*301d0*/  IADD3 R56, P4, R56, R50.reuse, RZ ;  /* 0x0000003238387210 */ /* 0x080fe20007f9e0ff */
[--C-:B------:R-:W-:Y:S01]  /*301e0*/  IMAD.X R57, R57, 0x1, R3.reuse, P5 ;  /* 0x0000000139397824 */ /* 0x100fe200028e0603 */
[----:B---3--:R-:W-:Y:S01]  /*301f0*/  IADD3 R58, P5, R58, R50, RZ ;  /* 0x000000323a3a7210 */ /* 0x008fe20007fbe0ff */
[----:B-1----:R-:W2:Y:S04]  /*30200*/  LDL.LU R60, [R1+0x11f0] ;  /* 0x0011f000013c7983 */ /* 0x002ea80000300800 */
[----:B------:R-:W-:Y:S04]  /*30210*/  STL [R1+0x1224], R24 ;  /* 0x0012241801007387 */ /* 0x000fe80000100800 */
[----:B------:R-:W-:Y:S04]  /*30220*/  STL [R1+0x121c], R25 ;  /* 0x00121c1901007387 */ /* 0x000fe80000100800 */
[----:B------:R-:W-:Y:S01]  /*30230*/  STL [R1+0x1214], R46 ;  /* 0x0012142e01007387 */ /* 0x000fe20000100800 */
[----:B------:R-:W-:-:S03]  /*30240*/  IMAD.X R59, R59, 0x1, R3, P6 ;  /* 0x000000013b3b7824 */ /* 0x000fc600030e0603 */
[----:B------:R-:W-:Y:S01]  /*30250*/  STL [R1+0x120c], R47 ;  /* 0x00120c2f01007387 */ /* 0x000fe20000100800 */
[----:B------:R-:W-:-:S03]  /*30260*/  IADD3 R42, P6, R42, R50, RZ ;  /* 0x000000322a2a7210 */ /* 0x000fc60007fde0ff */
        /* <DEDUP_REMOVED lines=8> */
[----:B------:R-:W-:Y:S04]  /*302f0*/  STL [R1+0x11f4], R42 ;  /* 0x0011f42a01007387 */ /* 0x000fe80000100800 */
[----:B------:R-:W-:Y:S01]  /*30300*/  STL [R1+0x1218], R43 ;  /* 0x0012182b01007387 */ /* 0x000fe20000100800 */
[----:B------:R-:W-:-:S03]  /*30310*/  IADD3.X R11, R11, R3, RZ, P3, !PT ;  /* 0x000000030b0b7210 */ /* 0x000fc60001ffe4ff */
[----:B------:R-:W-:Y:S01]  /*30320*/  STL [R1+0x11ec], R39 ;  /* 0x0011ec2701007387 */ /* 0x000fe20000100800 */
[----:B------:R-:W-:-:S03]  /*30330*/  IADD3 R36, P3, R36, R50, RZ ;  /* 0x0000003224247210 */ /* 0x000fc60007f7e0ff */
[----:B------:R-:W-:Y:S01]  /*30340*/  STL [R1+0x1210], R31 ;  /* 0x0012101f01007387 */ /* 0x000fe20000100800 */
[----:B------:R-:W-:-:S03]  /*30350*/  IMAD.X R0, R0, 0x1, R3, P4 ;  /* 0x0000000100007824 */ /* 0x000fc600020e0603 */
[----:B------:R-:W-:Y:S04]  /*30360*/  STL [R1+0x11e4], R10 ;  /* 0x0011e40a01007387 */ /* 0x000fe80000100800 */
[----:B------:R-:W3:Y:S04]  /*30370*/  LDL.LU R54, [R1+0x11c4] ;  /* 0x0011c40001367983 */ /* 0x000ee80000300800 */
[----:B------:R-:W-:Y:S04]  /*30380*/  STL [R1+0x1208], R11 ;  /* 0x0012080b01007387 */ /* 0x000fe80000100800 */
[----:B------:R-:W4:Y:S04]  /*30390*/  LDL.LU R55, [R1+0x11e8] ;  /* 0x0011e80001377983 */ /* 0x000f280000300800 */
[----:B------:R-:W-:Y:S04]  /*303a0*/  STL [R1+0x11dc], R36 ;  /* 0x0011dc2401007387 */ /* 0x000fe80000100800 */
[----:B------:R1:W-:Y:S01]  /*303b0*/  STL [R1+0x1200], R0 ;  /* 0x0012000001007387 */ /* 0x0003e20000100800 */
[----:B------:R-:W-:-:S03]  /*303c0*/  IADD3 R29, P4, R29, R50, RZ ;  /* 0x000000321d1d7210 */ /* 0x000fc60007f9e0ff */
[----:B-1----:R-:W4:Y:S04]  /*303d0*/  LDL.LU R0, [R1+0x11bc] ;  /* 0x0011bc0001007983 */ /* 0x002f280000300800 */
[----:B------:R-:W4:Y:S04]  /*303e0*/  LDL.LU R36, [R1+0x11e0] ;  /* 0x0011e00001247983 */ /* 0x000f280000300800 */
[----:B------:R1:W-:Y:S04]  /*303f0*/  STL [R1+0x11d4], R29 ;  /* 0x0011d41d01007387 */ /* 0x0003e80000100800 */
[----:B-1----:R-:W4:Y:S01]  /*30400*/  LDL.LU R29, [R1+0x11b4] ;  /* 0x0011b400011d7983 */ /* 0x002f220000300800 */
[----:B0-----:R-:W-:-:S02]  /*30410*/  VIADD R22, R22, 0x3f ;  /* 0x0000003f16167836 */ /* 0x001fc40000000000 */
[----:B------:R-:W-:Y:S01]  /*30420*/  IMAD.X R37, R37, 0x1, R3, P5 ;  /* 0x0000000125257824 */ /* 0x000fe200028e0603 */
[----:B------:R-:W4:Y:S02]  /*30430*/  LDL.LU R20, [R1+0x11d8] ;  /* 0x0011d80001147983 */ /* 0x000f240000300800 */
[----:B------:R-:W-:Y:S02]  /*30440*/  SHF.R.S32.HI R23, RZ, 0x1f, R22 ;  /* 0x0000001fff177819 */ /* 0x000fe40000011416 */
[----:B------:R-:W-:Y:S01]  /*30450*/  IADD3 R28, P5, R28, R50, RZ ;  /* 0x000000321c1c7210 */ /* 0x000fe20007fbe0ff */
[----:B------:R-:W4:Y:S01]  /*30460*/  LDL.LU R21, [R1+0x11ac] ;  /* 0x0011ac0001157983 */ /* 0x000f220000300800 */
[----:B------:R-:W-:-:S03]  /*30470*/  LEA.HI R23, R23, R22, RZ, 0x6 ;  /* 0x0000001617177211 */ /* 0x000fc600078f30ff */
[----:B------:R-:W-:Y:S04]  /*30480*/  STL [R1+0x11f8], R37 ;  /* 0x0011f82501007387 */ /* 0x000fe80000100800 */
[----:B------:R-:W4:Y:S01]  /*30490*/  LDL.LU R22, [R1+0x11d0] ;  /* 0x0011d00001167983 */ /* 0x000f220000300800 */
[----:B------:R-:W-:-:S03]  /*304a0*/  SHF.R.S32.HI R23, RZ, 0x6, R23 ;  /* 0x00000006ff177819 */ /* 0x000fc60000011417 */
[----:B------:R0:W-:Y:S01]  /*304b0*/  STL [R1+0x11cc], R28 ;  /* 0x0011cc1c01007387 */ /* 0x0001e20000100800 */
[----:B------:R-:W-:-:S03]  /*304c0*/  ISETP.NE.U32.AND P0, PT, R51, R23, PT ;  /* 0x000000173300720c */ /* 0x000fc60003f05070 */
[----:B------:R-:W4:Y:S04]  /*304d0*/  LDL.LU R23, [R1+0x11a4] ;  /* 0x0011a40001177983 */ /* 0x000f280000300800 */
[----:B------:R-:W4:Y:S04]  /*304e0*/  LDL.LU R51, [R1+0x11c8] ;  /* 0x0011c80001337983 */ /* 0x000f280000300800 */
[----:B0-----:R-:W4:Y:S04]  /*304f0*/  LDL.LU R28, [R1+0x119c] ;  /* 0x00119c00011c7983 */ /* 0x001f280000300800 */
[----:B------:R-:W4:Y:S04]  /*30500*/  LDL.LU R24, [R1+0x11c0] ;  /* 0x0011c00001187983 */ /* 0x000f280000300800 */
[----:B------:R-:W4:Y:S04]  /*30510*/  LDL.LU R25, [R1+0x1194] ;  /* 0x0011940001197983 */ /* 0x000f280000300800 */
[----:B------:R-:W4:Y:S01]  /*30520*/  LDL.LU R46, [R1+0x11b8] ;  /* 0x0011b800012e7983 */ /* 0x000f220000300800 */
[----:B--2---:R-:W-:-:S05]  /*30530*/  IMAD.X R60, R60, 0x1, R3, P6 ;  /* 0x000000013c3c7824 */ /* 0x004fca00030e0603 */
[----:B------:R0:W-:Y:S04]  /*30540*/  STL [R1+0x11f0], R60 ;  /* 0x0011f03c01007387 */ /* 0x0001e80000100800 */
        /* <DEDUP_REMOVED lines=12> */
[----:B0-----:R-:W2:Y:S01]  /*30610*/  LDL.LU R60, [R1+0x115c] ;  /* 0x00115c00013c7983 */ /* 0x001ea20000300800 */
[-C--:B---3--:R-:W-:Y:S01]  /*30620*/  IADD3 R54, P6, R54, R50.reuse, RZ ;  /* 0x0000003236367210 */ /* 0x088fe20007fde0ff */
[--C-:B----4-:R-:W-:Y:S01]  /*30630*/  IMAD.X R55, R55, 0x1, R3.reuse, P1 ;  /* 0x0000000137377824 */ /* 0x110fe200008e0603 */
[----:B------:R-:W-:Y:S01]  /*30640*/  IADD3 R0, P1, R0, R50, RZ ;  /* 0x0000003200007210 */ /* 0x000fe20007f3e0ff */
[----:B------:R-:W-:-:S04]  /*30650*/  IMAD.X R36, R36, 0x1, R3, P2 ;  /* 0x0000000124247824 */ /* 0x000fc800010e0603 */
[----:B------:R0:W-:Y:S04]  /*30660*/  STL [R1+0x11bc], R0 ;  /* 0x0011bc0001007387 */ /* 0x0001e80000100800 */
[----:B------:R-:W-:Y:S01]  /*30670*/  STL [R1+0x11c4], R54 ;  /* 0x0011c43601007387 */ /* 0x000fe20000100800 */
[----:B------:R-:W-:-:S03]  /*30680*/  IADD3 R29, P2, R29, R50, RZ ;  /* 0x000000321d1d7210 */ /* 0x000fc60007f5e0ff */
[----:B0-----:R-:W3:Y:S04]  /*30690*/  LDL.LU R0, [R1+0x1180] ;  /* 0x0011800001007983 */ /* 0x001ee80000300800 */
[----:B------:R-:W-:Y:S04]  /*306a0*/  STL [R1+0x11e8], R55 ;  /* 0x0011e83701007387 */ /* 0x000fe80000100800 */
[----:B------:R0:W-:Y:S04]  /*306b0*/  STL [R1+0x11e0], R36 ;  /* 0x0011e02401007387 */ /* 0x0001e80000100800 */
[----:B0-----:R-:W4:Y:S04]  /*306c0*/  LDL.LU R36, [R1+0x1154] ;  /* 0x0011540001247983 */ /* 0x001f280000300800 */
[----:B------:R0:W-:Y:S04]  /*306d0*/  STL [R1+0x11b4], R29 ;  /* 0x0011b41d01007387 */ /* 0x0001e80000100800 */
[----:B0-----:R-:W4:Y:S01]  /*306e0*/  LDL.LU R29, [R1+0x1178] ;  /* 0x00117800011d7983 */ /* 0x001f220000300800 */
[----:B------:R-:W-:Y:S01]  /*306f0*/  IMAD.X R20, R20, 0x1, R3, P3 ;  /* 0x0000000114147824 */ /* 0x000fe200018e0603 */
[----:B------:R-:W-:-:S02]  /*30700*/  IADD3 R21, P3, R21, R50, RZ ;  /* 0x0000003215157210 */ /* 0x000fc40007f7e0ff */
[----:B------:R-:W-:Y:S01]  /*30710*/  IADD3.X R22, R22, R3, RZ, P4, !PT ;  /* 0x0000000316167210 */ /* 0x000fe200027fe4ff */
[--C-:B------:R-:W-:Y:S01]  /*30720*/  IMAD.X R51, R51, 0x1, R3.reuse, P5 ;  /* 0x0000000133337824 */ /* 0x100fe200028e0603 */
[-C--:B------:R-:W-:Y:S02]  /*30730*/  IADD3 R28, P5, R28, R50.reuse, RZ ;  /* 0x000000321c1c7210 */ /* 0x080fe40007fbe0ff */
[----:B------:R-:W-:Y:S01]  /*30740*/  IADD3 R23, P4, R23, R50, RZ ;  /* 0x0000003217177210 */ /* 0x000fe20007f9e0ff */
[----:B------:R-:W-:Y:S04]  /*30750*/  STL [R1+0x11d8], R20 ;  /* 0x0011d81401007387 */ /* 0x000fe80000100800 */
[----:B------:R-:W-:Y:S04]  /*30760*/  STL [R1+0x11ac], R21 ;  /* 0x0011ac1501007387 */ /* 0x000fe80000100800 */
[----:B------:R-:W-:Y:S01]  /*30770*/  STL [R1+0x11d0], R22 ;  /* 0x0011d01601007387 */ /* 0x000fe20000100800 */
[----:B------:R-:W-:-:S03]  /*30780*/  IMAD.X R24, R24, 0x1, R3, P6 ;  /* 0x0000000118187824 */ /* 0x000fc600030e0603 */
[----:B------:R0:W-:Y:S01]  /*30790*/  STL [R1+0x119c], R28 ;  /* 0x00119c1c01007387 */ /* 0x0001e20000100800 */
[----:B------:R-:W-:-:S03]  /*307a0*/  IADD3 R25, P6, R25, R50, RZ ;  /* 0x0000003219197210 */ /* 0x000fc60007fde0ff */
[----:B------:R-:W-:Y:S01]  /*307b0*/  STL [R1+0x11a4], R23 ;  /* 0x0011a41701007387 */ /* 0x000fe20000100800 */
[----:B------:R-:W-:-:S03]  /*307c0*/  IMAD.X R46, R46, 0x1, R3, P1 ;  /* 0x000000012e2e7824 */ /* 0x000fc600008e0603 */
[----:B0-----:R-:W4:Y:S04]  /*307d0*/  LDL.LU R28, [R1+0x114c] ;  /* 0x00114c00011c7983 */ /* 0x001f280000300800 */
[----:B------:R-:W-:Y:S04]  /*307e0*/  STL [R1+0x11c8], R51 ;  /* 0x0011c83301007387 */ /* 0x000fe80000100800 */
[----:B------:R-:W-:Y:S04]  /*307f0*/  STL [R1+0x11c0], R24 ;  /* 0x0011c01801007387 */ /* 0x000fe80000100800 */
[----:B------:R-:W-:Y:S04]  /*30800*/  STL [R1+0x1194], R25 ;  /* 0x0011941901007387 */ /* 0x000fe80000100800 */
[----:B------:R-:W-:Y:S01]  /*30810*/  STL [R1+0x11b8], R46 ;  /* 0x0011b82e01007387 */ /* 0x000fe20000100800 */
[-C--:B--2---:R-:W-:Y:S01]  /*30820*/  IADD3 R47, P1, R47, R50.reuse, RZ ;  /* 0x000000322f2f7210 */ /* 0x084fe20007f3e0ff */
[--C-:B------:R-:W-:Y:S01]  /*30830*/  IMAD.X R56, R56, 0x1, R3.reuse, P2 ;  /* 0x0000000138387824 */ /* 0x100fe200010e0603 */
[-C--:B------:R-:W-:Y:S01]  /*30840*/  IADD3 R57, P2, R57, R50.reuse, RZ ;  /* 0x0000003239397210 */ /* 0x080fe20007f5e0ff */
[--C-:B------:R-:W-:Y:S01]  /*30850*/  IMAD.X R58, R58, 0x1, R3.reuse, P3 ;  /* 0x000000013a3a7824 */ /* 0x100fe200018e0603 */
[----:B------:R-:W-:Y:S01]  /*30860*/  IADD3 R59, P3, R59, R50, RZ ;  /* 0x000000323b3b7210 */ /* 0x000fe20007f7e0ff */
[----:B------:R-:W-:Y:S01]  /*30870*/  STL [R1+0x118c], R47 ;  /* 0x00118c2f01007387 */ /* 0x000fe20000100800 */
[----:B------:R-:W-:-:S03]  /*30880*/  IMAD.X R42, R42, 0x1, R3, P4 ;  /* 0x000000012a2a7824 */ /* 0x000fc600020e0603 */
[----:B------:R-:W-:Y:S01]  /*30890*/  STL [R1+0x11b0], R56 ;  /* 0x0011b03801007387 */ /* 0x000fe20000100800 */
[----:B------:R-:W-:-:S03]  /*308a0*/  IADD3 R43, P4, R43, R50, RZ ;  /* 0x000000322b2b7210 */ /* 0x000fc60007f9e0ff */
[----:B------:R-:W-:Y:S01]  /*308b0*/  STL [R1+0x1184], R57 ;  /* 0x0011843901007387 */ /* 0x000fe20000100800 */
[----:B------:R-:W-:-:S03]  /*308c0*/  IADD3.X R39, R39, R3, RZ, P5, !PT ;  /* 0x0000000327277210 */ /* 0x000fc60002ffe4ff */
[----:B------:R-:W-:Y:S01]  /*308d0*/  STL [R1+0x11a8], R58 ;  /* 0x0011a83a01007387 */ /* 0x000fe20000100800 */
[----:B------:R-:W-:-:S03]  /*308e0*/  IADD3 R31, P5, R31, R50, RZ ;  /* 0x000000321f1f7210 */ /* 0x000fc60007fbe0ff */
[----:B------:R-:W-:Y:S01]  /*308f0*/  STL [R1+0x117c], R59 ;  /* 0x00117c3b01007387 */ /* 0x000fe20000100800 */
[----:B------:R-:W-:-:S03]  /*30900*/  IMAD.X R10, R10, 0x1, R3, P6 ;  /* 0x000000010a0a7824 */ /* 0x000fc600030e0603 */
[----:B------:R-:W-:Y:S04]  /*30910*/  STL [R1+0x11a0], R42 ;  /* 0x0011a02a01007387 */ /* 0x000fe80000100800 */
[----:B------:R-:W-:Y:S01]  /*30920*/  STL [R1+0x1174], R43 ;  /* 0x0011742b01007387 */ /* 0x000fe20000100800 */
[----:B------:R-:W-:-:S03]  /*30930*/  IADD3 R11, P6, R11, R50, RZ ;  /* 0x000000320b0b7210 */ /* 0x000fc60007fde0ff */
[----:B------:R-:W-:Y:S01]  /*30940*/  STL [R1+0x1198], R39 ;  /* 0x0011982701007387 */ /* 0x000fe20000100800 */
[----:B------:R-:W-:-:S03]  /*30950*/  IMAD.X R37, R37, 0x1, R3, P1 ;  /* 0x0000000125257824 */ /* 0x000fc600008e0603 */
[----:B------:R-:W-:Y:S01]  /*30960*/  STL [R1+0x116c], R31 ;  /* 0x00116c1f01007387 */ /* 0x000fe20000100800 */
[----:B------:R-:W-:-:S03]  /*30970*/  IADD3 R60, P1, R60, R50, RZ ;  /* 0x000000323c3c7210 */ /* 0x000fc60007f3e0ff */
[----:B------:R-:W-:Y:S04]  /*30980*/  STL [R1+0x1190], R10 ;  /* 0x0011900a01007387 */ /* 0x000fe80000100800 */
[----:B------:R-:W2:Y:S04]  /*30990*/  LDL.LU R54, [R1+0x1170] ;  /* 0x0011700001367983 */ /* 0x000ea80000300800 */
[----:B------:R-:W-:Y:S04]  /*309a0*/  STL [R1+0x1164], R11 ;  /* 0x0011640b01007387 */ /* 0x000fe80000100800 */
[----:B------:R-:W2:Y:S04]  /*309b0*/  LDL.LU R55, [R1+0x1144] ;  /* 0x0011440001377983 */ /* 0x000ea80000300800 */
[----:B------:R-:W-:Y:S04]  /*309c0*/  STL [R1+0x1188], R37 ;  /* 0x0011882501007387 */ /* 0x000fe80000100800 */
[----:B------:R0:W-:Y:S04]  /*309d0*/  STL [R1+0x115c], R60 ;  /* 0x00115c3c01007387 */ /* 0x0001e80000100800 */
[----:B0-----:R-:W2:Y:S04]  /*309e0*/  LDL.LU R60, [R1+0x1168] ;  /* 0x00116800013c7983 */ /* 0x001ea80000300800 */
[----:B------:R-:W2:Y:S01]  /*309f0*/  LDL.LU R37, [R1+0x113c] ;  /* 0x00113c0001257983 */ /* 0x000ea20000300800 */
[----:B---3--:R-:W-:-:S05]  /*30a00*/  IMAD.X R0, R0, 0x1, R3, P2 ;  /* 0x0000000100007824 */ /* 0x008fca00010e0603 */
[----:B------:R0:W-:Y:S01]  /*30a10*/  STL [R1+0x1180], R0 ;  /* 0x0011800001007387 */ /* 0x0001e20000100800 */
[----:B----4-:R-:W-:-:S03]  /*30a20*/  IADD3 R36, P2, R36, R50, RZ ;  /* 0x0000003224247210 */ /* 0x010fc60007f5e0ff */
[----:B0-----:R-:W3:Y:S04]  /*30a30*/  LDL.LU R0, [R1+0x1160] ;  /* 0x0011600001007983 */ /* 0x001ee80000300800 */
[----:B------:R-:W4:Y:S04]  /*30a40*/  LDL.LU R20, [R1+0x1134] ;  /* 0x0011340001147983 */ /* 0x000f280000300800 */
[----:B------:R-:W4:Y:S04]  /*30a50*/  LDL.LU R21, [R1+0x1158] ;  /* 0x0011580001157983 */ /* 0x000f280000300800 */
[----:B------:R-:W-:Y:S04]  /*30a60*/  STL [R1+0x1154], R36 ;  /* 0x0011542401007387 */ /* 0x000fe80000100800 */
[----:B------:R-:W4:Y:S01]  /*30a70*/  LDL.LU R22, [R1+0x112c] ;  /* 0x00112c0001167983 */ /* 0x000f220000300800 */
[----:B------:R-:W-:-:S05]  /*30a80*/  IMAD.X R29, R29, 0x1, R3, P3 ;  /* 0x000000011d1d7824 */ /* 0x000fca00018e0603 */
[----:B------:R0:W-:Y:S04]  /*30a90*/  STL [R1+0x1178], R29 ;  /* 0x0011781d01007387 */ /* 0x0001e80000100800 */
[----:B------:R-:W4:Y:S04]  /*30aa0*/  LDL.LU R23, [R1+0x1150] ;  /* 0x0011500001177983 */ /* 0x000f280000300800 */
[----:B------:R-:W4:Y:S04]  /*30ab0*/  LDL.LU R51, [R1+0x1124] ;  /* 0x0011240001337983 */ /* 0x000f280000300800 */
[----:B0-----:R-:W4:Y:S04]  /*30ac0*/  LDL.LU R29, [R1+0x1148] ;  /* 0x00114800011d7983 */ /* 0x001f280000300800 */
[----:B------:R-:W4:Y:S04]  /*30ad0*/  LDL.LU R24, [R1+0x111c] ;  /* 0x00111c0001187983 */ /* 0x000f280000300800 */
[----:B------:R-:W4:Y:S04]  /*30ae0*/  LDL.LU R25, [R1+0x1140] ;  /* 0x0011400001197983 */ /* 0x000f280000300800 */
[----:B------:R-:W4:Y:S01]  /*30af0*/  LDL.LU R46, [R1+0x1114] ;  /* 0x00111400012e7983 */ /* 0x000f220000300800 */
[----:B------:R-:W-:-:S05]  /*30b00*/  IADD3 R28, P3, R28, R50, RZ ;  /* 0x000000321c1c7210 */ /* 0x000fca0007f7e0ff */
        /* <DEDUP_REMOVED lines=13> */
[----:B0-----:R-:W4:Y:S01]  /*30be0*/  LDL.LU R28, [R1+0x1108] ;  /* 0x00110800011c7983 */ /* 0x001f220000300800 */
[--C-:B--2---:R-:W-:Y:S01]  /*30bf0*/  IMAD.X R54, R54, 0x1, R3.reuse, P4 ;  /* 0x0000000136367824 */ /* 0x104fe200020e0603 */
[-C--:B------:R-:W-:Y:S01]  /*30c00*/  IADD3 R55, P4, R55, R50.reuse, RZ ;  /* 0x0000003237377210 */ /* 0x080fe20007f9e0ff */
[----:B------:R-:W-:Y:S01]  /*30c10*/  IMAD.X R60, R60, 0x1, R3, P5 ;  /* 0x000000013c3c7824 */ /* 0x000fe200028e0603 */
[----:B------:R-:W-:-:S04]  /*30c20*/  IADD3 R37, P5, R37, R50, RZ ;  /* 0x0000003225257210 */ /* 0x000fc80007fbe0ff */
[----:B------:R0:W-:Y:S04]  /*30c30*/  STL [R1+0x1168], R60 ;  /* 0x0011683c01007387 */ /* 0x0001e80000100800 */
[----:B------:R-:W-:Y:S04]  /*30c40*/  STL [R1+0x1170], R54 ;  /* 0x0011703601007387 */ /* 0x000fe80000100800 */
[----:B0-----:R-:W2:Y:S04]  /*30c50*/  LDL.LU R60, [R1+0x10dc] ;  /* 0x0010dc00013c7983 */ /* 0x001ea80000300800 */
[----:B------:R-:W-:Y:S04]  /*30c60*/  STL [R1+0x1144], R55 ;  /* 0x0011443701007387 */ /* 0x000fe80000100800 */
[----:B------:R0:W-:Y:S01]  /*30c70*/  STL [R1+0x113c], R37 ;  /* 0x00113c2501007387 */ /* 0x0001e20000100800 */
[----:B---3--:R-:W-:-:S02]  /*30c80*/  IADD3.X R0, R0, R3, RZ, P6, !PT ;  /* 0x0000000300007210 */ /* 0x008fc400037fe4ff */
[-C--:B----4-:R-:W-:Y:S01]  /*30c90*/  IADD3 R20, P6, R20, R50.reuse, RZ ;  /* 0x0000003214147210 */ /* 0x090fe20007fde0ff */
[----:B0-----:R-:W3:Y:S04]  /*30ca0*/  LDL.LU R37, [R1+0x1100] ;  /* 0x0011000001257983 */ /* 0x001ee80000300800 */
[----:B------:R0:W-:Y:S01]  /*30cb0*/  STL [R1+0x1160], R0 ;  /* 0x0011600001007387 */ /* 0x0001e20000100800 */
[--C-:B------:R-:W-:Y:S01]  /*30cc0*/  IMAD.X R21, R21, 0x1, R3.reuse, P1 ;  /* 0x0000000115157824 */ /* 0x100fe200008e0603 */
[----:B------:R-:W-:Y:S02]  /*30cd0*/  IADD3 R22, P1, R22, R50, RZ ;  /* 0x0000003216167210 */ /* 0x000fe40007f3e0ff */
[----:B0-----:R-:W4:Y:S01]  /*30ce0*/  LDL.LU R0, [R1+0x10d4] ;  /* 0x0010d40001007983 */ /* 0x001f220000300800 */
[----:B------:R-:W-:-:S03]  /*30cf0*/  IMAD.X R23, R23, 0x1, R3, P2 ;  /* 0x0000000117177824 */ /* 0x000fc600010e0603 */
[----:B------:R-:W-:Y:S04]  /*30d00*/  STL [R1+0x1134], R20 ;  /* 0x0011341401007387 */ /* 0x000fe80000100800 */
[----:B------:R-:W-:Y:S04]  /*30d10*/  STL [R1+0x1158], R21 ;  /* 0x0011581501007387 */ /* 0x000fe80000100800 */
[----:B------:R-:W-:Y:S01]  /*30d20*/  STL [R1+0x112c], R22 ;  /* 0x00112c1601007387 */ /* 0x000fe20000100800 */
[----:B------:R-:W-:-:S05]  /*30d30*/  IMAD.X R29, R29, 0x1, R3, P3 ;  /* 0x000000011d1d7824 */ /* 0x000fca00018e0603 */
[----:B------:R0:W-:Y:S04]  /*30d40*/  STL [R1+0x1148], R29 ;  /* 0x0011481d01007387 */ /* 0x0001e80000100800 */
[----:B------:R-:W-:Y:S04]  /*30d50*/  STL [R1+0x1150], R23 ;  /* 0x0011501701007387 */ /* 0x000fe80000100800 */
[----:B0-----:R-:W4:Y:S01]  /*30d60*/  LDL.LU R29, [R1+0x10f8] ;  /* 0x0010f800011d7983 */ /* 0x001f220000300800 */
[-C--:B------:R-:W-:Y:S02]  /*30d70*/  IADD3 R51, P2, R51, R50.reuse, RZ ;  /* 0x0000003233337210 */ /* 0x080fe40007f5e0ff */
[-C--:B------:R-:W-:Y:S01]  /*30d80*/  IADD3 R24, P3, R24, R50.reuse, RZ ;  /* 0x0000003218187210 */ /* 0x080fe20007f7e0ff */
[--C-:B------:R-:W-:Y:S01]  /*30d90*/  IMAD.X R25, R25, 0x1, R3.reuse, P4 ;  /* 0x0000000119197824 */ /* 0x100fe200020e0603 */
[-C--:B------:R-:W-:Y:S01]  /*30da0*/  IADD3 R46, P4, R46, R50.reuse, RZ ;  /* 0x000000322e2e7210 */ /* 0x080fe20007f9e0ff */
[----:B------:R-:W-:Y:S01]  /*30db0*/  IMAD.X R47, R47, 0x1, R3, P5 ;  /* 0x000000012f2f7824 */ /* 0x000fe200028e0603 */
[----:B------:R-:W-:Y:S01]  /*30dc0*/  STL [R1+0x1124], R51 ;  /* 0x0011243301007387 */ /* 0x000fe20000100800 */
[----:B------:R-:W-:-:S03]  /*30dd0*/  IADD3 R56, P5, R56, R50, RZ ;  /* 0x0000003238387210 */ /* 0x000fc60007fbe0ff */
        /* <DEDUP_REMOVED lines=18> */
[----:B------:R-:W-:-:S03]  /*30f00*/  IMAD.X R11, R11, 0x1, R3, P4 ;  /* 0x000000010b0b7824 */ /* 0x000fc600020e0603 */
[----:B------:R-:W-:Y:S01]  /*30f10*/  STL [R1+0x10f4], R39 ;  /* 0x0010f42701007387 */ /* 0x000fe20000100800 */
[----:B------:R-:W-:-:S03]  /*30f20*/  IADD3 R36, P4, R36, R50, RZ ;  /* 0x0000003224247210 */ /* 0x000fc60007f9e0ff */
[----:B------:R-:W-:Y:S01]  /*30f30*/  STL [R1+0x1118], R31 ;  /* 0x0011181f01007387 */ /* 0x000fe20000100800 */
[----:B------:R-:W-:-:S03]  /*30f40*/  IMAD.X R28, R28, 0x1, R3, P5 ;  /* 0x000000011c1c7824 */ /* 0x000fc600028e0603 */
[----:B------:R-:W-:Y:S04]  /*30f50*/  STL [R1+0x10ec], R10 ;  /* 0x0010ec0a01007387 */ /* 0x000fe80000100800 */
[----:B------:R-:W4:Y:S04]  /*30f60*/  LDL.LU R54, [R1+0x10cc] ;  /* 0x0010cc0001367983 */ /* 0x000f280000300800 */
[----:B------:R-:W-:Y:S04]  /*30f70*/  STL [R1+0x1110], R11 ;  /* 0x0011100b01007387 */ /* 0x000fe80000100800 */
[----:B------:R-:W4:Y:S04]  /*30f80*/  LDL.LU R55, [R1+0x10f0] ;  /* 0x0010f00001377983 */ /* 0x000f280000300800 */
[----:B------:R-:W-:Y:S04]  /*30f90*/  STL [R1+0x10e4], R36 ;  /* 0x0010e42401007387 */ /* 0x000fe80000100800 */
[----:B------:R0:W-:Y:S04]  /*30fa0*/  STL [R1+0x1108], R28 ;  /* 0x0011081c01007387 */ /* 0x0001e80000100800 */
[----:B0-----:R-:W4:Y:S04]  /*30fb0*/  LDL.LU R28, [R1+0x10c4] ;  /* 0x0010c400011c7983 */ /* 0x001f280000300800 */
[----:B------:R-:W4:Y:S01]  /*30fc0*/  LDL.LU R36, [R1+0x10e8] ;  /* 0x0010e80001247983 */ /* 0x000f220000300800 */
[----:B--2---:R-:W-:-:S05]  /*30fd0*/  IADD3 R60, P5, R60, R50, RZ ;  /* 0x000000323c3c7210 */ /* 0x004fca0007fbe0ff */
[----:B------:R0:W-:Y:S01]  /*30fe0*/  STL [R1+0x10dc], R60 ;  /* 0x0010dc3c01007387 */ /* 0x0001e20000100800 */
[----:B---3--:R-:W-:-:S03]  /*30ff0*/  IMAD.X R37, R37, 0x1, R3, P6 ;  /* 0x0000000125257824 */ /* 0x008fc600030e0603 */
[----:B0-----:R-:W2:Y:S04]  /*31000*/  LDL.LU R60, [R1+0x10bc] ;  /* 0x0010bc00013c7983 */ /* 0x001ea80000300800 */
[----:B------:R-:W3:Y:S04]  /*31010*/  LDL.LU R20, [R1+0x10e0] ;  /* 0x0010e00001147983 */ /* 0x000ee80000300800 */
[----:B------:R-:W3:Y:S04]  /*31020*/  LDL.LU R21, [R1+0x10b4] ;  /* 0x0010b40001157983 */ /* 0x000ee80000300800 */
[----:B------:R-:W-:Y:S04]  /*31030*/  STL [R1+0x1100], R37 ;  /* 0x0011002501007387 */ /* 0x000fe80000100800 */
[----:B------:R-:W3:Y:S01]  /*31040*/  LDL.LU R22, [R1+0x10d8] ;  /* 0x0010d80001167983 */ /* 0x000ee20000300800 */
[----:B----4-:R-:W-:-:S05]  /*31050*/  IADD3 R0, P6, R0, R50, RZ ;  /* 0x0000003200007210 */ /* 0x010fca0007fde0ff */
[----:B------:R0:W-:Y:S04]  /*31060*/  STL [R1+0x10d4], R0 ;  /* 0x0010d40001007387 */ /* 0x0001e80000100800 */
[----:B------:R-:W4:Y:S04]  /*31070*/  LDL.LU R23, [R1+0x10ac] ;  /* 0x0010ac0001177983 */ /* 0x000f280000300800 */
[----:B------:R-:W4:Y:S04]  /*31080*/  LDL.LU R51, [R1+0x10d0] ;  /* 0x0010d00001337983 */ /* 0x000f280000300800 */
[----:B0-----:R-:W4:Y:S04]  /*31090*/  LDL.LU R0, [R1+0x10a4] ;  /* 0x0010a40001007983 */ /* 0x001f280000300800 */
[----:B------:R-:W4:Y:S04]  /*310a0*/  LDL.LU R24, [R1+0x10c8] ;  /* 0x0010c80001187983 */ /* 0x000f280000300800 */
[----:B------:R-:W4:Y:S04]  /*310b0*/  LDL.LU R25, [R1+0x109c] ;  /* 0x00109c0001197983 */ /* 0x000f280000300800 */
[----:B------:R-:W4:Y:S01]  /*310c0*/  LDL.LU R46, [R1+0x10c0] ;  /* 0x0010c000012e7983 */ /* 0x000f220000300800 */
[----:B------:R-:W-:-:S05]  /*310d0*/  IMAD.X R29, R29, 0x1, R3, P1 ;  /* 0x000000011d1d7824 */ /* 0x000fca00008e0603 */
        /* <DEDUP_REMOVED lines=14> */
[----:B------:R-:W-:-:S02]  /*311c0*/  IADD3 R54, P1, R54, R50, RZ ;  /* 0x0000003236367210 */ /* 0x000fc40007f3e0ff */
[----:B------:R-:W-:Y:S02]  /*311d0*/  IADD3.X R55, R55, R3, RZ, P2, !PT ;  /* 0x0000000337377210 */ /* 0x000fe400017fe4ff */
[----:B------:R-:W-:Y:S01]  /*311e0*/  IADD3 R28, P2, R28, R50, RZ ;  /* 0x000000321c1c7210 */ /* 0x000fe20007f5e0ff */
[----:B------:R-:W-:-:S04]  /*311f0*/  IMAD.X R36, R36, 0x1, R3, P3 ;  /* 0x0000000124247824 */ /* 0x000fc800018e0603 */
[----:B------:R0:W-:Y:S04]  /*31200*/  STL [R1+0x10c4], R28 ;  /* 0x0010c41c01007387 */ /* 0x0001e80000100800 */
[----:B------:R-:W-:Y:S04]  /*31210*/  STL [R1+0x10cc], R54 ;  /* 0x0010cc3601007387 */ /* 0x000fe80000100800 */
[----:B0-----:R-:W4:Y:S04]  /*31220*/  LDL.LU R28, [R1+0x1088] ;  /* 0x00108800011c7983 */ /* 0x001f280000300800 */
[----:B------:R-:W-:Y:S04]  /*31230*/  STL [R1+0x10f0], R55 ;  /* 0x0010f03701007387 */ /* 0x000fe80000100800 */
[----:B------:R0:W-:Y:S04]  /*31240*/  STL [R1+0x10e8], R36 ;  /* 0x0010e82401007387 */ /* 0x0001e80000100800 */
[----:B0-----:R-:W4:Y:S01]  /*31250*/  LDL.LU R36, [R1+0x105c] ;  /* 0x00105c0001247983 */ /* 0x001f220000300800 */
[-C--:B--2---:R-:W-:Y:S01]  /*31260*/  IADD3 R60, P3, R60, R50.reuse, RZ ;  /* 0x000000323c3c7210 */ /* 0x084fe20007f7e0ff */
[----:B---3--:R-:W-:Y:S01]  /*31270*/  IMAD.X R20, R20, 0x1, R3, P4 ;  /* 0x0000000114147824 */ /* 0x008fe200020e0603 */
[----:B------:R-:W-:-:S03]  /*31280*/  IADD3 R21, P4, R21, R50, RZ ;  /* 0x0000003215157210 */ /* 0x000fc60007f9e0ff */
[----:B------:R0:W-:Y:S01]  /*31290*/  STL [R1+0x10bc], R60 ;  /* 0x0010bc3c01007387 */ /* 0x0001e20000100800 */
[----:B------:R-:W-:-:S03]  /*312a0*/  IMAD.X R22, R22, 0x1, R3, P5 ;  /* 0x0000000116167824 */ /* 0x000fc600028e0603 */
[----:B0-----:R-:W2:Y:S01]  /*312b0*/  LDL.LU R60, [R1+0x1080] ;  /* 0x00108000013c7983 */ /* 0x001ea20000300800 */
[----:B----4-:R-:W-:Y:S01]  /*312c0*/  IMAD.X R51, R51, 0x1, R3, P6 ;  /* 0x0000000133337824 */ /* 0x010fe200030e0603 */
[-C--:B------:R-:W-:Y:S02]  /*312d0*/  IADD3 R23, P5, R23, R50.reuse, RZ ;  /* 0x0000003217177210 */ /* 0x080fe40007fbe0ff */
[----:B------:R-:W-:Y:S04]  /*312e0*/  STL [R1+0x10e0], R20 ;  /* 0x0010e01401007387 */ /* 0x000fe80000100800 */
[----:B------:R-:W-:Y:S01]  /*312f0*/  STL [R1+0x10b4], R21 ;  /* 0x0010b41501007387 */ /* 0x000fe20000100800 */
[----:B------:R-:W-:-:S03]  /*31300*/  IADD3 R0, P6, R0, R50, RZ ;  /* 0x0000003200007210 */ /* 0x000fc60007fde0ff */
[----:B------:R-:W-:Y:S01]  /*31310*/  STL [R1+0x10d8], R22 ;  /* 0x0010d81601007387 */ /* 0x000fe20000100800 */
[--C-:B------:R-:W-:Y:S01]  /*31320*/  IMAD.X R24, R24, 0x1, R3.reuse, P1 ;  /* 0x0000000118187824 */ /* 0x100fe200008e0603 */
[-C--:B------:R-:W-:Y:S01]  /*31330*/  IADD3 R25, P1, R25, R50.reuse, RZ ;  /* 0x0000003219197210 */ /* 0x080fe20007f3e0ff */
[----:B------:R-:W-:Y:S01]  /*31340*/  IMAD.X R46, R46, 0x1, R3, P2 ;  /* 0x000000012e2e7824 */ /* 0x000fe200010e0603 */
[----:B------:R0:W-:Y:S04]  /*31350*/  STL [R1+0x10a4], R0 ;  /* 0x0010a40001007387 */ /* 0x0001e80000100800 */
[----:B------:R-:W-:Y:S04]  /*31360*/  STL [R1+0x10ac], R23 ;  /* 0x0010ac1701007387 */ /* 0x000fe80000100800 */
[----:B0-----:R-:W3:Y:S01]  /*31370*/  LDL.LU R0, [R1+0x1054] ;  /* 0x0010540001007983 */ /* 0x001ee20000300800 */
        /* <DEDUP_REMOVED lines=34> */
[----:B------:R-:W-:-:S05]  /*315a0*/  IMAD.X R28, R28, 0x1, R3, P3 ;  /* 0x000000011c1c7824 */ /* 0x000fca00018e0603 */
[----:B------:R0:W-:Y:S01]  /*315b0*/  STL [R1+0x1088], R28 ;  /* 0x0010881c01007387 */ /* 0x0001e20000100800 */
[----:B------:R-:W-:-:S03]  /*315c0*/  IADD3 R36, P3, R36, R50, RZ ;  /* 0x0000003224247210 */ /* 0x000fc60007f7e0ff */
[----:B0-----:R-:W4:Y:S04]  /*315d0*/  LDL.LU R28, [R1+0x1068] ;  /* 0x00106800011c7983 */ /* 0x001f280000300800 */
[----:B------:R-:W4:Y:S04]  /*315e0*/  LDL.LU R20, [R1+0x103c] ;  /* 0x00103c0001147983 */ /* 0x000f280000300800 */
[----:B------:R-:W4:Y:S04]  /*315f0*/  LDL.LU R21, [R1+0x1060] ;  /* 0x0010600001157983 */ /* 0x000f280000300800 */
[----:B------:R-:W-:Y:S04]  /*31600*/  STL [R1+0x105c], R36 ;  /* 0x00105c2401007387 */ /* 0x000fe80000100800 */
[----:B------:R-:W4:Y:S01]  /*31610*/  LDL.LU R22, [R1+0x1034] ;  /* 0x0010340001167983 */ /* 0x000f220000300800 */
[----:B--2---:R-:W-:-:S05]  /*31620*/  IADD3.X R60, R60, R3, RZ, P4, !PT ;  /* 0x000000033c3c7210 */ /* 0x004fca00027fe4ff */
[----:B------:R0:W-:Y:S04]  /*31630*/  STL [R1+0x1080], R60 ;  /* 0x0010803c01007387 */ /* 0x0001e80000100800 */
[----:B------:R-:W2:Y:S04]  /*31640*/  LDL.LU R23, [R1+0x1058] ;  /* 0x0010580001177983 */ /* 0x000ea80000300800 */
[----:B------:R-:W2:Y:S04]  /*31650*/  LDL.LU R51, [R1+0x102c] ;  /* 0x00102c0001337983 */ /* 0x000ea80000300800 */
[----:B0-----:R-:W2:Y:S04]  /*31660*/  LDL.LU R60, [R1+0x1050] ;  /* 0x00105000013c7983 */ /* 0x001ea80000300800 */
[----:B------:R-:W2:Y:S04]  /*31670*/  LDL.LU R24, [R1+0x1024] ;  /* 0x0010240001187983 */ /* 0x000ea80000300800 */
[----:B------:R-:W2:Y:S04]  /*31680*/  LDL.LU R25, [R1+0x1048] ;  /* 0x0010480001197983 */ /* 0x000ea80000300800 */
[----:B------:R-:W2:Y:S01]  /*31690*/  LDL.LU R46, [R1+0x101c] ;  /* 0x00101c00012e7983 */ /* 0x000ea20000300800 */
[----:B---3--:R-:W-:-:S05]  /*316a0*/  IADD3 R0, P4, R0, R50, RZ ;  /* 0x0000003200007210 */ /* 0x008fca0007f9e0ff */
[----:B------:R0:W-:Y:S04]  /*316b0*/  STL [R1+0x1054], R0 ;  /* 0x0010540001007387 */ /* 0x0001e80000100800 */
        /* <DEDUP_REMOVED lines=12> */
[----:B0-----:R-:W3:Y:S01]  /*31780*/  LDL.LU R0, [R1+0x1010] ;  /* 0x0010100001007983 */ /* 0x001ee20000300800 */
[----:B----4-:R-:W-:-:S02]  /*31790*/  IMAD.X R54, R54, 0x1, R3, P5 ;  /* 0x0000000136367824 */ /* 0x010fc400028e0603 */
[----:B------:R-:W-:-:S05]  /*317a0*/  IMAD.X R29, R29, 0x1, R3, P6 ;  /* 0x000000011d1d7824 */ /* 0x000fca00030e0603 */
[----:B------:R0:W-:Y:S04]  /*317b0*/  STL [R1+0x1070], R29 ;  /* 0x0010701d01007387 */ /* 0x0001e80000100800 */
[----:B------:R-:W-:Y:S04]  /*317c0*/  STL [R1+0x1078], R54 ;  /* 0x0010783601007387 */ /* 0x000fe80000100800 */
[----:B0-----:R-:W4:Y:S01]  /*317d0*/  LDL.LU R29, [R1+0xfe4] ;  /* 0x000fe400011d7983 */ /* 0x001f220000300800 */
[-C--:B------:R-:W-:Y:S02]  /*317e0*/  IADD3 R55, P5, R55, R50.reuse, RZ ;  /* 0x0000003237377210 */ /* 0x080fe40007fbe0ff */
[----:B------:R-:W-:-:S03]  /*317f0*/  IADD3 R37, P6, R37, R50, RZ ;  /* 0x0000003225257210 */ /* 0x000fc60007fde0ff */
[----:B------:R-:W-:Y:S04]  /*31800*/  STL [R1+0x104c], R55 ;  /* 0x00104c3701007387 */ /* 0x000fe80000100800 */
[----:B------:R0:W-:Y:S01]  /*31810*/  STL [R1+0x1044], R37 ;  /* 0x0010442501007387 */ /* 0x0001e20000100800 */
[--C-:B------:R-:W-:Y:S01]  /*31820*/  IMAD.X R28, R28, 0x1, R3.reuse, P1 ;  /* 0x000000011c1c7824 */ /* 0x100fe200008e0603 */
[-C--:B------:R-:W-:Y:S01]  /*31830*/  IADD3 R20, P1, R20, R50.reuse, RZ ;  /* 0x0000003214147210 */ /* 0x080fe20007f3e0ff */
[----:B------:R-:W-:Y:S01]  /*31840*/  IMAD.X R21, R21, 0x1, R3, P2 ;  /* 0x0000000115157824 */ /* 0x000fe200010e0603 */
[----:B0-----:R-:W4:Y:S04]  /*31850*/  LDL.LU R37, [R1+0x1008] ;  /* 0x0010080001257983 */ /* 0x001f280000300800 */
[----:B------:R0:W-:Y:S01]  /*31860*/  STL [R1+0x1068], R28 ;  /* 0x0010681c01007387 */ /* 0x0001e20000100800 */
[----:B------:R-:W-:-:S03]  /*31870*/  IADD3 R22, P2, R22, R50, RZ ;  /* 0x0000003216167210 */ /* 0x000fc60007f5e0ff */
[----:B0-----:R-:W4:Y:S04]  /*31880*/  LDL.LU R28, [R1+0xfdc] ;  /* 0x000fdc00011c7983 */ /* 0x001f280000300800 */
[----:B------:R-:W-:Y:S04]  /*31890*/  STL [R1+0x103c], R20 ;  /* 0x00103c1401007387 */ /* 0x000fe80000100800 */
[----:B------:R-:W-:Y:S04]  /*318a0*/  STL [R1+0x1060], R21 ;  /* 0x0010601501007387 */ /* 0x000fe80000100800 */
[----:B------:R-:W-:Y:S01]  /*318b0*/  STL [R1+0x1034], R22 ;  /* 0x0010341601007387 */ /* 0x000fe20000100800 */
[--C-:B--2---:R-:W-:Y:S01]  /*318c0*/  IMAD.X R23, R23, 0x1, R3.reuse, P3 ;  /* 0x0000000117177824 */ /* 0x104fe200018e0603 */
[-C--:B------:R-:W-:Y:S01]  /*318d0*/  IADD3 R51, P3, R51, R50.reuse, RZ ;  /* 0x0000003233337210 */ /* 0x080fe20007f7e0ff */
[----:B------:R-:W-:Y:S01]  /*318e0*/  IMAD.X R60, R60, 0x1, R3, P4 ;  /* 0x000000013c3c7824 */ /* 0x000fe200020e0603 */
[----:B------:R-:W-:-:S02]  /*318f0*/  IADD3 R24, P4, R24, R50, RZ ;  /* 0x0000003218187210 */ /* 0x000fc40007f9e0ff */
[----:B------:R-:W-:Y:S02]  /*31900*/  IADD3.X R25, R25, R3, RZ, P5, !PT ;  /* 0x0000000319197210 */ /* 0x000fe40002ffe4ff */
[----:B------:R-:W-:Y:S01]  /*31910*/  IADD3 R46, P5, R46, R50, RZ ;  /* 0x000000322e2e7210 */ /* 0x000fe20007fbe0ff */
[----:B------:R0:W-:Y:S04]  /*31920*/  STL [R1+0x1050], R60 ;  /* 0x0010503c01007387 */ /* 0x0001e80000100800 */
[----:B------:R-:W-:Y:S01]  /*31930*/  STL [R1+0x1058], R23 ;  /* 0x0010581701007387 */ /* 0x000fe20000100800 */
[----:B---3--:R-:W-:-:S03]  /*31940*/  IMAD.X R47, R47, 0x1, R3, P6 ;  /* 0x000000012f2f7824 */ /* 0x008fc600030e0603 */
[----:B0-----:R-:W2:Y:S04]  /*31950*/  LDL.LU R60, [R1+0x1000] ;  /* 0x00100000013c7983 */ /* 0x001ea80000300800 */
        /* <DEDUP_REMOVED lines=24> */
[----:B------:R-:W-:-:S03]  /*31ae0*/  IADD3.X R0, R0, R3, RZ, P6, !PT ;  /* 0x0000000300007210 */ /* 0x000fc600037fe4ff */
[----:B------:R-:W-:Y:S04]  /*31af0*/  STL [R1+0xff4], R10 ;  /* 0x000ff40a01007387 */ /* 0x000fe80000100800 */
[----:B------:R-:W3:Y:S04]  /*31b00*/  LDL.LU R54, [R1+0xfd4] ;  /* 0x000fd40001367983 */ /* 0x000ee80000300800 */
[----:B------:R-:W-:Y:S04]  /*31b10*/  STL [R1+0x1018], R11 ;  /* 0x0010180b01007387 */ /* 0x000fe80000100800 */
[----:B------:R-:W3:Y:S04]  /*31b20*/  LDL.LU R55, [R1+0xff8] ;  /* 0x000ff80001377983 */ /* 0x000ee80000300800 */
[----:B------:R-:W-:Y:S04]  /*31b30*/  STL [R1+0xfec], R36 ;  /* 0x000fec2401007387 */ /* 0x000fe80000100800 */
[----:B------:R0:W-:Y:S04]  /*31b40*/  STL [R1+0x1010], R0 ;  /* 0x0010100001007387 */ /* 0x0001e80000100800 */
[----:B0-----:R-:W3:Y:S04]  /*31b50*/  LDL.LU R0, [R1+0xfcc] ;  /* 0x000fcc0001007983 */ /* 0x001ee80000300800 */
[----:B------:R-:W3:Y:S01]  /*31b60*/  LDL.LU R36, [R1+0xff0] ;  /* 0x000ff00001247983 */ /* 0x000ee20000300800 */
[----:B----4-:R-:W-:-:S05]  /*31b70*/  IADD3 R29, P6, R29, R50, RZ ;  /* 0x000000321d1d7210 */ /* 0x010fca0007fde0ff */
[----:B------:R0:W-:Y:S04]  /*31b80*/  STL [R1+0xfe4], R29 ;  /* 0x000fe41d01007387 */ /* 0x0001e80000100800 */
[----:B0-----:R-:W4:Y:S04]  /*31b90*/  LDL.LU R29, [R1+0xfc4] ;  /* 0x000fc400011d7983 */ /* 0x001f280000300800 */
[----:B------:R-:W4:Y:S01]  /*31ba0*/  LDL.LU R20, [R1+0xfe8] ;  /* 0x000fe80001147983 */ /* 0x000f220000300800 */
[----:B------:R-:W-:-:S03]  /*31bb0*/  IMAD.X R37, R37, 0x1, R3, P1 ;  /* 0x0000000125257824 */ /* 0x000fc600008e0603 */
[----:B------:R-:W4:Y:S04]  /*31bc0*/  LDL.LU R21, [R1+0xfbc] ;  /* 0x000fbc0001157983 */ /* 0x000f280000300800 */
[----:B------:R-:W-:Y:S04]  /*31bd0*/  STL [R1+0x1008], R37 ;  /* 0x0010082501007387 */ /* 0x000fe80000100800 */
[----:B------:R-:W4:Y:S01]  /*31be0*/  LDL.LU R22, [R1+0xfe0] ;  /* 0x000fe00001167983 */ /* 0x000f220000300800 */
[----:B------:R-:W-:-:S05]  /*31bf0*/  IADD3 R28, P1, R28, R50, RZ ;  /* 0x000000321c1c7210 */ /* 0x000fca0007f3e0ff */
[----:B------:R0:W-:Y:S04]  /*31c00*/  STL [R1+0xfdc], R28 ;  /* 0x000fdc1c01007387 */ /* 0x0001e80000100800 */
        /* <DEDUP_REMOVED lines=22> */
[--C-:B------:R-:W-:Y:S01]  /*31d70*/  IMAD.X R55, R55, 0x1, R3.reuse, P3 ;  /* 0x0000000137377824 */ /* 0x100fe200018e0603 */
[----:B------:R-:W-:Y:S01]  /*31d80*/  IADD3 R0, P3, R0, R50, RZ ;  /* 0x0000003200007210 */ /* 0x000fe20007f7e0ff */
[----:B------:R-:W-:-:S04]  /*31d90*/  IMAD.X R36, R36, 0x1, R3, P4 ;  /* 0x0000000124247824 */ /* 0x000fc800020e0603 */
[----:B------:R0:W-:Y:S04]  /*31da0*/  STL [R1+0xfcc], R0 ;  /* 0x000fcc0001007387 */ /* 0x0001e80000100800 */
[----:B------:R-:W-:Y:S04]  /*31db0*/  STL [R1+0xfd4], R54 ;  /* 0x000fd43601007387 */ /* 0x000fe80000100800 */
[----:B0-----:R-:W3:Y:S04]  /*31dc0*/  LDL.LU R0, [R1+0xf90] ;  /* 0x000f900001007983 */ /* 0x001ee80000300800 */
[----:B------:R-:W-:Y:S04]  /*31dd0*/  STL [R1+0xff8], R55 ;  /* 0x000ff83701007387 */ /* 0x000fe80000100800 */
[----:B------:R0:W-:Y:S01]  /*31de0*/  STL [R1+0xff0], R36 ;  /* 0x000ff02401007387 */ /* 0x0001e20000100800 */
[----:B----4-:R-:W-:-:S03]  /*31df0*/  IADD3 R29, P4, R29, R50, RZ ;  /* 0x000000321d1d7210 */ /* 0x010fc60007f9e0ff */
[----:B0-----:R-:W4:Y:S04]  /*31e00*/  LDL.LU R36, [R1+0xf64] ;  /* 0x000f640001247983 */ /* 0x001f280000300800 */
[----:B------:R0:W-:Y:S04]  /*31e10*/  STL [R1+0xfc4], R29 ;  /* 0x000fc41d01007387 */ /* 0x0001e80000100800 */
[----:B0-----:R-:W4:Y:S01]  /*31e20*/  LDL.LU R29, [R1+0xf88] ;  /* 0x000f8800011d7983 */ /* 0x001f220000300800 */
[--C-:B------:R-:W-:Y:S01]  /*31e30*/  IMAD.X R20, R20, 0x1, R3.reuse, P5 ;  /* 0x0000000114147824 */ /* 0x100fe200028e0603 */
[----:B------:R-:W-:Y:S01]  /*31e40*/  IADD3 R21, P5, R21, R50, RZ ;  /* 0x0000003215157210 */ /* 0x000fe20007fbe0ff */
[----:B------:R-:W-:Y:S01]  /*31e50*/  IMAD.X R22, R22, 0x1, R3, P6 ;  /* 0x0000000116167824 */ /* 0x000fe200030e0603 */
[----:B------:R-:W-:-:S02]  /*31e60*/  IADD3.X R51, R51, R3, RZ, P1, !PT ;  /* 0x0000000333337210 */ /* 0x000fc40000ffe4ff */
[-C--:B------:R-:W-:Y:S01]  /*31e70*/  IADD3 R23, P6, R23, R50.reuse, RZ ;  /* 0x0000003217177210 */ /* 0x080fe20007fde0ff */
[----:B------:R-:W-:Y:S04]  /*31e80*/  STL [R1+0xfe8], R20 ;  /* 0x000fe81401007387 */ /* 0x000fe80000100800 */
[----:B------:R-:W-:Y:S04]  /*31e90*/  STL [R1+0xfbc], R21 ;  /* 0x000fbc1501007387 */ /* 0x000fe80000100800 */
[----:B------:R-:W-:Y:S01]  /*31ea0*/  STL [R1+0xfe0], R22 ;  /* 0x000fe01601007387 */ /* 0x000fe20000100800 */
[-C--:B------:R-:W-:Y:S01]  /*31eb0*/  IADD3 R28, P1, R28, R50.reuse, RZ ;  /* 0x000000321c1c7210 */ /* 0x080fe20007f3e0ff */
[--C-:B------:R-:W-:Y:S01]  /*31ec0*/  IMAD.X R24, R24, 0x1, R3.reuse, P2 ;  /* 0x0000000118187824 */ /* 0x100fe200010e0603 */
[----:B------:R-:W-:Y:S01]  /*31ed0*/  IADD3 R25, P2, R25, R50, RZ ;  /* 0x0000003219197210 */ /* 0x000fe20007f5e0ff */
[----:B------:R-:W-:-:S02]  /*31ee0*/  IMAD.X R46, R46, 0x1, R3, P3 ;  /* 0x000000012e2e7824 */ /* 0x000fc400018e0603 */
[----:B------:R0:W-:Y:S04]  /*31ef0*/  STL [R1+0xfac], R28 ;  /* 0x000fac1c01007387 */ /* 0x0001e80000100800 */
[----:B------:R-:W-:Y:S04]  /*31f00*/  STL [R1+0xfb4], R23 ;  /* 0x000fb41701007387 */ /* 0x000fe80000100800 */
        /* <DEDUP_REMOVED lines=41> */
[----:B------:R0:W-:Y:S04]  /*321a0*/  STL [R1+0xf64], R36 ;  /* 0x000f642401007387 */ /* 0x0001e80000100800 */
        /* <DEDUP_REMOVED lines=32> */
[----:B------:R0:W-:Y:S04]  /*323b0*/  STL [R1+0xf4c], R37 ;  /* 0x000f4c2501007387 */ /* 0x0001e80000100800 */
[----:B0-----:R-:W2:Y:S01]  /*323c0*/  LDL.LU R37, [R1+0xf10] ;  /* 0x000f100001257983 */ /* 0x001ea20000300800 */
[----:B---3--:R-:W-:Y:S01]  /*323d0*/  IMAD.X R0, R0, 0x1, R3, P2 ;  /* 0x0000000100007824 */ /* 0x008fe200010e0603 */
[----:B----4-:R-:W-:-:S02]  /*323e0*/  IADD3 R20, P2, R20, R50, RZ ;  /* 0x0000003214147210 */ /* 0x010fc40007f5e0ff */
[----:B------:R-:W-:Y:S02]  /*323f0*/  IADD3.X R21, R21, R3, RZ, P3, !PT ;  /* 0x0000000315157210 */ /* 0x000fe40001ffe4ff */
[----:B------:R0:W-:Y:S01]  /*32400*/  STL [R1+0xf70], R0 ;  /* 0x000f700001007387 */ /* 0x0001e20000100800 */
[----:B------:R-:W-:-:S03]  /*32410*/  IADD3 R22, P3, R22, R50, RZ ;  /* 0x0000003216167210 */ /* 0x000fc60007f7e0ff */
[----:B0-----:R-:W3:Y:S01]  /*32420*/  LDL.LU R0, [R1+0xee4] ;  /* 0x000ee40001007983 */ /* 0x001ee20000300800 */
[--C-:B------:R-:W-:Y:S02]  /*32430*/  IMAD.X R36, R36, 0x1, R3.reuse, P5 ;  /* 0x0000000124247824 */ /* 0x100fe400028e0603 */
[----:B------:R-:W-:Y:S01]  /*32440*/  IMAD.X R23, R23, 0x1, R3, P4 ;  /* 0x0000000117177824 */ /* 0x000fe200020e0603 */
[----:B------:R-:W-:Y:S04]  /*32450*/  STL [R1+0xf44], R20 ;  /* 0x000f441401007387 */ /* 0x000fe80000100800 */
[----:B------:R-:W-:Y:S04]  /*32460*/  STL [R1+0xf68], R21 ;  /* 0x000f681501007387 */ /* 0x000fe80000100800 */
[----:B------:R-:W-:Y:S04]  /*32470*/  STL [R1+0xf3c], R22 ;  /* 0x000f3c1601007387 */ /* 0x000fe80000100800 */
[----:B------:R0:W-:Y:S04]  /*32480*/  STL [R1+0xf58], R36 ;  /* 0x000f582401007387 */ /* 0x0001e80000100800 */
[----:B------:R-:W-:Y:S04]  /*32490*/  STL [R1+0xf60], R23 ;  /* 0x000f601701007387 */ /* 0x000fe80000100800 */
[----:B0-----:R-:W4:Y:S01]  /*324a0*/  LDL.LU R36, [R1+0xf08] ;  /* 0x000f080001247983 */ /* 0x001f220000300800 */
[----:B------:R-:W-:-:S02]  /*324b0*/  IADD3 R51, P4, R51, R50, RZ ;  /* 0x0000003233337210 */ /* 0x000fc40007f9e0ff */
[-C--:B------:R-:W-:Y:S01]  /*324c0*/  IADD3 R24, P5, R24, R50.reuse, RZ ;  /* 0x0000003218187210 */ /* 0x080fe20007fbe0ff */
[--C-:B------:R-:W-:Y:S01]  /*324d0*/  IMAD.X R25, R25, 0x1, R3.reuse, P6 ;  /* 0x0000000119197824 */ /* 0x100fe200030e0603 */
[-C--:B------:R-:W-:Y:S01]  /*324e0*/  IADD3 R46, P6, R46, R50.reuse, RZ ;  /* 0x000000322e2e7210 */ /* 0x080fe20007fde0ff */
[----:B------:R-:W-:Y:S04]  /*324f0*/  STL [R1+0xf34], R51 ;  /* 0x000f343301007387 */ /* 0x000fe80000100800 */
[----:B------:R-:W-:Y:S04]  /*32500*/  STL [R1+0xf2c], R24 ;  /* 0x000f2c1801007387 */ /* 0x000fe80000100800 */
[----:B------:R-:W-:Y:S01]  /*32510*/  STL [R1+0xf50], R25 ;  /* 0x000f501901007387 */ /* 0x000fe20000100800 */
        /* <DEDUP_REMOVED lines=21> */
[----:B------:R-:W-:Y:S04]  /*32670*/  STL [R1+0xf28], R31 ;  /* 0x000f281f01007387 */ /* 0x000fe80000100800 */
[----:B------:R-:W-:Y:S01]  /*32680*/  STL [R1+0xefc], R10 ;  /* 0x000efc0a01007387 */ /* 0x000fe20000100800 */
[----:B------:R-:W-:-:S03]  /*32690*/  IMAD.X R28, R28, 0x1, R3, P1 ;  /* 0x000000011c1c7824 */ /* 0x000fc600008e0603 */
[----:B------:R-:W4:Y:S04]  /*326a0*/  LDL.LU R54, [R1+0xedc] ;  /* 0x000edc0001367983 */ /* 0x000f280000300800 */
[----:B------:R-:W-:Y:S04]  /*326b0*/  STL [R1+0xf20], R11 ;  /* 0x000f200b01007387 */ /* 0x000fe80000100800 */
[----:B------:R-:W4:Y:S04]  /*326c0*/  LDL.LU R55, [R1+0xf00] ;  /* 0x000f000001377983 */ /* 0x000f280000300800 */
[----:B------:R0:W-:Y:S04]  /*326d0*/  STL [R1+0xef4], R29 ;  /* 0x000ef41d01007387 */ /* 0x0001e80000100800 */
[----:B0-----:R-:W4:Y:S04]  /*326e0*/  LDL.LU R29, [R1+0xed4] ;  /* 0x000ed400011d7983 */ /* 0x001f280000300800 */
[----:B------:R0:W-:Y:S04]  /*326f0*/  STL [R1+0xf18], R28 ;  /* 0x000f181c01007387 */ /* 0x0001e80000100800 */
[----:B0-----:R-:W4:Y:S01]  /*32700*/  LDL.LU R28, [R1+0xef8] ;  /* 0x000ef800011c7983 */ /* 0x001f220000300800 */
[----:B--2---:R-:W-:-:S05]  /*32710*/  IADD3 R60, P1, R60, R50, RZ ;  /* 0x000000323c3c7210 */ /* 0x004fca0007f3e0ff */
[----:B------:R0:W-:Y:S01]  /*32720*/  STL [R1+0xeec], R60 ;  /* 0x000eec3c01007387 */ /* 0x0001e20000100800 */
[----:B------:R-:W-:-:S03]  /*32730*/  IMAD.X R37, R37, 0x1, R3, P2 ;  /* 0x0000000125257824 */ /* 0x000fc600010e0603 */
[----:B0-----:R-:W2:Y:S04]  /*32740*/  LDL.LU R60, [R1+0xecc] ;  /* 0x000ecc00013c7983 */ /* 0x001ea80000300800 */
[----:B------:R-:W2:Y:S04]  /*32750*/  LDL.LU R20, [R1+0xef0] ;  /* 0x000ef00001147983 */ /* 0x000ea80000300800 */
[----:B------:R-:W2:Y:S04]  /*32760*/  LDL.LU R21, [R1+0xec4] ;  /* 0x000ec40001157983 */ /* 0x000ea80000300800 */
[----:B------:R-:W-:Y:S04]  /*32770*/  STL [R1+0xf10], R37 ;  /* 0x000f102501007387 */ /* 0x000fe80000100800 */
[----:B------:R-:W2:Y:S01]  /*32780*/  LDL.LU R22, [R1+0xee8] ;  /* 0x000ee80001167983 */ /* 0x000ea20000300800 */
[----:B---3--:R-:W-:-:S05]  /*32790*/  IADD3 R0, P2, R0, R50, RZ ;  /* 0x0000003200007210 */ /* 0x008fca0007f5e0ff */
[----:B------:R0:W-:Y:S04]  /*327a0*/  STL [R1+0xee4], R0 ;  /* 0x000ee40001007387 */ /* 0x0001e80000100800 */
[----:B------:R-:W3:Y:S04]  /*327b0*/  LDL.LU R23, [R1+0xebc] ;  /* 0x000ebc0001177983 */ /* 0x000ee80000300800 */
[----:B------:R-:W3:Y:S04]  /*327c0*/  LDL.LU R51, [R1+0xee0] ;  /* 0x000ee00001337983 */ /* 0x000ee80000300800 */
[----:B0-----:R-:W3:Y:S01]  /*327d0*/  LDL.LU R0, [R1+0xeb4] ;  /* 0x000eb40001007983 */ /* 0x001ee20000300800 */
[----:B----4-:R-:W-:-:S03]  /*327e0*/  IMAD.X R36, R36, 0x1, R3, P3 ;  /* 0x0000000124247824 */ /* 0x010fc600018e0603 */
[----:B------:R-:W4:Y:S04]  /*327f0*/  LDL.LU R24, [R1+0xed8] ;  /* 0x000ed80001187983 */ /* 0x000f280000300800 */
[----:B------:R-:W4:Y:S04]  /*32800*/  LDL.LU R25, [R1+0xeac] ;  /* 0x000eac0001197983 */ /* 0x000f280000300800 */
[----:B------:R-:W4:Y:S04]  /*32810*/  LDL.LU R46, [R1+0xed0] ;  /* 0x000ed000012e7983 */ /* 0x000f280000300800 */
        /* <DEDUP_REMOVED lines=14> */
[-C--:B------:R-:W-:Y:S01]  /*32900*/  IADD3 R54, P3, R54, R50.reuse, RZ ;  /* 0x0000003236367210 */ /* 0x080fe20007f7e0ff */
[----:B------:R-:W-:Y:S01]  /*32910*/  IMAD.X R55, R55, 0x1, R3, P4 ;  /* 0x0000000137377824 */ /* 0x000fe200020e0603 */
[----:B------:R-:W-:-:S05]  /*32920*/  IADD3 R29, P4, R29, R50, RZ ;  /* 0x000000321d1d7210 */ /* 0x000fca0007f9e0ff */
[----:B------:R0:W-:Y:S04]  /*32930*/  STL [R1+0xed4], R29 ;  /* 0x000ed41d01007387 */ /* 0x0001e80000100800 */
[----:B------:R-:W-:Y:S01]  /*32940*/  STL [R1+0xedc], R54 ;  /* 0x000edc3601007387 */ /* 0x000fe20000100800 */
[----:B------:R-:W-:-:S03]  /*32950*/  IADD3.X R28, R28, R3, RZ, P5, !PT ;  /* 0x000000031c1c7210 */ /* 0x000fc60002ffe4ff */
[----:B0-----:R-:W4:Y:S04]  /*32960*/  LDL.LU R29, [R1+0xe98] ;  /* 0x000e9800011d7983 */ /* 0x001f280000300800 */
[----:B------:R-:W-:Y:S04]  /*32970*/  STL [R1+0xf00], R55 ;  /* 0x000f003701007387 */ /* 0x000fe80000100800 */
[----:B------:R0:W-:Y:S04]  /*32980*/  STL [R1+0xef8], R28 ;  /* 0x000ef81c01007387 */ /* 0x0001e80000100800 */
[----:B0-----:R-:W4:Y:S01]  /*32990*/  LDL.LU R28, [R1+0xe6c] ;  /* 0x000e6c00011c7983 */ /* 0x001f220000300800 */
[-C--:B--2---:R-:W-:Y:S01]  /*329a0*/  IADD3 R60, P5, R60, R50.reuse, RZ ;  /* 0x000000323c3c7210 */ /* 0x084fe20007fbe0ff */
[--C-:B------:R-:W-:Y:S01]  /*329b0*/  IMAD.X R20, R20, 0x1, R3.reuse, P6 ;  /* 0x0000000114147824 */ /* 0x100fe200030e0603 */
[----:B------:R-:W-:Y:S01]  /*329c0*/  IADD3 R21, P6, R21, R50, RZ ;  /* 0x0000003215157210 */ /* 0x000fe20007fde0ff */
[----:B------:R-:W-:-:S02]  /*329d0*/  IMAD.X R22, R22, 0x1, R3, P1 ;  /* 0x0000000116167824 */ /* 0x000fc400008e0603 */
[----:B------:R0:W-:Y:S04]  /*329e0*/  STL [R1+0xecc], R60 ;  /* 0x000ecc3c01007387 */ /* 0x0001e80000100800 */
[----:B0-----:R-:W2:Y:S04]  /*329f0*/  LDL.LU R60, [R1+0xe90] ;  /* 0x000e9000013c7983 */ /* 0x001ea80000300800 */
[----:B------:R-:W-:Y:S01]  /*32a00*/  STL [R1+0xef0], R20 ;  /* 0x000ef01401007387 */ /* 0x000fe20000100800 */
[----:B---3--:R-:W-:Y:S01]  /*32a10*/  IMAD.X R51, R51, 0x1, R3, P2 ;  /* 0x0000000133337824 */ /* 0x008fe200010e0603 */
[----:B------:R-:W-:-:S02]  /*32a20*/  IADD3 R23, P1, R23, R50, RZ ;  /* 0x0000003217177210 */ /* 0x000fc40007f3e0ff */
[----:B------:R-:W-:Y:S04]  /*32a30*/  STL [R1+0xec4], R21 ;  /* 0x000ec41501007387 */ /* 0x000fe80000100800 */
[----:B------:R-:W-:Y:S01]  /*32a40*/  STL [R1+0xee8], R22 ;  /* 0x000ee81601007387 */ /* 0x000fe20000100800 */
[-C--:B------:R-:W-:Y:S01]  /*32a50*/  IADD3 R0, P2, R0, R50.reuse, RZ ;  /* 0x0000003200007210 */ /* 0x080fe20007f5e0ff */
[--C-:B----4-:R-:W-:Y:S01]  /*32a60*/  IMAD.X R24, R24, 0x1, R3.reuse, P3 ;  /* 0x0000000118187824 */ /* 0x110fe200018e0603 */
[-C--:B------:R-:W-:Y:S01]  /*32a70*/  IADD3 R25, P3, R25, R50.reuse, RZ ;  /* 0x0000003219197210 */ /* 0x080fe20007f7e0ff */
[--C-:B------:R-:W-:Y:S02]  /*32a80*/  IMAD.X R46, R46, 0x1, R3.reuse, P4 ;  /* 0x000000012e2e7824 */ /* 0x100fe400020e0603 */
[----:B------:R0:W-:Y:S04]  /*32a90*/  STL [R1+0xeb4], R0 ;  /* 0x000eb40001007387 */ /* 0x0001e80000100800 */
[----:B------:R1:W-:Y:S01]  /*32aa0*/  STL [R1+0xebc], R23 ;  /* 0x000ebc1701007387 */ /* 0x0003e20000100800 */
[-C--:B------:R-:W-:Y:S01]  /*32ab0*/  IADD3 R47, P4, R47, R50.reuse, RZ ;  /* 0x000000322f2f7210 */ /* 0x080fe20007f9e0ff */
[----:B------:R-:W-:Y:S01]  /*32ac0*/  IMAD.X R56, R56, 0x1, R3, P5 ;  /* 0x0000000138387824 */ /* 0x000fe200028e0603 */
[----:B------:R-:W-:-:S02]  /*32ad0*/  IADD3 R57, P5, R57, R50, RZ ;  /* 0x0000003239397210 */ /* 0x000fc40007fbe0ff */
[----:B------:R-:W-:Y:S02]  /*32ae0*/  IADD3.X R58, R58, R3, RZ, P6, !PT ;  /* 0x000000033a3a7210 */ /* 0x000fe400037fe4ff */
[----:B------:R-:W-:Y:S01]  /*32af0*/  IADD3 R59, P6, R59, R50, RZ ;  /* 0x000000323b3b7210 */ /* 0x000fe20007fde0ff */
[----:B0-----:R-:W3:Y:S04]  /*32b00*/  LDL.LU R0, [R1+0xe64] ;  /* 0x000e640001007983 */ /* 0x001ee80000300800 */
[----:B------:R0:W-:Y:S04]  /*32b10*/  STL [R1+0xee0], R51 ;  /* 0x000ee03301007387 */ /* 0x0001e80000100800 */
[----:B------:R4:W-:Y:S04]  /*32b20*/  STL [R1+0xed8], R24 ;  /* 0x000ed81801007387 */ /* 0x0009e80000100800 */
[----:B------:R2:W-:Y:S04]  /*32b30*/  STL [R1+0xeac], R25 ;  /* 0x000eac1901007387 */ /* 0x0005e80000100800 */
[----:B------:R2:W-:Y:S04]  /*32b40*/  STL [R1+0xed0], R46 ;  /* 0x000ed02e01007387 */ /* 0x0005e80000100800 */
[----:B------:R2:W-:Y:S01]  /*32b50*/  STL [R1+0xea4], R47 ;  /* 0x000ea42f01007387 */ /* 0x0005e20000100800 */
[----:B------:R-:W-:-:S03]  /*32b60*/  IMAD.X R42, R42, 0x1, R3, P1 ;  /* 0x000000012a2a7824 */ /* 0x000fc600008e0603 */
[----:B------:R2:W-:Y:S01]  /*32b70*/  STL [R1+0xec8], R56 ;  /* 0x000ec83801007387 */ /* 0x0005e20000100800 */
[----:B------:R-:W-:-:S03]  /*32b80*/  IADD3 R43, P1, R43, R50, RZ ;  /* 0x000000322b2b7210 */ /* 0x000fc60007f3e0ff */
[----:B------:R2:W-:Y:S01]  /*32b90*/  STL [R1+0xe9c], R57 ;  /* 0x000e9c3901007387 */ /* 0x0005e20000100800 */
[----:B------:R-:W-:-:S03]  /*32ba0*/  IMAD.X R39, R39, 0x1, R3, P2 ;  /* 0x0000000127277824 */ /* 0x000fc600010e0603 */
[----:B------:R2:W-:Y:S01]  /*32bb0*/  STL [R1+0xec0], R58 ;  /* 0x000ec03a01007387 */ /* 0x0005e20000100800 */
[----:B------:R-:W-:-:S03]  /*32bc0*/  IADD3 R31, P2, R31, R50, RZ ;  /* 0x000000321f1f7210 */ /* 0x000fc60007f5e0ff */
[----:B------:R3:W-:Y:S01]  /*32bd0*/  STL [R1+0xe94], R59 ;  /* 0x000e943b01007387 */ /* 0x0007e20000100800 */
[----:B------:R-:W-:-:S03]  /*32be0*/  IMAD.X R10, R10, 0x1, R3, P3 ;  /* 0x000000010a0a7824 */ /* 0x000fc600018e0603 */
[----:B------:R3:W-:Y:S04]  /*32bf0*/  STL [R1+0xeb8], R42 ;  /* 0x000eb82a01007387 */ /* 0x0007e80000100800 */
[----:B------:R3:W-:Y:S01]  /*32c00*/  STL [R1+0xe8c], R43 ;  /* 0x000e8c2b01007387 */ /* 0x0007e20000100800 */
[----:B------:R-:W-:-:S03]  /*32c10*/  IADD3 R11, P3, R11, R50, RZ ;  /* 0x000000320b0b7210 */ /* 0x000fc60007f7e0ff */
[----:B------:R3:W-:Y:S01]  /*32c20*/  STL [R1+0xeb0], R39 ;  /* 0x000eb02701007387 */ /* 0x0007e20000100800 */
[----:B------:R-:W-:-:S03]  /*32c30*/  IMAD.X R37, R37, 0x1, R3, P4 ;  /* 0x0000000125257824 */ /* 0x000fc600020e0603 */
[----:B------:R3:W-:Y:S04]  /*32c40*/  STL [R1+0xe84], R31 ;  /* 0x000e841f01007387 */ /* 0x0007e80000100800 */
[----:B------:R3:W-:Y:S01]  /*32c50*/  STL [R1+0xea8], R10 ;  /* 0x000ea80a01007387 */ /* 0x0007e20000100800 */
[----:B------:R-:W-:-:S03]  /*32c60*/  IADD3 R36, P4, R36, R50, RZ ;  /* 0x0000003224247210 */ /* 0x000fc60007f9e0ff */
[----:B------:R-:W3:Y:S04]  /*32c70*/  LDL.LU R54, [R1+0xe88] ;  /* 0x000e880001367983 */ /* 0x000ee80000300800 */
[----:B------:R3:W-:Y:S04]  /*32c80*/  STL [R1+0xe7c], R11 ;  /* 0x000e7c0b01007387 */ /* 0x0007e80000100800 */
[----:B------:R-:W3:Y:S04]  /*32c90*/  LDL.LU R55, [R1+0xe5c] ;  /* 0x000e5c0001377983 */ /* 0x000ee80000300800 */
[----:B------:R3:W-:Y:S04]  /*32ca0*/  STL [R1+0xea0], R37 ;  /* 0x000ea02501007387 */ /* 0x0007e80000100800 */
[----:B------:R-:W3:Y:S04]  /*32cb0*/  LDL.LU R22, [R1+0xe80] ;  /* 0x000e800001167983 */ /* 0x000ee80000300800 */
[----:B------:R3:W-:Y:S04]  /*32cc0*/  STL [R1+0xe74], R36 ;  /* 0x000e742401007387 */ /* 0x0007e80000100800 */
[----:B------:R-:W3:Y:S04]  /*32cd0*/  LDL.LU R20, [R1+0xe54] ;  /* 0x000e540001147983 */ /* 0x000ee80000300800 */
[----:B------:R-:W3:Y:S01]  /*32ce0*/  LDL.LU R21, [R1+0xe78] ;  /* 0x000e780001157983 */ /* 0x000ee20000300800 */
[----:B------:R-:W-:-:S05]  /*32cf0*/  IMAD.X R29, R29, 0x1, R3, P5 ;  /* 0x000000011d1d7824 */ /* 0x000fca00028e0603 */
[----:B------:R3:W-:Y:S04]  /*32d00*/  STL [R1+0xe98], R29 ;  /* 0x000e981d01007387 */ /* 0x0007e80000100800 */
[----:B-1----:R-:W3:Y:S04]  /*32d10*/  LDL.LU R23, [R1+0xe70] ;  /* 0x000e700001177983 */ /* 0x002ee80000300800 */
[----:B0-----:R-:W3:Y:S01]  /*32d20*/  LDL.LU R51, [R1+0xe44] ;  /* 0x000e440001337983 */ /* 0x001ee20000300800 */
[----:B------:R-:W-:-:S05]  /*32d30*/  IADD3 R28, P5, R28, R50, RZ ;  /* 0x000000321c1c7210 */ /* 0x000fca0007fbe0ff */
[----:B------:R0:W-:Y:S04]  /*32d40*/  STL [R1+0xe6c], R28 ;  /* 0x000e6c1c01007387 */ /* 0x0001e80000100800 */
[----:B----4-:R-:W4:Y:S01]  /*32d50*/  LDL.LU R24, [R1+0xe68] ;  /* 0x000e680001187983 */ /* 0x010f220000300800 */
[----:B--2---:R-:W-:-:S05]  /*32d60*/  IMAD.X R60, R60, 0x1, R3, P6 ;  /* 0x000000013c3c7824 */ /* 0x004fca00030e0603 */
[----:B------:R1:W-:Y:S04]  /*32d70*/  STL [R1+0xe90], R60 ;  /* 0x000e903c01007387 */ /* 0x0003e80000100800 */
[----:B------:R-:W2:Y:S04]  /*32d80*/  LDL.LU R25, [R1+0xe3c] ;  /* 0x000e3c0001197983 */ /* 0x000ea80000300800 */
[----:B------:R-:W2:Y:S04]  /*32d90*/  LDL.LU R46, [R1+0xe60] ;  /* 0x000e6000012e7983 */ /* 0x000ea80000300800 */
[----:B------:R-:W2:Y:S04]  /*32da0*/  LDL.LU R47, [R1+0xe34] ;  /* 0x000e3400012f7983 */ /* 0x000ea80000300800 */
[----:B------:R-:W2:Y:S04]  /*32db0*/  LDL.LU R56, [R1+0xe2c] ;  /* 0x000e2c0001387983 */ /* 0x000ea80000300800 */
[----:B------:R-:W2:Y:S04]  /*32dc0*/  LDL.LU R57, [R1+0xe50] ;  /* 0x000e500001397983 */ /* 0x000ea80000300800 */
[----:B------:R-:W2:Y:S01]  /*32dd0*/  LDL.LU R58, [R1+0xe24] ;  /* 0x000e2400013a7983 */ /* 0x000ea20000300800 */
[----:B---3--:R-:W-:-:S05]  /*32de0*/  IADD3 R0, P6, R0, R50, RZ ;  /* 0x0000003200007210 */ /* 0x008fca0007fde0ff */
        /* <DEDUP_REMOVED lines=11> */
[----:B0-----:R-:W2:Y:S04]  /*32ea0*/  LDL.LU R28, [R1+0xe20] ;  /* 0x000e2000011c7983 */ /* 0x001ea80000300800 */
[----:B-1----:R-:W2:Y:S04]  /*32eb0*/  LDL.LU R60, [R1+0xdf4] ;  /* 0x000df400013c7983 */ /* 0x002ea80000300800 */
[----:B---3--:R-:W3:Y:S01]  /*32ec0*/  LDL.LU R0, [R1+0xe18] ;  /* 0x000e180001007983 */ /* 0x008ee20000300800 */
[----:B------:R-:W-:-:S02]  /*32ed0*/  IADD3.X R54, R54, R3, RZ, P1, !PT ;  /* 0x0000000336367210 */ /* 0x000fc40000ffe4ff */
[-C--:B------:R-:W-:Y:S01]  /*32ee0*/  IADD3 R55, P1, R55, R50.reuse, RZ ;  /* 0x0000003237377210 */ /* 0x080fe20007f3e0ff */
[--C-:B------:R-:W-:Y:S02]  /*32ef0*/  IMAD.X R22, R22, 0x1, R3.reuse, P2 ;  /* 0x0000000116167824 */ /* 0x100fe400010e0603 */
[----:B------:R-:W-:Y:S01]  /*32f00*/  IMAD.X R21, R21, 0x1, R3, P3 ;  /* 0x0000000115157824 */ /* 0x000fe200018e0603 */
[-C--:B------:R-:W-:Y:S02]  /*32f10*/  IADD3 R2, P3, R2, R50.reuse, RZ ;  /* 0x0000003202027210 */ /* 0x080fe40007f7e0ff */
[----:B------:R-:W-:Y:S01]  /*32f20*/  IADD3 R20, P2, R20, R50, RZ ;  /* 0x0000003214147210 */ /* 0x000fe20007f5e0ff */
[----:B------:R0:W-:Y:S04]  /*32f30*/  STL [R1+0xe80], R22 ;  /* 0x000e801601007387 */ /* 0x0001e80000100800 */
[----:B------:R-:W-:Y:S04]  /*32f40*/  STL [R1+0xe88], R54 ;  /* 0x000e883601007387 */ /* 0x000fe80000100800 */
[----:B------:R-:W-:Y:S04]  /*32f50*/  STL [R1+0xe5c], R55 ;  /* 0x000e5c3701007387 */ /* 0x000fe80000100800 */
[----:B------:R1:W-:Y:S04]  /*32f60*/  STL [R1+0xe4c], R2 ;  /* 0x000e4c0201007387 */ /* 0x0003e80000100800 */
[----:B------:R-:W-:Y:S01]  /*32f70*/  STL [R1+0xe54], R20 ;  /* 0x000e541401007387 */ /* 0x000fe20000100800 */
[----:B0-----:R-:W0:Y:S03]  /*32f80*/  LDC R22, c[0x0][0x23c] ;  /* 0x00008f00ff167b82 */ /* 0x001e260000000800 */
[----:B-1----:R-:W3:Y:S01]  /*32f90*/  LDL.LU R2, [R1+0x139c] ;  /* 0x00139c0001027983 */ /* 0x002ee20000300800 */
[----:B------:R-:W-:-:S03]  /*32fa0*/  IMAD.MOV.U32 R26, RZ, RZ, R16 ;  /* 0x000000ffff1a7224 */ /* 0x000fc600078e0010 */
[----:B------:R-:W-:Y:S01]  /*32fb0*/  STL [R1+0xe78], R21 ;  /* 0x000e781501007387 */ /* 0x000fe20000100800 */
[----:B------:R-:W-:Y:S01]  /*32fc0*/  IMAD.X R23, R23, 0x1, R3, P4 ;  /* 0x0000000117177824 */ /* 0x000fe200020e0603 */
[----:B------:R-:W-:Y:S01]  /*32fd0*/  IADD3 R51, P4, R51, R50, RZ ;  /* 0x0000003233337210 */ /* 0x000fe20007f9e0ff */
[----:B0-----:R-:W-:-:S04]  /*32fe0*/  IMAD.SHL.U32 R16, R22, 0x40, RZ ;  /* 0x0000004016107824 */ /* 0x001fc800078e00ff */
[----:B------:R-:W-:Y:S02]  /*32ff0*/  IMAD.SHL.U32 R16, R16, 0x2, RZ ;  /* 0x0000000210107824 */ /* 0x000fe400078e00ff */
[----:B----4-:R-:W-:Y:S01]  /*33000*/  IMAD.X R24, R24, 0x1, R3, P5 ;  /* 0x0000000118187824 */ /* 0x010fe200028e0603 */
[----:B------:R-:W-:Y:S04]  /*33010*/  STL [R1+0xe70], R23 ;  /* 0x000e701701007387 */ /* 0x000fe80000100800 */
[----:B------:R-:W-:Y:S04]  /*33020*/  STL [R1+0xe44], R51 ;  /* 0x000e443301007387 */ /* 0x000fe80000100800 */
[----:B------:R-:W-:Y:S01]  /*33030*/  STL [R1+0xe68], R24 ;  /* 0x000e681801007387 */ /* 0x000fe20000100800 */
[----:B--2---:R-:W-:-:S02]  /*33040*/  IADD3 R25, P5, R25, R16, RZ ;  /* 0x0000001019197210 */ /* 0x004fc40007fbe0ff */
[----:B------:R-:W-:-:S03]  /*33050*/  IADD3.X R46, R46, R3, RZ, P6, !PT ;  /* 0x000000032e2e7210 */ /* 0x000fc600037fe4ff */
[----:B------:R-:W-:Y:S01]  /*33060*/  STL [R1+0xe3c], R25 ;  /* 0x000e3c1901007387 */ /* 0x000fe20000100800 */
[----:B---3--:R-:W-:-:S05]  /*33070*/  IMAD.X R2, R2, 0x1, R3, P1 ;  /* 0x0000000102027824 */ /* 0x008fca00008e0603 */
[----:B------:R0:W-:Y:S04]  /*33080*/  STL [R1+0xe58], R2 ;  /* 0x000e580201007387 */ /* 0x0001e80000100800 */
[----:B------:R1:W-:Y:S04]  /*33090*/  STL [R1+0xe60], R46 ;  /* 0x000e602e01007387 */ /* 0x0003e80000100800 */
[----:B0-----:R-:W2:Y:S01]  /*330a0*/  LDL.LU R2, [R1+0x1398] ;  /* 0x0013980001027983 */ /* 0x001ea20000300800 */
[-C--:B------:R-:W-:Y:S02]  /*330b0*/  IADD3 R47, P6, R47, R16.reuse, RZ ;  /* 0x000000102f2f7210 */ /* 0x080fe40007fde0ff */
[-C--:B------:R-:W-:Y:S01]  /*330c0*/  IADD3 R56, P1, R56, R16.reuse, RZ ;  /* 0x0000001038387210 */ /* 0x080fe20007f3e0ff */
[--C-:B------:R-:W-:Y:S01]  /*330d0*/  IMAD.X R57, R57, 0x1, R3.reuse, P2 ;  /* 0x0000000139397824 */ /* 0x100fe200010e0603 */
[-C--:B------:R-:W-:Y:S01]  /*330e0*/  IADD3 R58, P2, R58, R16.reuse, RZ ;  /* 0x000000103a3a7210 */ /* 0x080fe20007f5e0ff */
[----:B------:R-:W-:Y:S01]  /*330f0*/  IMAD.X R59, R59, 0x1, R3, P3 ;  /* 0x000000013b3b7824 */ /* 0x000fe200018e0603 */
[----:B------:R0:W-:Y:S01]  /*33100*/  STL [R1+0xe34], R47 ;  /* 0x000e342f01007387 */ /* 0x0001e20000100800 */
[----:B------:R-:W-:-:S03]  /*33110*/  IADD3 R42, P3, R42, R16, RZ ;  /* 0x000000102a2a7210 */ /* 0x000fc60007f7e0ff */
[----:B------:R3:W-:Y:S01]  /*33120*/  STL [R1+0xe2c], R56 ;  /* 0x000e2c3801007387 */ /* 0x0007e20000100800 */
[----:B------:R-:W-:-:S03]  /*33130*/  IMAD.X R43, R43, 0x1, R3, P4 ;  /* 0x000000012b2b7824 */ /* 0x000fc600020e0603 */
[----:B------:R4:W-:Y:S01]  /*33140*/  STL [R1+0xe50], R57 ;  /* 0x000e503901007387 */ /* 0x0009e20000100800 */
[----:B------:R-:W-:-:S03]  /*33150*/  IADD3 R39, P4, R39, R16, RZ ;  /* 0x0000001027277210 */ /* 0x000fc60007f9e0ff */
[----:B------:R4:W-:Y:S04]  /*33160*/  STL [R1+0xe24], R58 ;  /* 0x000e243a01007387 */ /* 0x0009e80000100800 */
[----:B------:R4:W-:Y:S04]  /*33170*/  STL [R1+0xe48], R59 ;  /* 0x000e483b01007387 */ /* 0x0009e80000100800 */
[----:B------:R4:W-:Y:S04]  /*33180*/  STL [R1+0xe1c], R42 ;  /* 0x000e1c2a01007387 */ /* 0x0009e80000100800 */
[----:B------:R4:W-:Y:S04]  /*33190*/  STL [R1+0xe40], R43 ;  /* 0x000e402b01007387 */ /* 0x0009e80000100800 */
[----:B------:R4:W-:Y:S01]  /*331a0*/  STL [R1+0xe14], R39 ;  /* 0x000e142701007387 */ /* 0x0009e20000100800 */
[----:B------:R-:W-:Y:S01]  /*331b0*/  MOV R27, R18 ;  /* 0x00000012001b7202 */ /* 0x000fe20000000f00 */
[--C-:B--2---:R-:W-:Y:S01]  /*331c0*/  IMAD.X R31, R31, 0x1, R2.reuse, P5 ;  /* 0x000000011f1f7824 */ /* 0x104fe200028e0602 */
[-C--:B------:R-:W-:Y:S01]  /*331d0*/  IADD3 R10, P5, R10, R16.reuse, RZ ;  /* 0x000000100a0a7210 */ /* 0x080fe20007fbe0ff */
[----:B------:R-:W-:Y:S01]  /*331e0*/  IMAD.X R11, R11, 0x1, R2, P6 ;  /* 0x000000010b0b7824 */ /* 0x000fe200030e0602 */
[----:B------:R-:W-:-:S02]  /*331f0*/  IADD3 R37, P6, R37, R16, RZ ;  /* 0x0000001025257210 */ /* 0x000fc40007fde0ff */
[----:B------:R-:W-:Y:S01]  /*33200*/  IADD3.X R36, R36, R2, RZ, P1, !PT ;  /* 0x0000000224247210 */ /* 0x000fe20000ffe4ff */
[----:B------:R2:W-:Y:S01]  /*33210*/  STL [R1+0xe38], R31 ;  /* 0x000e381f01007387 */ /* 0x0005e20000100800 */
[----:B------:R-:W-:-:S03]  /*33220*/  IADD3 R29, P1, R29, R16, RZ ;  /* 0x000000101d1d7210 */ /* 0x000fc60007f3e0ff */
[----:B------:R2:W-:Y:S04]  /*33230*/  STL [R1+0xe0c], R10 ;  /* 0x000e0c0a01007387 */ /* 0x0005e80000100800 */
[----:B------:R2:W-:Y:S01]  /*33240*/  STL [R1+0xe30], R11 ;  /* 0x000e300b01007387 */ /* 0x0005e20000100800 */
[----:B------:R-:W-:-:S03]  /*33250*/  IMAD.X R28, R28, 0x1, R2, P2 ;  /* 0x000000011c1c7824 */ /* 0x000fc600010e0602 */
[----:B------:R2:W-:Y:S01]  /*33260*/  STL [R1+0xe04], R37 ;  /* 0x000e042501007387 */ /* 0x0005e20000100800 */
[----:B------:R-:W-:-:S03]  /*33270*/  IADD3 R60, P2, R60, R16, RZ ;  /* 0x000000103c3c7210 */ /* 0x000fc60007f5e0ff */
[----:B------:R2:W-:Y:S04]  /*33280*/  STL [R1+0xe28], R36 ;  /* 0x000e282401007387 */ /* 0x0005e80000100800 */
[----:B------:R2:W-:Y:S01]  /*33290*/  STL [R1+0xdfc], R29 ;  /* 0x000dfc1d01007387 */ /* 0x0005e20000100800 */
[----:B------:R-:W-:-:S03]  /*332a0*/  IMAD.X R0, R0, 0x1, R2, P3 ;  /* 0x0000000100007824 */ /* 0x000fc600018e0602 */
[----:B------:R-:W2:Y:S04]  /*332b0*/  LDL.LU R17, [R1+0xdec] ;  /* 0x000dec0001117983 */ /* 0x000ea80000300800 */
[----:B------:R2:W-:Y:S04]  /*332c0*/  STL [R1+0xe20], R28 ;  /* 0x000e201c01007387 */ /* 0x0005e80000100800 */
[----:B------:R-:W2:Y:S04]  /*332d0*/  LDL.LU R18, [R1+0xe10] ;  /* 0x000e100001127983 */ /* 0x000ea80000300800 */
[----:B------:R2:W-:Y:S04]  /*332e0*/  STL [R1+0xdf4], R60 ;  /* 0x000df43c01007387 */ /* 0x0005e80000100800 */
[----:B------:R-:W2:Y:S04]  /*332f0*/  LDL.LU R19, [R1+0xde4] ;  /* 0x000de40001137983 */ /* 0x000ea80000300800 */
        /* <DEDUP_REMOVED lines=11> */
[----:B-1----:R-:W2:Y:S04]  /*333b0*/  LDL.LU R46, [R1+0xde0] ;  /* 0x000de000012e7983 */ /* 0x002ea80000300800 */
[----:B0-----:R-:W2:Y:S04]  /*333c0*/  LDL.LU R47, [R1+0xdb4] ;  /* 0x000db400012f7983 */ /* 0x001ea80000300800 */
[----:B---3--:R-:W3:Y:S04]  /*333d0*/  LDL.LU R56, [R1+0xdd8] ;  /* 0x000dd80001387983 */ /* 0x008ee80000300800 */
[----:B----4-:R-:W4:Y:S04]  /*333e0*/  LDL.LU R57, [R1+0xdac] ;  /* 0x000dac0001397983 */ /* 0x010f280000300800 */
[----:B------:R-:W4:Y:S04]  /*333f0*/  LDL.LU R58, [R1+0xdd0] ;  /* 0x000dd000013a7983 */ /* 0x000f280000300800 */
[----:B------:R-:W4:Y:S04]  /*33400*/  LDL.LU R59, [R1+0xda4] ;  /* 0x000da400013b7983 */ /* 0x000f280000300800 */
[----:B------:R-:W4:Y:S04]  /*33410*/  LDL.LU R42, [R1+0xdc8] ;  /* 0x000dc800012a7983 */ /* 0x000f280000300800 */
[----:B------:R-:W4:Y:S04]  /*33420*/  LDL.LU R43, [R1+0xd9c] ;  /* 0x000d9c00012b7983 */ /* 0x000f280000300800 */
[----:B------:R-:W4:Y:S04]  /*33430*/  LDL.LU R39, [R1+0xdc0] ;  /* 0x000dc00001277983 */ /* 0x000f280000300800 */
[----:B--2---:R-:W2:Y:S04]  /*33440*/  LDL.LU R31, [R1+0xd94] ;  /* 0x000d9400011f7983 */ /* 0x004ea80000300800 */
        /* <DEDUP_REMOVED lines=8> */
[-C--:B------:R-:W-:Y:S01]  /*334d0*/  IADD3 R17, P3, R17, R16.reuse, RZ ;  /* 0x0000001011117210 */ /* 0x080fe20007f7e0ff */
[--C-:B------:R-:W-:Y:S01]  /*334e0*/  IMAD.X R18, R18, 0x1, R2.reuse, P4 ;  /* 0x0000000112127824 */ /* 0x100fe200020e0602 */
[-C--:B------:R-:W-:Y:S01]  /*334f0*/  IADD3 R19, P4, R19, R16.reuse, RZ ;  /* 0x0000001013137210 */ /* 0x080fe20007f9e0ff */
[--C-:B------:R-:W-:Y:S01]  /*33500*/  IMAD.X R54, R54, 0x1, R2.reuse, P5 ;  /* 0x0000000136367824 */ /* 0x100fe200028e0602 */
[----:B------:R-:W-:Y:S01]  /*33510*/  IADD3 R55, P5, R55, R16, RZ ;  /* 0x0000001037377210 */ /* 0x000fe20007fbe0ff */
        /* <DEDUP_REMOVED lines=9> */
[----:B------:R-:W-:-:S03]  /*335b0*/  IADD3.X R50, R50, R2, RZ, P2, !PT ;  /* 0x0000000232327210 */ /* 0x000fc600017fe4ff */
        /* <DEDUP_REMOVED lines=11> */
[----:B---3--:R-:W-:-:S03]  /*33670*/  IMAD.X R56, R56, 0x1, R2, P5 ;  /* 0x0000000138387824 */ /* 0x008fc600028e0602 */
[----:B------:R3:W-:Y:S01]  /*33680*/  STL [R1+0xde8], R24 ;  /* 0x000de81801007387 */ /* 0x0007e20000100800 */
[----:B----4-:R-:W-:-:S03]  /*33690*/  IADD3 R57, P5, R57, R16, RZ ;  /* 0x0000001039397210 */ /* 0x010fc60007fbe0ff */
        /* <DEDUP_REMOVED lines=11> */
[----:B--2---:R-:W-:-:S03]  /*33750*/  IADD3 R31, P2, R31, R16, RZ ;  /* 0x000000101f1f7210 */ /* 0x004fc60007f5e0ff */
        /* <DEDUP_REMOVED lines=18> */
[----:B0-----:R-:W2:Y:S04]  /*33880*/  LDL.LU R17, [R1+0xd98] ;  /* 0x000d980001117983 */ /* 0x001ea80000300800 */
[----:B------:R0:W-:Y:S04]  /*33890*/  STL [R1+0xd7c], R28 ;  /* 0x000d7c1c01007387 */ /* 0x0001e80000100800 */
[----:B-1----:R-:W2:Y:S04]  /*338a0*/  LDL.LU R18, [R1+0xd6c] ;  /* 0x000d6c0001127983 */ /* 0x002ea80000300800 */
        /* <DEDUP_REMOVED lines=30> */
[----:B------:R-:W2:Y:S01]  /*33a90*/  LDL.LU R0, [R1+0xd20] ;  /* 0x000d200001007983 */ /* 0x000ea20000300800 */
[--C-:B------:R-:W-:Y:S01]  /*33aa0*/  IMAD.X R17, R17, 0x1, R2.reuse, P1 ;  /* 0x0000000111117824 */ /* 0x100fe200008e0602 */
[-C--:B------:R-:W-:Y:S01]  /*33ab0*/  IADD3 R18, P1, R18, R16.reuse, RZ ;  /* 0x0000001012127210 */ /* 0x080fe20007f3e0ff */
[--C-:B------:R-:W-:Y:S01]  /*33ac0*/  IMAD.X R19, R19, 0x1, R2.reuse, P2 ;  /* 0x0000000113137824 */ /* 0x100fe200010e0602 */
[-C--:B------:R-:W-:Y:S01]  /*33ad0*/  IADD3 R54, P2, R54, R16.reuse, RZ ;  /* 0x0000001036367210 */ /* 0x080fe20007f5e0ff */
[----:B------:R-:W-:Y:S01]  /*33ae0*/  IMAD.X R55, R55, 0x1, R2, P3 ;  /* 0x0000000137377824 */ /* 0x000fe200018e0602 */
        /* <DEDUP_REMOVED lines=13> */
[----:B---3--:R-:W-:-:S03]  /*33bc0*/  IADD3 R24, P6, R24, R16, RZ ;  /* 0x0000001018187210 */ /* 0x008fc60007fde0ff */
[----:B------:R3:W-:Y:S01]  /*33bd0*/  STL [R1+0xd54], R22 ;  /* 0x000d541601007387 */ /* 0x0007e20000100800 */
[----:B----4-:R-:W-:-:S03]  /*33be0*/  IMAD.X R25, R25, 0x1, R2, P1 ;  /* 0x0000000119197824 */ /* 0x010fc600008e0602 */
        /* <DEDUP_REMOVED lines=11> */
[----:B--2---:R-:W-:-:S03]  /*33ca0*/  IMAD.X R59, R59, 0x1, R2, P4 ;  /* 0x000000013b3b7824 */ /* 0x004fc600020e0602 */
        /* <DEDUP_REMOVED lines=60> */
[-C--:B------:R-:W-:Y:S01]  /*34070*/  IADD3 R17, P4, R17, R16.reuse, RZ ;  /* 0x0000001011117210 */ /* 0x080fe20007f9e0ff */
[----:B------:R-:W-:Y:S01]  /*34080*/  IMAD.X R18, R18, 0x1, R2, P5 ;  /* 0x0000000112127824 */ /* 0x000fe200028e0602 */
[----:B------:R-:W-:-:S02]  /*34090*/  IADD3 R19, P5, R19, R16, RZ ;  /* 0x0000001013137210 */ /* 0x000fc40007fbe0ff */
[----:B------:R-:W-:Y:S02]  /*340a0*/  IADD3.X R54, R54, R2, RZ, P6, !PT ;  /* 0x0000000236367210 */ /* 0x000fe400037fe4ff */
[----:B------:R-:W-:Y:S01]  /*340b0*/  IADD3 R55, P6, R55, R16, RZ ;  /* 0x0000001037377210 */ /* 0x000fe20007fde0ff */
        /* <DEDUP_REMOVED lines=88> */
[----:B------:R-:W-:-:S02]  /*34640*/  IADD3.X R17, R17, R2, RZ, P2, !PT ;  /* 0x0000000211117210 */ /* 0x000fc400017fe4ff */
[-C--:B------:R-:W-:Y:S01]  /*34650*/  IADD3 R18, P2, R18, R16.reuse, RZ ;  /* 0x0000001012127210 */ /* 0x080fe20007f5e0ff */
[--C-:B------:R-:W-:Y:S01]  /*34660*/  IMAD.X R19, R19, 0x1, R2.reuse, P3 ;  /* 0x0000000113137824 */ /* 0x100fe200018e0602 */
[-C--:B---3--:R-:W-:Y:S01]  /*34670*/  IADD3 R54, P3, R54, R16.reuse, RZ ;  /* 0x0000001036367210 */ /* 0x088fe20007f7e0ff */
[----:B----4-:R-:W-:Y:S01]  /*34680*/  IMAD.X R55, R55, 0x1, R2, P4 ;  /* 0x0000000137377824 */ /* 0x010fe200020e0602 */
        /* <DEDUP_REMOVED lines=48> */
[----:B------:R-:W-:-:S03]  /*34990*/  IADD3.X R28, R28, R2, RZ, P4, !PT ;  /* 0x000000021c1c7210 */ /* 0x000fc600027fe4ff */
        /* <DEDUP_REMOVED lines=9> */
[----:B---3--:R-:W3:Y:S04]  /*34a30*/  LDL.LU R19, [R1+0xbf4] ;  /* 0x000bf40001137983 */ /* 0x008ee80000300800 */
[----:B------:R1:W-:Y:S04]  /*34a40*/  STL [R1+0xc28], R0 ;  /* 0x000c280001007387 */ /* 0x0003e80000100800 */
[----:B----4-:R-:W4:Y:S04]  /*34a50*/  LDL.LU R54, [R1+0xc18] ;  /* 0x000c180001367983 */ /* 0x010f280000300800 */
        /* <DEDUP_REMOVED lines=28> */
[--C-:B------:R-:W-:Y:S01]  /*34c20*/  IMAD.X R18, R18, 0x1, R2.reuse, P6 ;  /* 0x0000000112127824 */ /* 0x100fe200030e0602 */
[-C--:B---3--:R-:W-:Y:S01]  /*34c30*/  IADD3 R19, P6, R19, R16.reuse, RZ ;  /* 0x0000001013137210 */ /* 0x088fe20007fde0ff */
[--C-:B----4-:R-:W-:Y:S01]  /*34c40*/  IMAD.X R54, R54, 0x1, R2.reuse, P1 ;  /* 0x0000000136367824 */ /* 0x110fe200008e0602 */
[----:B------:R-:W-:Y:S01]  /*34c50*/  IADD3 R55, P1, R55, R16, RZ ;  /* 0x0000001037377210 */ /* 0x000fe20007f3e0ff */
        /* <DEDUP_REMOVED lines=54> */
[----:B0-----:R-:W4:Y:S04]  /*34fc0*/  LDL.LU R17, [R1+0xba8] ;  /* 0x000ba80001117983 */ /* 0x001f280000300800 */
[----:B------:R0:W-:Y:S04]  /*34fd0*/  STL [R1+0xb8c], R28 ;  /* 0x000b8c1c01007387 */ /* 0x0001e80000100800 */
[----:B-1----:R-:W4:Y:S04]  /*34fe0*/  LDL.LU R18, [R1+0xb7c] ;  /* 0x000b7c0001127983 */ /* 0x002f280000300800 */
[----:B------:R1:W-:Y:S04]  /*34ff0*/  STL [R1+0xbb0], R60 ;  /* 0x000bb03c01007387 */ /* 0x0003e80000100800 */
[----:B--2---:R-:W2:Y:S04]  /*35000*/  LDL.LU R19, [R1+0xba0] ;  /* 0x000ba00001137983 */ /* 0x004ea80000300800 */
        /* <DEDUP_REMOVED lines=28> */
[----:B------:R-:W4:Y:S01]  /*351d0*/  LDL.LU R0, [R1+0xb30] ;  /* 0x000b300001007983 */ /* 0x000f220000300800 */
[--C-:B------:R-:W-:Y:S01]  /*351e0*/  IMAD.X R17, R17, 0x1, R2.reuse, P3 ;  /* 0x0000000111117824 */ /* 0x100fe200018e0602 */
[-C--:B------:R-:W-:Y:S01]  /*351f0*/  IADD3 R18, P3, R18, R16.reuse, RZ ;  /* 0x0000001012127210 */ /* 0x080fe20007f7e0ff */
[--C-:B--2---:R-:W-:Y:S01]  /*35200*/  IMAD.X R19, R19, 0x1, R2.reuse, P4 ;  /* 0x0000000113137824 */ /* 0x104fe200020e0602 */
        /* <DEDUP_REMOVED lines=90> */
[-C--:B------:R-:W-:Y:S01]  /*357b0*/  IADD3 R17, P6, R17, R16.reuse, RZ ;  /* 0x0000001011117210 */ /* 0x080fe20007fde0ff */
[--C-:B------:R-:W-:Y:S01]  /*357c0*/  IMAD.X R18, R18, 0x1, R2.reuse, P1 ;  /* 0x0000000112127824 */ /* 0x100fe200008e0602 */
[-C--:B--2---:R-:W-:Y:S01]  /*357d0*/  IADD3 R19, P1, R19, R16.reuse, RZ ;  /* 0x0000001013137210 */ /* 0x084fe20007f3e0ff */
[----:B---3--:R-:W-:Y:S01]  /*357e0*/  IMAD.X R54, R54, 0x1, R2, P2 ;  /* 0x0000000136367824 */ /* 0x008fe200010e0602 */
[----:B----4-:R-:W-:Y:S01]  /*357f0*/  IADD3 R55, P2, R55, R16, RZ ;  /* 0x0000001037377210 */ /* 0x010fe20007f5e0ff */
        /* <DEDUP_REMOVED lines=88> */
[----:B------:R-:W-:Y:S01]  /*35d80*/  IMAD.X R17, R17, 0x1, R2, P4 ;  /* 0x0000000111117824 */ /* 0x000fe200020e0602 */
[----:B------:R-:W-:-:S02]  /*35d90*/  IADD3 R18, P4, R18, R16, RZ ;  /* 0x0000001012127210 */ /* 0x000fc40007f9e0ff */
[----:B--2---:R-:W-:Y:S02]  /*35da0*/  IADD3.X R19, R19, R2, RZ, P5, !PT ;  /* 0x0000000213137210 */ /* 0x004fe40002ffe4ff */
        /* <DEDUP_REMOVED lines=55> */
[----:B------:R-:W-:-:S03]  /*36120*/  IADD3.X R0, R0, R2, RZ, P1, !PT ;  /* 0x0000000200007210 */ /* 0x000fc60000ffe4ff */
        /* <DEDUP_REMOVED lines=37> */
[--C-:B---3--:R-:W-:Y:S01]  /*36380*/  IMAD.X R54, R54, 0x1, R2.reuse, P3 ;  /* 0x0000000136367824 */ /* 0x108fe200018e0602 */
[----:B----4-:R-:W-:Y:S01]  /*36390*/  IADD3 R55, P3, R55, R16, RZ ;  /* 0x0000001037377210 */ /* 0x010fe20007f7e0ff */
        /* <DEDUP_REMOVED lines=276> */
[----:B--2---:R-:W-:Y:S01]  /*374e0*/  IMAD.X R19, R19, 0x1, R2, P1 ;  /* 0x0000000113137824 */ /* 0x004fe200008e0602 */
[----:B---3--:R-:W-:-:S02]  /*374f0*/  IADD3 R54, P1, R54, R16, RZ ;  /* 0x0000001036367210 */ /* 0x008fc40007f3e0ff */
[----:B----4-:R-:W-:Y:S01]  /*37500*/  IADD3.X R55, R55, R2, RZ, P2, !PT ;  /* 0x0000000237377210 */ /* 0x010fe200017fe4ff */
        /* <DEDUP_REMOVED lines=88> */
[----:B------:R-:W-:-:S02]  /*37a90*/  IADD3 R17, P3, R17, R16, RZ ;  /* 0x0000001011117210 */ /* 0x000fc40007f7e0ff */
[----:B------:R-:W-:Y:S02]  /*37aa0*/  IADD3.X R18, R18, R2, RZ, P4, !PT ;  /* 0x0000000212127210 */ /* 0x000fe400027fe4ff */
        /* <DEDUP_REMOVED lines=53> */
[----:B------:R-:W-:-:S03]  /*37e00*/  IADD3.X R60, R60, R2, RZ, P6, !PT ;  /* 0x000000023c3c7210 */ /* 0x000fc600037fe4ff */
        /* <DEDUP_REMOVED lines=186> */
[----:B------:R0:W-:Y:S04]  /*389b0*/  STL [R1+0x12f4], R36 ;  /* 0x0012f42401007387 */ /* 0x0001e80000100800 */
[----:B------:R-:W-:Y:S01]  /*389c0*/  STL [R1+0x12c0], R29 ;  /* 0x0012c01d01007387 */ /* 0x000fe20000100800 */
[----:B------:R-:W-:-:S03]  /*389d0*/  IADD3 R0, P1, R0, R16, RZ ;  /* 0x0000001000007210 */ /* 0x000fc60007f3e0ff */
[----:B0-----:R-:W2:Y:S04]  /*389e0*/  LDL.LU R36, [R1+0x12d0] ;  /* 0x0012d00001247983 */ /* 0x001ea80000300800 */
[----:B------:R0:W-:Y:S04]  /*389f0*/  STL [R1+0x12fc], R28 ;  /* 0x0012fc1c01007387 */ /* 0x0001e80000100800 */
[----:B------:R-:W3:Y:S04]  /*38a00*/  LDL.LU R37, [R1+0x130c] ;  /* 0x00130c0001257983 */ /* 0x000ee80000300800 */
[----:B------:R1:W-:Y:S04]  /*38a10*/  STL [R1+0x12c8], R60 ;  /* 0x0012c83c01007387 */ /* 0x0003e80000100800 */
[----:B0-----:R-:W4:Y:S04]  /*38a20*/  LDL.LU R28, [R1+0x12d8] ;  /* 0x0012d800011c7983 */ /* 0x001f280000300800 */
[----:B------:R0:W-:Y:S04]  /*38a30*/  STL [R1+0x1304], R0 ;  /* 0x0013040001007387 */ /* 0x0001e80000100800 */
[----:B------:R-:W4:Y:S04]  /*38a40*/  LDL.LU R29, [R1+0x1314] ;  /* 0x00131400011d7983 */ /* 0x000f280000300800 */
[----:B-1----:R-:W4:Y:S04]  /*38a50*/  LDL.LU R60, [R1+0x12e0] ;  /* 0x0012e000013c7983 */ /* 0x002f280000300800 */
        /* <DEDUP_REMOVED lines=26> */
[----:B--2---:R-:W-:Y:S01]  /*38c00*/  IMAD.X R36, R36, 0x1, R2, P2 ;  /* 0x0000000124247824 */ /* 0x004fe200010e0602 */
[----:B---3--:R-:W-:-:S04]  /*38c10*/  IADD3 R37, P2, R37, R16, RZ ;  /* 0x0000001025257210 */ /* 0x008fc80007f5e0ff */
[----:B------:R0:W-:Y:S01]  /*38c20*/  STL [R1+0x12d0], R36 ;  /* 0x0012d02401007387 */ /* 0x0001e20000100800 */
[--C-:B----4-:R-:W-:Y:S01]  /*38c30*/  IMAD.X R28, R28, 0x1, R2.reuse, P3 ;  /* 0x000000011c1c7824 */ /* 0x110fe200018e0602 */
[-C--:B------:R-:W-:Y:S02]  /*38c40*/  IADD3 R29, P3, R29, R16.reuse, RZ ;  /* 0x000000101d1d7210 */ /* 0x080fe40007f7e0ff */
[----:B0-----:R0:W5:Y:S04]  /*38c50*/  LDL.LU R36, [R1+0x1394] ;  /* 0x0013940001247983 */ /* 0x0011680000300800 */
[----:B------:R1:W-:Y:S01]  /*38c60*/  STL [R1+0x130c], R37 ;  /* 0x00130c2501007387 */ /* 0x0003e20000100800 */
[----:B------:R-:W-:Y:S01]  /*38c70*/  IMAD.X R60, R60, 0x1, R2, P4 ;  /* 0x000000013c3c7824 */ /* 0x000fe200020e0602 */
[----:B------:R-:W-:-:S02]  /*38c80*/  IADD3 R0, P4, R0, R16, RZ ;  /* 0x0000001000007210 */ /* 0x000fc40007f9e0ff */
[----:B-1----:R0:W5:Y:S04]  /*38c90*/  LDL.LU R37, [R1+0x1390] ;  /* 0x0013900001257983 */ /* 0x0021680000300800 */
[----:B------:R1:W-:Y:S04]  /*38ca0*/  STL [R1+0x12d8], R28 ;  /* 0x0012d81c01007387 */ /* 0x0003e80000100800 */
[----:B-1----:R0:W5:Y:S04]  /*38cb0*/  LDL.LU R28, [R1+0x138c] ;  /* 0x00138c00011c7983 */ /* 0x0021680000300800 */
[----:B------:R1:W-:Y:S04]  /*38cc0*/  STL [R1+0x1314], R29 ;  /* 0x0013141d01007387 */ /* 0x0003e80000100800 */
[----:B-1----:R0:W5:Y:S04]  /*38cd0*/  LDL.LU R29, [R1+0x1388] ;  /* 0x00138800011d7983 */ /* 0x0021680000300800 */
[----:B------:R1:W-:Y:S04]  /*38ce0*/  STL [R1+0x12e0], R60 ;  /* 0x0012e03c01007387 */ /* 0x0003e80000100800 */
[----:B-1----:R0:W5:Y:S04]  /*38cf0*/  LDL.LU R60, [R1+0x1384] ;  /* 0x00138400013c7983 */ /* 0x0021680000300800 */
[----:B------:R1:W-:Y:S04]  /*38d00*/  STL [R1+0x131c], R0 ;  /* 0x00131c0001007387 */ /* 0x0003e80000100800 */
[----:B-1----:R-:W2:Y:S01]  /*38d10*/  LDL.LU R0, [R1+0x1380] ;  /* 0x0013800001007983 */ /* 0x002ea20000300800 */
[----:B------:R-:W-:-:S02]  /*38d20*/  IADD3.X R17, R17, R2, RZ, P5, !PT ;  /* 0x0000000211117210 */ /* 0x000fc40002ffe4ff */
        /* <DEDUP_REMOVED lines=29> */
[-C--:B------:R-:W-:Y:S01]  /*38f00*/  IADD3 R58, P1, R58, R16.reuse, RZ ;  /* 0x000000103a3a7210 */ /* 0x080fe20007f3e0ff */
[----:B------:R-:W-:Y:S02]  /*38f10*/  IMAD.X R59, R59, 0x1, R2, P2 ;  /* 0x000000013b3b7824 */ /* 0x000fe400010e0602 */
[----:B------:R-:W-:Y:S01]  /*38f20*/  STL [R1+0x1354], R46 ;  /* 0x0013542e01007387 */ /* 0x000fe20000100800 */
[----:B------:R-:W-:-:S03]  /*38f30*/  IADD3 R42, P2, R42, R16, RZ ;  /* 0x000000102a2a7210 */ /* 0x000fc60007f5e0ff */
[----:B------:R-:W-:Y:S04]  /*38f40*/  STL [R1+0x1320], R47 ;  /* 0x0013202f01007387 */ /* 0x000fe80000100800 */
[----:B------:R-:W-:Y:S01]  /*38f50*/  STL [R1+0x135c], R56 ;  /* 0x00135c3801007387 */ /* 0x000fe20000100800 */
[----:B------:R-:W-:-:S03]  /*38f60*/  IMAD.X R43, R43, 0x1, R2, P3 ;  /* 0x000000012b2b7824 */ /* 0x000fc600018e0602 */
[----:B------:R-:W-:Y:S01]  /*38f70*/  STL [R1+0x1328], R57 ;  /* 0x0013283901007387 */ /* 0x000fe20000100800 */
[----:B------:R-:W-:-:S03]  /*38f80*/  IMAD.X R39, R39, 0x1, R2, P4 ;  /* 0x0000000127277824 */ /* 0x000fc600020e0602 */
[----:B------:R-:W-:Y:S01]  /*38f90*/  STL [R1+0x1364], R58 ;  /* 0x0013643a01007387 */ /* 0x000fe20000100800 */
[----:B------:R-:W-:-:S03]  /*38fa0*/  IMAD.X R31, R31, 0x1, R2, P5 ;  /* 0x000000011f1f7824 */ /* 0x000fc600028e0602 */
[----:B------:R-:W-:Y:S04]  /*38fb0*/  STL [R1+0x1330], R59 ;  /* 0x0013303b01007387 */ /* 0x000fe80000100800 */
[----:B------:R-:W-:Y:S04]  /*38fc0*/  STL [R1+0x1368], R42 ;  /* 0x0013682a01007387 */ /* 0x000fe80000100800 */
[----:B------:R-:W-:Y:S04]  /*38fd0*/  STL [R1+0x1338], R43 ;  /* 0x0013382b01007387 */ /* 0x000fe80000100800 */
[----:B------:R-:W-:Y:S04]  /*38fe0*/  STL [R1+0x1340], R39 ;  /* 0x0013402701007387 */ /* 0x000fe80000100800 */
[----:B------:R-:W-:Y:S01]  /*38ff0*/  STL [R1+0x1348], R31 ;  /* 0x0013481f01007387 */ /* 0x000fe20000100800 */
[--C-:B------:R-:W-:Y:S01]  /*39000*/  IMAD.X R10, R10, 0x1, R2.reuse, P6 ;  /* 0x000000010a0a7824 */ /* 0x100fe200030e0602 */
[----:B------:R-:W-:Y:S01]  /*39010*/  IADD3.X R11, R11, R2, RZ, P1, !PT ;  /* 0x000000020b0b7210 */ /* 0x000fe20000ffe4ff */
[----:B--2---:R-:W-:-:S05]  /*39020*/  IMAD.X R0, R0, 0x1, R2, P2 ;  /* 0x0000000100007824 */ /* 0x004fca00010e0602 */
[----:B------:R1:W-:Y:S04]  /*39030*/  STL [R1+0x1360], R0 ;  /* 0x0013600001007387 */ /* 0x0003e80000100800 */
[----:B------:R2:W-:Y:S01]  /*39040*/  STL [R1+0x1350], R10 ;  /* 0x0013500a01007387 */ /* 0x0005e20000100800 */
[----:B-1----:R-:W1:Y:S01]  /*39050*/  S2R R0, SR_TID.X ;  /* 0x0000000000007919 */ /* 0x002e620000002100 */
[----:B--2---:R-:W-:Y:S02]  /*39060*/  IMAD.MOV.U32 R10, RZ, RZ, R4 ;  /* 0x000000ffff0a7224 */ /* 0x004fe400078e0004 */
[----:B------:R-:W-:Y:S01]  /*39070*/  IMAD.MOV.U32 R4, RZ, RZ, R5 ;  /* 0x000000ffff047224 */ /* 0x000fe200078e0005 */
[----:B------:R2:W-:Y:S01]  /*39080*/  STL [R1+0x1358], R11 ;  /* 0x0013580b01007387 */ /* 0x0005e20000100800 */
[----:B------:R-:W-:-:S05]  /*39090*/  IMAD.MOV.U32 R5, RZ, RZ, R7 ;  /* 0x000000ffff057224 */ /* 0x000fca00078e0007 */
[----:B------:R0:W-:Y:S01]  /*390a0*/  STL.64 [R1+0x580], R4 ;  /* 0x0005800401007387 */ /* 0x0001e20000100a00 */
[----:B--2---:R-:W-:-:S05]  /*390b0*/  IMAD.MOV.U32 R11, RZ, RZ, R6 ;  /* 0x000000ffff0b7224 */ /* 0x004fca00078e0006 */
[----:B------:R0:W-:Y:S01]  /*390c0*/  STL.64 [R1+0x588], R10 ;  /* 0x0005880a01007387 */ /* 0x0001e20000100a00 */
[----:B-1----:R-:W-:-:S05]  /*390d0*/  LOP3.LUT R0, R0, 0x1f, RZ, 0xc0, !PT ;  /* 0x0000001f00007812 */ /* 0x002fca00078ec0ff */
[----:B------:R-:W-:Y:S01]  /*390e0*/  IMAD.SHL.U32 R0, R0, 0x2, RZ ;  /* 0x0000000200007824 */ /* 0x000fe200078e00ff */
[----:B0-----:R-:W-:Y:S06]  /*390f0*/  @P0 BRA `(.L_x_1) ;  /* 0xfffffdb800640947 */ /* 0x001fec000383ffff */
[----:B-----5:R0:W-:Y:S04]  /*39100*/  STL [R1+0x1474], R36 ;  /* 0x0014742401007387 */ /* 0x0201e80000100800 */
[----:B0-----:R-:W2:Y:S04]  /*39110*/  LDL.LU R36, [R1+0x44c] ;  /* 0x00044c0001247983 */ /* 0x001ea80000300800 */
[----:B------:R0:W-:Y:S04]  /*39120*/  STL [R1+0x1470], R33 ;  /* 0x0014702101007387 */ /* 0x0001e80000100800 */
[----:B0-----:R-:W2:Y:S04]  /*39130*/  LDL.LU R33, [R1+0x39c] ;  /* 0x00039c0001217983 */ /* 0x001ea80000300800 */
[----:B------:R0:W-:Y:S04]  /*39140*/  STL [R1+0x146c], R32 ;  /* 0x00146c2001007387 */ /* 0x0001e80000100800 */
[----:B0-----:R-:W3:Y:S04]  /*39150*/  LDL.LU R32, [R1+0x444] ;  /* 0x0004440001207983 */ /* 0x001ee80000300800 */
[----:B------:R0:W-:Y:S04]  /*39160*/  STL [R1+0x1468], R29 ;  /* 0x0014681d01007387 */ /* 0x0001e80000100800 */
[----:B0-----:R-:W3:Y:S04]  /*39170*/  LDL.LU R29, [R1+0x394] ;  /* 0x00039400011d7983 */ /* 0x001ee80000300800 */
[----:B------:R0:W-:Y:S04]  /*39180*/  STL [R1+0x1464], R28 ;  /* 0x0014641c01007387 */ /* 0x0001e80000100800 */
[----:B0-----:R-:W4:Y:S04]  /*39190*/  LDL.LU R28, [R1+0x36c] ;  /* 0x00036c00011c7983 */ /* 0x001f280000300800 */
[----:B------:R0:W-:Y:S04]  /*391a0*/  STL [R1+0x1460], R13 ;  /* 0x0014600d01007387 */ /* 0x0001e80000100800 */
[----:B0-----:R-:W4:Y:S04]  /*391b0*/  LDL.LU R13, [R1+0x27c] ;  /* 0x00027c00010d7983 */ /* 0x001f280000300800 */
[----:B------:R0:W-:Y:S04]  /*391c0*/  STL [R1+0x145c], R9 ;  /* 0x00145c0901007387 */ /* 0x0001e80000100800 */
[----:B0-----:R-:W4:Y:S04]  /*391d0*/  LDL.LU R9, [R1+0x364] ;  /* 0x0003640001097983 */ /* 0x001f280000300800 */
[----:B------:R0:W-:Y:S04]  /*391e0*/  STL [R1+0x1458], R12 ;  /* 0x0014580c01007387 */ /* 0x0001e80000100800 */
[----:B0-----:R-:W4:Y:S04]  /*391f0*/  LDL.LU R12, [R1+0x274] ;  /* 0x00027400010c7983 */ /* 0x001f280000300800 */
[----:B------:R-:W4:Y:S04]  /*39200*/  LDL.LU R46, [R1+0x398] ;  /* 0x00039800012e7983 */ /* 0x000f280000300800 */
[----:B------:R-:W4:Y:S04]  /*39210*/  LDL.LU R47, [R1+0x390] ;  /* 0x00039000012f7983 */ /* 0x000f280000300800 */
[----:B------:R-:W4:Y:S04]  /*39220*/  LDL.LU R58, [R1+0x368] ;  /* 0x00036800013a7983 */ /* 0x000f280000300800 */
[----:B------:R-:W4:Y:S04]  /*39230*/  LDL.LU R59, [R1+0x278] ;  /* 0x00027800013b7983 */ /* 0x000f280000300800 */
[----:B------:R-:W4:Y:S04]  /*39240*/  LDL.LU R42, [R1+0x360] ;  /* 0x00036000012a7983 */ /* 0x000f280000300800 */
[----:B------:R-:W4:Y:S04]  /*39250*/  LDL.LU R43, [R1+0x270] ;  /* 0x00027000012b7983 */ /* 0x000f280000300800 */
        /* <DEDUP_REMOVED lines=36> */
[----:B0-----:R-:W4:Y:S01]  /*394a0*/  LDL.LU R61, [R1+0x3c4] ;  /* 0x0003c400013d7983 */ /* 0x001f220000300800 */
[----:B--2---:R-:W-:-:S03]  /*394b0*/  F2FP.F16.F32.PACK_AB R33, R36, R33 ;  /* 0x000000212421723e */ /* 0x004fc600000000ff */
[----:B------:R-:W2:Y:S04]  /*394c0*/  LDL.LU R36, [R1+0x1474] ;  /* 0x0014740001247983 */ /* 0x000ea80000300800 */
[----:B------:R0:W-:Y:S04]  /*394d0*/  STL [R1+0x11c], R33 ;  /* 0x00011c2101007387 */ /* 0x0001e80000100800 */
[----:B0-----:R-:W2:Y:S01]  /*394e0*/  LDL.LU R33, [R1+0x1470] ;  /* 0x0014700001217983 */ /* 0x001ea20000300800 */
[----:B---3--:R-:W-:-:S03]  /*394f0*/  F2FP.F16.F32.PACK_AB R29, R32, R29 ;  /* 0x0000001d201d723e */ /* 0x008fc600000000ff */
[----:B------:R-:W3:Y:S04]  /*39500*/  LDL.LU R32, [R1+0x146c] ;  /* 0x00146c0001207983 */ /* 0x000ee80000300800 */
[----:B------:R0:W-:Y:S04]  /*39510*/  STL [R1+0x118], R29 ;  /* 0x0001181d01007387 */ /* 0x0001e80000100800 */
[----:B0-----:R-:W3:Y:S01]  /*39520*/  LDL.LU R29, [R1+0x1468] ;  /* 0x00146800011d7983 */ /* 0x001ee20000300800 */
[----:B----4-:R-:W-:-:S03]  /*39530*/  F2FP.F16.F32.PACK_AB R13, R28, R13 ;  /* 0x0000000d1c0d723e */ /* 0x010fc600000000ff */
[----:B------:R-:W4:Y:S04]  /*39540*/  LDL.LU R28, [R1+0x1464] ;  /* 0x00146400011c7983 */ /* 0x000f280000300800 */
[----:B------:R0:W-:Y:S04]  /*39550*/  STL [R1+0x114], R13 ;  /* 0x0001140d01007387 */ /* 0x0001e80000100800 */
[----:B0-----:R-:W4:Y:S01]  /*39560*/  LDL.LU R13, [R1+0x1460] ;  /* 0x00146000010d7983 */ /* 0x001f220000300800 */
[----:B------:R-:W-:-:S03]  /*39570*/  F2FP.F16.F32.PACK_AB R12, R9, R12 ;  /* 0x0000000c090c723e */ /* 0x000fc600000000ff */
[----:B------:R-:W4:Y:S01]  /*39580*/  LDL.LU R9, [R1+0x145c] ;  /* 0x00145c0001097983 */ /* 0x000f220000300800 */
[----:B------:R-:W-:-:S03]  /*39590*/  F2FP.F16.F32.PACK_AB R46, R27, R46 ;  /* 0x0000002e1b2e723e */ /* 0x000fc600000000ff */
[----:B------:R0:W-:Y:S01]  /*395a0*/  STL [R1+0x110], R12 ;  /* 0x0001100c01007387 */ /* 0x0001e20000100800 */
[----:B------:R-:W-:Y:S02]  /*395b0*/  F2FP.F16.F32.PACK_AB R26, R26, R47 ;  /* 0x0000002f1a1a723e */ /* 0x000fe400000000ff */
[----:B------:R-:W-:Y:S01]  /*395c0*/  F2FP.F16.F32.PACK_AB R27, R58, R59 ;  /* 0x0000003b3a1b723e */ /* 0x000fe200000000ff */
[----:B0-----:R-:W4:Y:S04]  /*395d0*/  LDL.LU R12, [R1+0x1458] ;  /* 0x00145800010c7983 */ /* 0x001f280000300800 */
[----:B------:R-:W-:Y:S01]  /*395e0*/  STL [R1+0x10c], R46 ;  /* 0x00010c2e01007387 */ /* 0x000fe20000100800 */
[----:B------:R-:W-:-:S03]  /*395f0*/  F2FP.F16.F32.PACK_AB R42, R42, R43 ;  /* 0x0000002b2a2a723e */ /* 0x000fc600000000ff */
[----:B------:R0:W-:Y:S04]  /*39600*/  STL [R1+0x108], R26 ;  /* 0x0001081a01007387 */ /* 0x0001e80000100800 */
[----:B0-----:R-:W2:Y:S04]  /*39610*/  LDL.LU R26, [R1+0x42c] ;  /* 0x00042c00011a7983 */ /* 0x001ea80000300800 */
[----:B------:R0:W-:Y:S04]  /*39620*/  STL [R1+0x104], R27 ;  /* 0x0001041b01007387 */ /* 0x0001e80000100800 */
[----:B0-----:R-:W2:Y:S04]  /*39630*/  LDL.LU R27, [R1+0x46c] ;  /* 0x00046c00011b7983 */ /* 0x001ea80000300800 */
[----:B------:R0:W-:Y:S01]  /*39640*/  STL [R1+0x100], R42 ;  /* 0x0001002a01007387 */ /* 0x0001e20000100800 */
[----:B------:R-:W-:-:S03]  /*39650*/  F2FP.F16.F32.PACK_AB R15, R8, R15 ;  /* 0x0000000f080f723e */ /* 0x000fc600000000ff */
[----:B------:R-:W3:Y:S04]  /*39660*/  LDL.LU R46, [R1+0x424] ;  /* 0x00042400012e7983 */ /* 0x000ee80000300800 */
[----:B------:R-:W3:Y:S04]  /*39670*/  LDL.LU R47, [R1+0x464] ;  /* 0x00046400012f7983 */ /* 0x000ee80000300800 */
[----:B------:R-:W4:Y:S04]  /*39680*/  LDL.LU R58, [R1+0x48c] ;  /* 0x00048c00013a7983 */ /* 0x000f280000300800 */
[----:B------:R-:W4:Y:S04]  /*39690*/  LDL.LU R59, [R1+0x2ac] ;  /* 0x0002ac00013b7983 */ /* 0x000f280000300800 */
[----:B0-----:R-:W4:Y:S04]  /*396a0*/  LDL.LU R42, [R1+0x484] ;  /* 0x00048400012a7983 */ /* 0x001f280000300800 */
[----:B------:R-:W4:Y:S01]  /*396b0*/  LDL.LU R43, [R1+0x2a4] ;  /* 0x0002a400012b7983 */ /* 0x000f220000300800 */
[----:B------:R-:W-:-:S03]  /*396c0*/  F2FP.F16.F32.PACK_AB R2, R2, R3 ;  /* 0x000000030202723e */ /* 0x000fc600000000ff */
[----:B------:R-:W4:Y:S04]  /*396d0*/  LDL.LU R8, [R1+0x1454] ;  /* 0x0014540001087983 */ /* 0x000f280000300800 */
[----:B------:R0:W-:Y:S04]  /*396e0*/  STL [R1+0xfc], R15 ;  /* 0x0000fc0f01007387 */ /* 0x0001e80000100800 */
[----:B0-----:R-:W4:Y:S01]  /*396f0*/  LDL.LU R15, [R1+0x1450] ;  /* 0x00145000010f7983 */ /* 0x001f220000300800 */
[----:B------:R-:W-:Y:S02]  /*39700*/  F2FP.F16.F32.PACK_AB R3, R4, R6 ;  /* 0x000000060403723e */ /* 0x000fe400000000ff */
[----:B------:R-:W-:-:S02]  /*39710*/  F2FP.F16.F32.PACK_AB R60, R60, R0 ;  /* 0x000000003c3c723e */ /* 0x000fc400000000ff */
[----:B------:R-:W-:Y:S02]  /*39720*/  F2FP.F16.F32.PACK_AB R0, R5, R7 ;  /* 0x000000070500723e */ /* 0x000fe400000000ff */
[----:B------:R-:W-:Y:S02]  /*39730*/  F2FP.F16.F32.PACK_AB R61, R14, R61 ;  /* 0x0000003d0e3d723e */ /* 0x000fe400000000ff */
[----:B------:R-:W4:Y:S04]  /*39740*/  LDL.LU R14, [R1+0x144c] ;  /* 0x00144c00010e7983 */ /* 0x000f280000300800 */
[----:B------:R-:W-:Y:S04]  /*39750*/  STL [R1+0xf8], R61 ;  /* 0x0000f83d01007387 */ /* 0x000fe80000100800 */
[----:B------:R-:W-:Y:S04]  /*39760*/  STL [R1+0xf4], R60 ;  /* 0x0000f43c01007387 */ /* 0x000fe80000100800 */
[----:B------:R0:W-:Y:S04]  /*39770*/  STL [R1+0xf0], R2 ;  /* 0x0000f00201007387 */ /* 0x0001e80000100800 */
[----:B------:R1:W-:Y:S04]  /*39780*/  STL [R1+0xec], R0 ;  /* 0x0000ec0001007387 */ /* 0x0003e80000100800 */
[----:B------:R1:W-:Y:S01]  /*39790*/  STL [R1+0xe8], R3 ;  /* 0x0000e80301007387 */ /* 0x0003e20000100800 */
[----:B0-----:R-:W-:-:S02]  /*397a0*/  F2FP.F16.F32.PACK_AB R2, R16, R17 ;  /* 0x000000111002723e */ /* 0x001fc400000000ff */
[----:B-1----:R-:W-:Y:S02]  /*397b0*/  F2FP.F16.F32.PACK_AB R0, R18, R39 ;  /* 0x000000271200723e */ /* 0x002fe400000000ff */
[----:B------:R-:W4:Y:S01]  /*397c0*/  LDL.LU R39, [R1+0x468] ;  /* 0x0004680001277983 */ /* 0x000f220000300800 */
[----:B------:R-:W-:-:S03]  /*397d0*/  F2FP.F16.F32.PACK_AB R3, R55, R20 ;  /* 0x000000143703723e */ /* 0x000fc600000000ff */
[----:B------:R0:W-:Y:S04]  /*397e0*/  STL [R1+0xe4], R2 ;  /* 0x0000e40201007387 */ /* 0x0001e80000100800 */
[----:B------:R1:W-:Y:S01]  /*397f0*/  STL [R1+0xe0], R0 ;  /* 0x0000e00001007387 */ /* 0x0003e20000100800 */
[----:B0-----:R-:W-:Y:S02]  /*39800*/  F2FP.F16.F32.PACK_AB R2, R19, R54 ;  /* 0x000000361302723e */ /* 0x001fe400000000ff */
[----:B-1----:R-:W-:-:S03]  /*39810*/  F2FP.F16.F32.PACK_AB R0, R21, R22 ;  /* 0x000000161500723e */ /* 0x002fc600000000ff */
[----:B------:R0:W-:Y:S04]  /*39820*/  STL [R1+0xdc], R2 ;  /* 0x0000dc0201007387 */ /* 0x0001e80000100800 */
[----:B------:R1:W-:Y:S01]  /*39830*/  STL [R1+0xd8], R3 ;  /* 0x0000d80301007387 */ /* 0x0003e20000100800 */
[----:B0-----:R-:W-:-:S03]  /*39840*/  F2FP.F16.F32.PACK_AB R2, R23, R31 ;  /* 0x0000001f1702723e */ /* 0x001fc600000000ff */
[----:B------:R-:W4:Y:S01]  /*39850*/  LDL.LU R31, [R1+0x460] ;  /* 0x00046000011f7983 */ /* 0x000f220000300800 */
[----:B-1----:R-:W-:-:S03]  /*39860*/  F2FP.F16.F32.PACK_AB R3, R24, R25 ;  /* 0x000000191803723e */ /* 0x002fc600000000ff */
[----:B------:R0:W-:Y:S04]  /*39870*/  STL [R1+0xd4], R0 ;  /* 0x0000d40001007387 */ /* 0x0001e80000100800 */
[----:B------:R1:W-:Y:S01]  /*39880*/  STL [R1+0xd0], R2 ;  /* 0x0000d00201007387 */ /* 0x0003e20000100800 */
[----:B0-----:R-:W-:Y:S02]  /*39890*/  F2FP.F16.F32.PACK_AB R0, R50, R51 ;  /* 0x000000333200723e */ /* 0x001fe400000000ff */
[----:B-1----:R-:W-:-:S03]  /*398a0*/  F2FP.F16.F32.PACK_AB R2, R56, R57 ;  /* 0x000000393802723e */ /* 0x002fc600000000ff */
[----:B------:R0:W-:Y:S04]  /*398b0*/  STL [R1+0xcc], R0 ;  /* 0x0000cc0001007387 */ /* 0x0001e80000100800 */
[----:B------:R-:W-:Y:S04]  /*398c0*/  STL [R1+0xc8], R3 ;  /* 0x0000c80301007387 */ /* 0x000fe80000100800 */
[----:B------:R-:W4:Y:S01]  /*398d0*/  LDL.LU R56, [R1+0x488] ;  /* 0x0004880001387983 */ /* 0x000f220000300800 */
[----:B0-----:R-:W-:-:S03]  /*398e0*/  F2FP.F16.F32.PACK_AB R0, R10, R11 ;  /* 0x0000000b0a00723e */ /* 0x001fc600000000ff */
[----:B------:R-:W-:Y:S04]  /*398f0*/  STL [R1+0xc4], R2 ;  /* 0x0000c40201007387 */ /* 0x000fe80000100800 */
        /* <DEDUP_REMOVED lines=8> */
[----:B------:R-:W4:Y:S01]  /*39980*/  LDL.LU R22, [R1+0x4ac] ;  /* 0x0004ac0001167983 */ /* 0x000f220000300800 */
[----:B--2---:R-:W-:-:S05]  /*39990*/  F2FP.F16.F32.PACK_AB R0, R26, R27 ;  /* 0x0000001b1a00723e */ /* 0x004fca00000000ff */
[----:B------:R0:W-:Y:S01]  /*399a0*/  STL [R1+0xbc], R0 ;  /* 0x0000bc0001007387 */ /* 0x0001e20000100800 */
[----:B---3--:R-:W-:-:S05]  /*399b0*/  F2FP.F16.F32.PACK_AB R3, R46, R47 ;  /* 0x0000002f2e03723e */ /* 0x008fca00000000ff */
[----:B------:R-:W-:Y:S01]  /*399c0*/  STL [R1+0xb8], R3 ;  /* 0x0000b80301007387 */ /* 0x000fe20000100800 */
[----:B----4-:R-:W-:-:S03]  /*399d0*/  F2FP.F16.F32.PACK_AB R2, R58, R59 ;  /* 0x0000003b3a02723e */ /* 0x010fc600000000ff */
[----:B------:R-:W2:Y:S04]  /*399e0*/  LDL.LU R23, [R1+0x4a4] ;  /* 0x0004a40001177983 */ /* 0x000ea80000300800 */
[----:B------:R-:W-:Y:S01]  /*399f0*/  STL [R1+0xb4], R2 ;  /* 0x0000b40201007387 */ /* 0x000fe20000100800 */
[----:B0-----:R-:W-:-:S03]  /*39a00*/  F2FP.F16.F32.PACK_AB R0, R42, R43 ;  /* 0x0000002b2a00723e */ /* 0x001fc600000000ff */
[----:B------:R-:W3:Y:S04]  /*39a10*/  LDL.LU R50, [R1+0x418] ;  /* 0x0004180001327983 */ /* 0x000ee80000300800 */
[----:B------:R-:W-:Y:S04]  /*39a20*/  STL [R1+0xb0], R0 ;  /* 0x0000b00001007387 */ /* 0x000fe80000100800 */
        /* <DEDUP_REMOVED lines=9> */
[----:B------:R-:W-:-:S05]  /*39ac0*/  F2FP.F16.F32.PACK_AB R59, R38, R39 ;  /* 0x00000027263b723e */ /* 0x000fca00000000ff */
[----:B------:R-:W-:Y:S04]  /*39ad0*/  STL [R1+0x1388], R59 ;  /* 0x0013883b01007387 */ /* 0x000fe80000100800 */
[----:B------:R-:W4:Y:S04]  /*39ae0*/  LDL.LU R38, [R1+0x4ec] ;  /* 0x0004ec0001267983 */ /* 0x000f280000300800 */
[----:B------:R-:W4:Y:S01]  /*39af0*/  LDL.LU R39, [R1+0x4e4] ;  /* 0x0004e40001277983 */ /* 0x000f220000300800 */
[----:B------:R-:W-:-:S03]  /*39b00*/  F2FP.F16.F32.PACK_AB R58, R35, R31 ;  /* 0x0000001f233a723e */ /* 0x000fc600000000ff */
[----:B------:R-:W4:Y:S04]  /*39b10*/  LDL.LU R35, [R1+0x4d8] ;  /* 0x0004d80001237983 */ /* 0x000f280000300800 */
[----:B------:R-:W4:Y:S04]  /*39b20*/  LDL.LU R31, [R1+0x4d0] ;  /* 0x0004d000011f7983 */ /* 0x000f280000300800 */
[----:B------:R-:W-:Y:S01]  /*39b30*/  STL [R1+0x138c], R58 ;  /* 0x00138c3a01007387 */ /* 0x000fe20000100800 */
[----:B------:R-:W-:-:S05]  /*39b40*/  F2FP.F16.F32.PACK_AB R57, R56, R57 ;  /* 0x000000393839723e */ /* 0x000fca00000000ff */
[----:B------:R-:W-:Y:S01]  /*39b50*/  STL [R1+0x1390], R57 ;  /* 0x0013903901007387 */ /* 0x000fe20000100800 */
[----:B------:R-:W-:-:S03]  /*39b60*/  F2FP.F16.F32.PACK_AB R56, R10, R11 ;  /* 0x0000000b0a38723e */ /* 0x000fc600000000ff */
[----:B------:R-:W4:Y:S04]  /*39b70*/  LDL.LU R10, [R1+0x4e8] ;  /* 0x0004e800010a7983 */ /* 0x000f280000300800 */
[----:B------:R-:W4:Y:S01]  /*39b80*/  LDL.LU R11, [R1+0x4e0] ;  /* 0x0004e000010b7983 */ /* 0x000f220000300800 */
[----:B------:R-:W-:-:S03]  /*39b90*/  F2FP.F16.F32.PACK_AB R55, R54, R55 ;  /* 0x000000373637723e */ /* 0x000fc600000000ff */
[----:B------:R-:W-:Y:S01]  /*39ba0*/  STL [R1+0x1394], R56 ;  /* 0x0013943801007387 */ /* 0x000fe20000100800 */
[----:B------:R-:W-:-:S03]  /*39bb0*/  F2FP.F16.F32.PACK_AB R54, R20, R21 ;  /* 0x000000151436723e */ /* 0x000fc600000000ff */
[----:B------:R0:W-:Y:S01]  /*39bc0*/  STL [R1+0x1398], R55 ;  /* 0x0013983701007387 */ /* 0x0001e20000100800 */
[----:B------:R-:W-:-:S03]  /*39bd0*/  F2FP.F16.F32.PACK_AB R53, R22, R53 ;  /* 0x000000351635723e */ /* 0x000fc600000000ff */
[----:B------:R-:W-:Y:S04]  /*39be0*/  STL [R1+0x139c], R54 ;  /* 0x00139c3601007387 */ /* 0x000fe80000100800 */
[----:B------:R-:W-:Y:S01]  /*39bf0*/  STL [R1+0x13a0], R53 ;  /* 0x0013a03501007387 */ /* 0x000fe20000100800 */
[----:B--2---:R-:W-:-:S05]  /*39c00*/  F2FP.F16.F32.PACK_AB R52, R23, R52 ;  /* 0x000000341734723e */ /* 0x004fca00000000ff */
[----:B------:R-:W-:Y:S01]  /*39c10*/  STL [R1+0x13a4], R52 ;  /* 0x0013a43401007387 */ /* 0x000fe20000100800 */
[----:B---3--:R-:W-:Y:S02]  /*39c20*/  F2FP.F16.F32.PACK_AB R51, R50, R51 ;  /* 0x000000333233723e */ /* 0x008fe400000000ff */
[----:B----4-:R-:W-:-:S03]  /*39c30*/  F2FP.F16.F32.PACK_AB R50, R24, R25 ;  /* 0x000000191832723e */ /* 0x010fc600000000ff */
[----:B------:R-:W-:Y:S01]  /*39c40*/  STL [R1+0x13a8], R51 ;  /* 0x0013a83301007387 */ /* 0x000fe20000100800 */
[----:B------:R-:W-:-:S03]  /*39c50*/  F2FP.F16.F32.PACK_AB R49, R26, R49 ;  /* 0x000000311a31723e */ /* 0x000fc600000000ff */
[----:B------:R-:W-:Y:S01]  /*39c60*/  STL [R1+0x13ac], R50 ;  /* 0x0013ac3201007387 */ /* 0x000fe20000100800 */
[----:B------:R-:W-:-:S03]  /*39c70*/  F2FP.F16.F32.PACK_AB R48, R27, R48 ;  /* 0x000000301b30723e */ /* 0x000fc600000000ff */
[----:B------:R-:W-:Y:S01]  /*39c80*/  STL [R1+0x13b0], R49 ;  /* 0x0013b03101007387 */ /* 0x000fe20000100800 */
[----:B------:R-:W-:-:S03]  /*39c90*/  F2FP.F16.F32.PACK_AB R47, R46, R47 ;  /* 0x0000002f2e2f723e */ /* 0x000fc600000000ff */
[----:B------:R-:W-:Y:S01]  /*39ca0*/  STL [R1+0x13b4], R48 ;  /* 0x0013b43001007387 */ /* 0x000fe20000100800 */
[----:B------:R-:W-:-:S03]  /*39cb0*/  F2FP.F16.F32.PACK_AB R46, R42, R43 ;  /* 0x0000002b2a2e723e */ /* 0x000fc600000000ff */
[----:B------:R-:W-:Y:S04]  /*39cc0*/  STL [R1+0x13b8], R47 ;  /* 0x0013b82f01007387 */ /* 0x000fe80000100800 */
[----:B------:R-:W-:Y:S01]  /*39cd0*/  STL [R1+0x13bc], R46 ;  /* 0x0013bc2e01007387 */ /* 0x000fe20000100800 */
[----:B------:R-:W-:Y:S02]  /*39ce0*/  F2FP.F16.F32.PACK_AB R45, R38, R45 ;  /* 0x0000002d262d723e */ /* 0x000fe400000000ff */
[----:B------:R-:W-:-:S03]  /*39cf0*/  F2FP.F16.F32.PACK_AB R44, R39, R44 ;  /* 0x0000002c272c723e */ /* 0x000fc600000000ff */
[----:B------:R-:W-:Y:S04]  /*39d00*/  STL [R1+0x13c0], R45 ;  /* 0x0013c02d01007387 */ /* 0x000fe80000100800 */
[----:B------:R-:W-:Y:S01]  /*39d10*/  STL [R1+0x13c4], R44 ;  /* 0x0013c42c01007387 */ /* 0x000fe20000100800 */
[----:B------:R-:W-:Y:S02]  /*39d20*/  F2FP.F16.F32.PACK_AB R43, R34, R35 ;  /* 0x00000023222b723e */ /* 0x000fe400000000ff */
[----:B------:R-:W-:-:S03]  /*39d30*/  F2FP.F16.F32.PACK_AB R42, R30, R31 ;  /* 0x0000001f1e2a723e */ /* 0x000fc600000000ff */
[----:B------:R-:W-:Y:S04]  /*39d40*/  STL [R1+0x13c8], R43 ;  /* 0x0013c82b01007387 */ /* 0x000fe80000100800 */
[----:B------:R-:W-:Y:S01]  /*39d50*/  STL [R1+0x13cc], R42 ;  /* 0x0013cc2a01007387 */ /* 0x000fe20000100800 */
[----:B------:R-:W-:-:S05]  /*39d60*/  F2FP.F16.F32.PACK_AB R41, R10, R41 ;  /* 0x000000290a29723e */ /* 0x000fca00000000ff */
[----:B------:R-:W-:Y:S04]  /*39d70*/  STL [R1+0x13d0], R41 ;  /* 0x0013d02901007387 */ /* 0x000fe80000100800 */
        /* <DEDUP_REMOVED lines=29> */
[----:B------:R-:W-:-:S03]  /*39f50*/  F2FP.F16.F32.PACK_AB R40, R11, R40 ;  /* 0x000000280b28723e */ /* 0x000fc600000000ff */
[----:B------:R-:W4:Y:S04]  /*39f60*/  LDL.LU R22, [R1+0x5a4] ;  /* 0x0005a40001167983 */ /* 0x000f280000300800 */
[----:B------:R-:W4:Y:S04]  /*39f70*/  LDL.LU R20, [R1+0x5bc] ;  /* 0x0005bc0001147983 */ /* 0x000f280000300800 */
[----:B------:R-:W4:Y:S04]  /*39f80*/  LDL.LU R21, [R1+0x5cc] ;  /* 0x0005cc0001157983 */ /* 0x000f280000300800 */
[----:B------:R-:W4:Y:S04]  /*39f90*/  LDL.LU R10, [R1+0x5b4] ;  /* 0x0005b400010a7983 */ /* 0x000f280000300800 */
[----:B------:R-:W4:Y:S04]  /*39fa0*/  LDL.LU R11, [R1+0x5c4] ;  /* 0x0005c400010b7983 */ /* 0x000f280000300800 */
[----:B------:R-:W-:Y:S01]  /*39fb0*/  STL [R1+0x13d4], R40 ;  /* 0x0013d42801007387 */ /* 0x000fe20000100800 */
[----:B--2---:R-:W-:-:S02]  /*39fc0*/  F2FP.F16.F32.PACK_AB R39, R55, R39 ;  /* 0x000000273727723e */ /* 0x004fc400000000ff */
[----:B---3--:R-:W-:-:S03]  /*39fd0*/  F2FP.F16.F32.PACK_AB R38, R56, R38 ;  /* 0x000000263826723e */ /* 0x008fc600000000ff */
[----:B------:R-:W-:Y:S01]  /*39fe0*/  STL [R1+0x13d8], R39 ;  /* 0x0013d82701007387 */ /* 0x000fe20000100800 */
        /* <DEDUP_REMOVED lines=23> */
[----:B------:R0:W-:Y:S01]  /*3a160*/  STL [R1+0x1408], R27 ;  /* 0x0014081b01007387 */ /* 0x0001e20000100800 */
        /* <DEDUP_REMOVED lines=8> */
[----:B------:R-:W-:Y:S02]  /*3a1f0*/  F2FP.F16.F32.PACK_AB R19, R9, R13 ;  /* 0x0000000d0913723e */ /* 0x000fe400000000ff */
[----:B------:R-:W-:Y:S01]  /*3a200*/  F2FP.F16.F32.PACK_AB R21, R20, R21 ;  /* 0x000000151415723e */ /* 0x000fe200000000ff */
[----:B------:R-:W-:Y:S01]  /*3a210*/  STL [R1+0x141c], R22 ;  /* 0x00141c1601007387 */ /* 0x000fe20000100800 */
[----:B------:R-:W-:-:S03]  /*3a220*/  F2FP.F16.F32.PACK_AB R20, R10, R11 ;  /* 0x0000000b0a14723e */ /* 0x000fc600000000ff */
[----:B------:R-:W-:Y:S04]  /*3a230*/  STL [R1+0x1420], R21 ;  /* 0x0014201501007387 */ /* 0x000fe80000100800 */
[----:B------:R-:W-:Y:S04]  /*3a240*/  STL [R1+0x1424], R20 ;  /* 0x0014241401007387 */ /* 0x000fe80000100800 */
[----:B------:R-:W-:Y:S04]  /*3a250*/  STL [R1+0x1428], R19 ;  /* 0x0014281301007387 */ /* 0x000fe80000100800 */
[----:B0-----:R-:W2:Y:S04]  /*3a260*/  LDL.LU R27, [R1+0x5b8] ;  /* 0x0005b800011b7983 */ /* 0x001ea80000300800 */
[----:B------:R-:W2:Y:S04]  /*3a270*/  LDL.LU R17, [R1+0x5c8] ;  /* 0x0005c80001117983 */ /* 0x000ea80000300800 */
[----:B------:R-:W3:Y:S04]  /*3a280*/  LDL.LU R28, [R1+0x5b0] ;  /* 0x0005b000011c7983 */ /* 0x000ee80000300800 */
[----:B------:R-:W3:Y:S04]  /*3a290*/  LDL.LU R16, [R1+0x5c0] ;  /* 0x0005c00001107983 */ /* 0x000ee80000300800 */
[----:B------:R-:W4:Y:S01]  /*3a2a0*/  LDL.LU R29, [R1+0x4cc] ;  /* 0x0004cc00011d7983 */ /* 0x000f220000300800 */
[----:B------:R-:W-:-:S03]  /*3a2b0*/  F2FP.F16.F32.PACK_AB R18, R8, R12 ;  /* 0x0000000c0812723e */ /* 0x000fc600000000ff */
        /* <DEDUP_REMOVED lines=54> */
[----:B------:R0:W-:Y:S01]  /*3a620*/  STL [R1+0x143c], R14 ;  /* 0x00143c0e01007387 */ /* 0x0001e20000100800 */
[----:B------:R-:W-:-:S03]  /*3a630*/  F2FP.F16.F32.PACK_AB R12, R32, R12 ;  /* 0x0000000c200c723e */ /* 0x000fc600000000ff */
[----:B------:R1:W-:Y:S04]  /*3a640*/  STL [R1+0x1440], R13 ;  /* 0x0014400d01007387 */ /* 0x0003e80000100800 */
[----:B------:R2:W-:Y:S01]  /*3a650*/  STL [R1+0x1444], R12 ;  /* 0x0014440c01007387 */ /* 0x0005e20000100800 */
[----:B0-----:R-:W-:Y:S02]  /*3a660*/  F2FP.F16.F32.PACK_AB R14, R33, R34 ;  /* 0x00000022210e723e */ /* 0x001fe400000000ff */
[----:B-1----:R-:W-:-:S03]  /*3a670*/  F2FP.F16.F32.PACK_AB R13, R35, R36 ;  /* 0x00000024230d723e */ /* 0x002fc600000000ff */
[----:B------:R0:W-:Y:S01]  /*3a680*/  STL [R1+0x6c], R14 ;  /* 0x00006c0e01007387 */ /* 0x0001e20000100800 */
[----:B--2---:R-:W-:-:S03]  /*3a690*/  F2FP.F16.F32.PACK_AB R12, R37, R38 ;  /* 0x00000026250c723e */ /* 0x004fc600000000ff */
        /* <DEDUP_REMOVED lines=22> */
[----:B------:R-:W-:Y:S01]  /*3a800*/  STL [R1+0x9c], R14 ;  /* 0x00009c0e01007387 */ /* 0x000fe20000100800 */
[----:B--2---:R-:W-:-:S03]  /*3a810*/  F2FP.F16.F32.PACK_AB R12, R60, R0 ;  /* 0x000000003c0c723e */ /* 0x004fc600000000ff */
[----:B------:R-:W-:Y:S01]  /*3a820*/  STL [R1+0x98], R13 ;  /* 0x0000980d01007387 */ /* 0x000fe20000100800 */
[----:B------:R-:W-:-:S03]  /*3a830*/  F2FP.F16.F32.PACK_AB R2, R2, R3 ;  /* 0x000000030202723e */ /* 0x000fc600000000ff */
[----:B------:R-:W-:Y:S04]  /*3a840*/  STL [R1+0x94], R12 ;  /* 0x0000940c01007387 */ /* 0x000fe80000100800 */
[----:B------:R0:W-:Y:S01]  /*3a850*/  STL [R1+0x90], R2 ;  /* 0x0000900201007387 */ /* 0x0001e20000100800 */
[----:B------:R-:W-:Y:S02]  /*3a860*/  F2FP.F16.F32.PACK_AB R0, R5, R7 ;  /* 0x000000070500723e */ /* 0x000fe400000000ff */
[----:B------:R-:W-:-:S03]  /*3a870*/  F2FP.F16.F32.PACK_AB R3, R4, R6 ;  /* 0x000000060403723e */ /* 0x000fc600000000ff */
[----:B------:R1:W-:Y:S04]  /*3a880*/  STL [R1+0xac], R0 ;  /* 0x0000ac0001007387 */ /* 0x0003e80000100800 */
[----:B------:R-:W-:Y:S01]  /*3a890*/  STL [R1+0xa8], R3 ;  /* 0x0000a80301007387 */ /* 0x000fe20000100800 */
[----:B0-----:R-:W-:Y:S02]  /*3a8a0*/  F2FP.F16.F32.PACK_AB R2, R8, R9 ;  /* 0x000000090802723e */ /* 0x001fe400000000ff */
[----:B-1----:R-:W-:Y:S02]  /*3a8b0*/  F2FP.F16.F32.PACK_AB R0, R10, R11 ;  /* 0x0000000b0a00723e */ /* 0x002fe400000000ff */
[----:B------:R-:W2:Y:S04]  /*3a8c0*/  LDL.LU R11, [R1+0x68c] ;  /* 0x00068c00010b7983 */ /* 0x000ea80000300800 */
[----:B------:R-:W-:Y:S04]  /*3a8d0*/  STL [R1+0xa4], R2 ;  /* 0x0000a40201007387 */ /* 0x000fe80000100800 */
[----:B------:R-:W3:Y:S04]  /*3a8e0*/  LDL.LU R12, [R1+0x5e4] ;  /* 0x0005e400010c7983 */ /* 0x000ee80000300800 */
[----:B------:R-:W-:Y:S04]  /*3a8f0*/  STL [R1+0xa0], R0 ;  /* 0x0000a00001007387 */ /* 0x000fe80000100800 */
[----:B---3--:R0:W-:Y:S04]  /*3a900*/  STL [R1+0x1448], R12 ;  /* 0x0014480c01007387 */ /* 0x0081e80000100800 */
[----:B0-----:R-:W2:Y:S04]  /*3a910*/  LDL.LU R12, [R1+0x5ec] ;  /* 0x0005ec00010c7983 */ /* 0x001ea80000300800 */
[----:B------:R-:W3:Y:S04]  /*3a920*/  LDL.LU R10, [R1+0x684] ;  /* 0x00068400010a7983 */ /* 0x000ee80000300800 */
[----:B------:R-:W4:Y:S04]  /*3a930*/  LDL.LU R13, [R1+0x6ac] ;  /* 0x0006ac00010d7983 */ /* 0x000f280000300800 */
[----:B------:R-:W4:Y:S04]  /*3a940*/  LDL.LU R9, [R1+0x6bc] ;  /* 0x0006bc0001097983 */ /* 0x000f280000300800 */
        /* <DEDUP_REMOVED lines=56> */
[----:B--2---:R-:W-:-:S03]  /*3acd0*/  F2FP.F16.F32.PACK_AB R11, R12, R11 ;  /* 0x0000000b0c0b723e */ /* 0x004fc600000000ff */
[----:B------:R-:W2:Y:S01]  /*3ace0*/  LDL.LU R12, [R1+0x1448] ;  /* 0x00144800010c7983 */ /* 0x000ea20000300800 */
[----:B----4-:R-:W-:Y:S02]  /*3acf0*/  F2FP.F16.F32.PACK_AB R9, R13, R9 ;  /* 0x000000090d09723e */ /* 0x010fe400000000ff */
[----:B---3--:R-:W-:Y:S02]  /*3ad00*/  F2FP.F16.F32.PACK_AB R8, R14, R8 ;  /* 0x000000080e08723e */ /* 0x008fe400000000ff */
[----:B------:R-:W-:Y:S02]  /*3ad10*/  F2FP.F16.F32.PACK_AB R7, R15, R7 ;  /* 0x000000070f07723e */ /* 0x000fe400000000ff */
[----:B------:R-:W-:Y:S02]  /*3ad20*/  F2FP.F16.F32.PACK_AB R6, R16, R6 ;  /* 0x000000061006723e */ /* 0x000fe400000000ff */
[----:B------:R-:W-:Y:S02]  /*3ad30*/  F2FP.F16.F32.PACK_AB R5, R17, R5 ;  /* 0x000000051105723e */ /* 0x000fe400000000ff */
[----:B------:R-:W-:-:S02]  /*3ad40*/  F2FP.F16.F32.PACK_AB R4, R18, R4 ;  /* 0x000000041204723e */ /* 0x000fc400000000ff */
[----:B------:R-:W-:Y:S02]  /*3ad50*/  F2FP.F16.F32.PACK_AB R20, R19, R20 ;  /* 0x000000141314723e */ /* 0x000fe400000000ff */
[----:B------:R-:W-:Y:S02]  /*3ad60*/  F2FP.F16.F32.PACK_AB R22, R21, R22 ;  /* 0x000000161516723e */ /* 0x000fe400000000ff */
        /* <DEDUP_REMOVED lines=20> */
[----:B--2---:R-:W-:Y:S02]  /*3aeb0*/  F2FP.F16.F32.PACK_AB R10, R12, R10 ;  /* 0x0000000a0c0a723e */ /* 0x004fe400000000ff */
[----:B------:R1:W5:Y:S04]  /*3aec0*/  LDL.LU R12, [R1+0x1444] ;  /* 0x00144400010c7983 */ /* 0x0003680000300800 */
[----:B------:R1:W5:Y:S04]  /*3aed0*/  LDL.LU R13, [R1+0x1440] ;  /* 0x00144000010d7983 */ /* 0x0003680000300800 */
[----:B------:R1:W5:Y:S04]  /*3aee0*/  LDL.LU R14, [R1+0x143c] ;  /* 0x00143c00010e7983 */ /* 0x0003680000300800 */
[----:B------:R1:W5:Y:S04]  /*3aef0*/  LDL.LU R15, [R1+0x1438] ;  /* 0x00143800010f7983 */ /* 0x0003680000300800 */
[----:B------:R1:W5:Y:S04]  /*3af00*/  LDL.LU R16, [R1+0x1434] ;  /* 0x0014340001107983 */ /* 0x0003680000300800 */
[----:B------:R1:W5:Y:S04]  /*3af10*/  LDL.LU R17, [R1+0x1430] ;  /* 0x0014300001117983 */ /* 0x0003680000300800 */
[----:B------:R1:W5:Y:S04]  /*3af20*/  LDL.LU R18, [R1+0x142c] ;  /* 0x00142c0001127983 */ /* 0x0003680000300800 */
[----:B------:R1:W5:Y:S04]  /*3af30*/  LDL.LU R19, [R1+0x1428] ;  /* 0x0014280001137983 */ /* 0x0003680000300800 */
[----:B------:R0:W-:Y:S04]  /*3af40*/  STL [R1+0xc], R20 ;  /* 0x00000c1401007387 */ /* 0x0001e80000100800 */
[----:B0-----:R1:W5:Y:S04]  /*3af50*/  LDL.LU R20, [R1+0x1424] ;  /* 0x0014240001147983 */ /* 0x0013680000300800 */
[----:B------:R1:W5:Y:S04]  /*3af60*/  LDL.LU R21, [R1+0x1420] ;  /* 0x0014200001157983 */ /* 0x0003680000300800 */
[----:B------:R0:W-:Y:S04]  /*3af70*/  STL [R1+0x8], R22 ;  /* 0x0000081601007387 */ /* 0x0001e80000100800 */
[----:B0-----:R1:W5:Y:S04]  /*3af80*/  LDL.LU R22, [R1+0x141c] ;  /* 0x00141c0001167983 */ /* 0x0013680000300800 */
[----:B------:R1:W5:Y:S04]  /*3af90*/  LDL.LU R23, [R1+0x1418] ;  /* 0x0014180001177983 */ /* 0x0003680000300800 */
[----:B------:R0:W-:Y:S04]  /*3afa0*/  STL [R1+0x4], R24 ;  /* 0x0000041801007387 */ /* 0x0001e80000100800 */
[----:B0-----:R1:W5:Y:S04]  /*3afb0*/  LDL.LU R24, [R1+0x1414] ;  /* 0x0014140001187983 */ /* 0x0013680000300800 */
[----:B------:R1:W5:Y:S04]  /*3afc0*/  LDL.LU R25, [R1+0x1410] ;  /* 0x0014100001197983 */ /* 0x0003680000300800 */
[----:B------:R0:W-:Y:S04]  /*3afd0*/  STL [R1], R26 ;  /* 0x0000001a01007387 */ /* 0x0001e80000100800 */
        /* <DEDUP_REMOVED lines=51> */
[----:B0-----:R-:W2:Y:S04]  /*3b310*/  LDL.LU R60, [R1+0x1384] ;  /* 0x00138400013c7983 */ /* 0x001ea80000300800 */
[----:B------:R-:W2:Y:S01]  /*3b320*/  LDL.LU R61, [R1+0x1380] ;  /* 0x00138000013d7983 */ /* 0x000ea20000300800 */
[----:B------:R-:W-:-:S03]  /*3b330*/  F2FP.F16.F32.PACK_AB R2, R2, R3 ;  /* 0x000000030202723e */ /* 0x000fc600000000ff */
[----:B------:R2:W-:Y:S02]  /*3b340*/  STL [R1+0x58], R0 ;  /* 0x0000580001007387 */ /* 0x0005e40000100800 */
[----:B--2---:R-:W-:-:S05]  /*3b350*/  F2FP.F16.F32.PACK_AB R0, R61, R60 ;  /* 0x0000003c3d00723e */ /* 0x004fca00000000ff */
[----:B------:R1:W-:Y:S04]  /*3b360*/  STL [R1+0x50], R0 ;  /* 0x0000500001007387 */ /* 0x0003e80000100800 */
[----:B------:R1:W-:Y:S02]  /*3b370*/  STL [R1+0x54], R2 ;  /* 0x0000540201007387 */ /* 0x0003e40000100800 */
.L_x_0:
[----:B-----5:R-:W2:Y:S01]  /*3b380*/  LDL.LU R3, [R1+0x44] ;  /* 0x0000440001037983 */ /* 0x020ea20000300800 */
[----:B------:R-:W3:Y:S01]  /*3b390*/  S2UR UR5, SR_CgaCtaId ;  /* 0x00000000000579c3 */ /* 0x000ee20000008800 */
[----:B------:R-:W-:Y:S01]  /*3b3a0*/  UMOV UR4, 0x400 ;  /* 0x0000040000047882 */ /* 0x000fe20000000000 */
[----:B------:R-:W-:Y:S01]  /*3b3b0*/  ULDC.64 UR26, c[0x0][0x228] ;  /* 0x00008a00001a7ab9 */ /* 0x000fe20000000a00 */
[----:B-1----:R-:W4:Y:S01]  /*3b3c0*/  LDL.LU R2, [R1+0x48] ;  /* 0x0000480001027983 */ /* 0x002f220000300800 */
[----:B------:R-:W-:Y:S01]  /*3b3d0*/  ULDC.64 UR10, c[0x0][0x228] ;  /* 0x00008a00000a7ab9 */ /* 0x000fe20000000a00 */
[----:B------:R-:W-:Y:S01]  /*3b3e0*/  ULDC.64 UR12, c[0x0][0x228] ;  /* 0x00008a00000c7ab9 */ /* 0x000fe20000000a00 */
[----:B------:R-:W-:Y:S01]  /*3b3f0*/  ULDC.64 UR8, c[0x0][0x220] ;  /* 0x0000880000087ab9 */ /* 0x000fe20000000a00 */
[----:B------:R-:W4:Y:S01]  /*3b400*/  LDL.LU R0, [R1+0x4c] ;  /* 0x00004c0001007983 */ /* 0x000f220000300800 */
[----:B------:R-:W-:Y:S01]  /*3b410*/  ULDC.64 UR28, c[0x0][0x228] ;  /* 0x00008a00001c7ab9 */ /* 0x000fe20000000a00 */
[----:B------:R-:W-:Y:S01]  /*3b420*/  ULDC.64 UR30, c[0x0][0x228] ;  /* 0x00008a00001e7ab9 */ /* 0x000fe20000000a00 */
[----:B------:R-:W-:Y:S01]  /*3b430*/  ULDC UR24, c[0x0][0x248] ;  /* 0x0000920000187ab9 */ /* 0x000fe20000000800 */
[----:B------:R-:W4:Y:S01]  /*3b440*/  LDL.LU R60, [R1+0x40] ;  /* 0x00004000013c7983 */ /* 0x000f220000300800 */
[----:B------:R-:W-:Y:S01]  /*3b450*/  ULDC.64 UR14, c[0x0][0x228] ;  /* 0x00008a00000e7ab9 */ /* 0x000fe20000000a00 */
[----:B------:R-:W-:Y:S01]  /*3b460*/  ULDC.64 UR22, c[0x0][0x228] ;  /* 0x00008a0000167ab9 */ /* 0x000fe20000000a00 */
[----:B------:R-:W-:Y:S01]  /*3b470*/  ULDC.64 UR20, c[0x0][0x228] ;  /* 0x00008a0000147ab9 */ /* 0x000fe20000000a00 */
[----:B------:R-:W-:Y:S01]  /*3b480*/  STL.64 [R1+0x13f8], R38 ;  /* 0x0013f82601007387 */ /* 0x000fe20000100a00 */
[----:B------:R-:W-:Y:S01]  /*3b490*/  ULDC.64 UR18, c[0x0][0x228] ;  /* 0x00008a0000127ab9 */ /* 0x000fe20000000a00 */
[----:B------:R-:W-:-:S02]  /*3b4a0*/  ULDC.64 UR16, c[0x0][0x228] ;  /* 0x00008a0000107ab9 */ /* 0x000fc40000000a00 */
[----:B------:R-:W-:Y:S04]  /*3b4b0*/  STL.64 [R1+0x13f0], R36 ;  /* 0x0013f02401007387 */ /* 0x000fe80000100a00 */
[----:B------:R-:W-:Y:S04]  /*3b4c0*/  STL.64 [R1+0x13e8], R42 ;  /* 0x0013e82a01007387 */ /* 0x000fe80000100a00 */
[----:B------:R1:W-:Y:S04]  /*3b4d0*/  STL.64 [R1+0x13e0], R40 ;  /* 0x0013e02801007387 */ /* 0x0003e80000100a00 */
[----:B-1----:R-:W4:Y:S04]  /*3b4e0*/  LDL.LU R40, [R1] ;  /* 0x0000000001287983 */ /* 0x002f280000300800 */
[----:B------:R-:W4:Y:S04]  /*3b4f0*/  LDL.LU R41, [R1+0x4] ;  /* 0x0000040001297983 */ /* 0x000f280000300800 */
[----:B------:R-:W4:Y:S04]  /*3b500*/  LDL.LU R42, [R1+0x8] ;  /* 0x00000800012a7983 */ /* 0x000f280000300800 */
[----:B------:R-:W4:Y:S04]  /*3b510*/  LDL.LU R43, [R1+0xc] ;  /* 0x00000c00012b7983 */ /* 0x000f280000300800 */
[----:B------:R-:W-:Y:S04]  /*3b520*/  STL.64 [R1+0x13d8], R46 ;  /* 0x0013d82e01007387 */ /* 0x000fe80000100a00 */
[----:B------:R1:W-:Y:S04]  /*3b530*/  STL.64 [R1+0x13d0], R44 ;  /* 0x0013d02c01007387 */ /* 0x0003e80000100a00 */
        /* <DEDUP_REMOVED lines=8> */
[----:B------:R-:W4:Y:S04]  /*3b5c0*/  LDL R61, [R1+0x578] ;  /* 0x00057800013d7983 */ /* 0x000f280000100800 */
[----:B------:R-:W-:Y:S04]  /*3b5d0*/  STL.64 [R1+0x13c8], R50 ;  /* 0x0013c83201007387 */ /* 0x000fe80000100a00 */
[----:B------:R1:W-:Y:S04]  /*3b5e0*/  STL.64 [R1+0x13c0], R48 ;  /* 0x0013c03001007387 */ /* 0x0003e80000100a00 */
[----:B-1----:R-:W4:Y:S04]  /*3b5f0*/  LDL.LU R48, [R1+0x20] ;  /* 0x0000200001307983 */ /* 0x002f280000300800 */
        /* <DEDUP_REMOVED lines=8> */
[----:B------:R-:W4:Y:S01]  /*3b680*/  LDL.LU R55, [R1+0x3c] ;  /* 0x00003c0001377983 */ /* 0x000f220000300800 */
[----:B---3--:R-:W-:-:S03]  /*3b690*/  ULEA UR4, UR5, UR4, 0x18 ;  /* 0x0000000405047291 */ /* 0x008fc6000f8ec03f */
[----:B------:R-:W-:Y:S04]  /*3b6a0*/  STL.64 [R1+0x13a8], R58 ;  /* 0x0013a83a01007387 */ /* 0x000fe80000100a00 */
[----:B------:R2:W-:Y:S02]  /*3b6b0*/  STL.64 [R1+0x13a0], R56 ;  /* 0x0013a03801007387 */ /* 0x0005e40000100a00 */
[----:B--2---:R-:W-:Y:S02]  /*3b6c0*/  IMAD.MOV.U32 R57, RZ, RZ, R3 ;  /* 0x000000ffff397224 */ /* 0x004fe400078e0003 */
[----:B------:R-:W1:Y:S01]  /*3b6d0*/  S2R R3, SR_TID.X ;  /* 0x0000000000037919 */ /* 0x000e620000002100 */
[----:B----4-:R-:W-:Y:S02]  /*3b6e0*/  IMAD.MOV.U32 R58, RZ, RZ, R2 ;  /* 0x000000ffff3a7224 */ /* 0x010fe400078e0002 */
[----:B------:R-:W-:Y:S01]  /*3b6f0*/  IMAD.MOV.U32 R59, RZ, RZ, R0 ;  /* 0x000000ffff3b7224 */ /* 0x000fe200078e0000 */
[----:B------:R-:W-:-:S02]  /*3b700*/  MOV R56, R60 ;  /* 0x0000003c00387202 */ /* 0x000fc40000000f00 */
[----:B-1----:R-:W-:Y:S01]  /*3b710*/  LOP3.LUT R60, R3, 0x1f, RZ, 0xc0, !PT ;  /* 0x0000001f033c7812 */ /* 0x002fe200078ec0ff */
[C---:B------:R-:W-:Y:S02]  /*3b720*/  VIADD R0, R61.reuse, 0x7f ;  /* 0x0000007f3d007836 */ /* 0x040fe40000000000 */
[C---:B------:R-:W-:Y:S02]  /*3b730*/  VIADD R2, R61.reuse, 0x1 ;  /* 0x000000013d027836 */ /* 0x040fe40000000000 */
[C---:B------:R-:W-:Y:S01]  /*3b740*/  VIADD R3, R61.reuse, 0x2 ;  /* 0x000000023d037836 */ /* 0x040fe20000000000 */
[----:B------:R-:W-:Y:S01]  /*3b750*/  BAR.SYNC.DEFER_BLOCKING 0x0 ;  /* 0x0000000000007b1d */ /* 0x000fe20000010000 */
[----:B------:R-:W-:Y:S02]  /*3b760*/  ISETP.GE.AND P2, PT, R0, UR27, PT ;  /* 0x0000001b00007c0c */ /* 0x000fe4000bf46270 */
[----:B------:R-:W-:Y:S02]  /*3b770*/  LEA R0, R60, UR4, 0x4 ;  /* 0x000000043c007c11 */ /* 0x000fe4000f8e20ff */
[----:B------:R-:W-:Y:S01]  /*3b780*/  ISETP.GE.AND P1, PT, R2, UR11, PT ;  /* 0x0000000b02007c0c */ /* 0x000fe2000bf26270 */
[----:B------:R-:W-:Y:S01]  /*3b790*/  ULDC UR4, c[0x0][0x22c] ;  /* 0x00008b0000047ab9 */ /* 0x000fe20000000800 */
[----:B------:R-:W-:-:S02]  /*3b7a0*/  IADD3 R2, R61, 0x3, RZ ;  /* 0x000000033d027810 */ /* 0x000fc40007ffe0ff */
[----:B------:R-:W-:Y:S02]  /*3b7b0*/  ISETP.GE.AND P6, PT, R3, UR13, PT ;  /* 0x0000000d03007c0c */ /* 0x000fe4000bfc6270 */
[----:B------:R-:W-:Y:S01]  /*3b7c0*/  ISETP.GE.AND P4, PT, R2, UR4, PT ;  /* 0x0000000402007c0c */ /* 0x000fe2000bf86270 */
[----:B------:R-:W-:Y:S01]  /*3b7d0*/  ULDC UR4, c[0x0][0x244] ;  /* 0x0000910000047ab9 */ /* 0x000fe20000000800 */
[----:B------:R-:W-:Y:S01]  /*3b7e0*/  STSM.16.M88.4 [R0], R36 ;  /* 0x0000002400007844 */ /* 0x000fe20000000200 */
[----:B------:R-:W-:-:S03]  /*3b7f0*/  NOP ;  /* 0x0000000000007918 */ /* 0x000fc60000000000 */
[----:B------:R-:W1:Y:S01]  /*3b800*/  LDS.128 R36, [R0] ;  /* 0x0000000000247984 */ /* 0x000e620000000c00 */
[----:B------:R-:W-:-:S03]  /*3b810*/  NOP ;  /* 0x0000000000007918 */ /* 0x000fc60000000000 */
[----:B------:R-:W-:Y:S01]  /*3b820*/  STSM.16.M88.4 [R0], R56 ;  /* 0x0000003800007844 */ /* 0x000fe20000000200 */
[----:B------:R-:W-:-:S03]  /*3b830*/  NOP ;  /* 0x0000000000007918 */ /* 0x000fc60000000000 */
[----:B------:R-:W2:Y:S01]  /*3b840*/  LDS.128 R56, [R0] ;  /* 0x0000000000387984 */ /* 0x000ea20000000c00 */
[----:B------:R-:W-:-:S03]  /*3b850*/  NOP ;  /* 0x0000000000007918 */ /* 0x000fc60000000000 */
[----:B------:R-:W-:Y:S01]  /*3b860*/  STSM.16.M88.4 [R0], R52 ;  /* 0x0000003400007844 */ /* 0x000fe20000000200 */
[----:B------:R-:W-:-:S03]  /*3b870*/  NOP ;  /* 0x0000000000007918 */ /* 0x000fc60000000000 */
[----:B------:R-:W3:Y:S01]  /*3b880*/  LDS.128 R52, [R0] ;  /* 0x0000000000347984 */ /* 0x000ee20000000c00 */
[----:B------:R-:W-:-:S03]  /*3b890*/  NOP ;  /* 0x0000000000007918 */ /* 0x000fc60000000000 */
[----:B------:R-:W-:Y:S01]  /*3b8a0*/  STSM.16.M88.4 [R0], R48 ;  /* 0x0000003000007844 */ /* 0x000fe20000000200 */
[----:B------:R-:W-:-:S03]  /*3b8b0*/  NOP ;  /* 0x0000000000007918 */ /* 0x000fc60000000000 */
[----:B------:R-:W4:Y:S01]  /*3b8c0*/  LDS.128 R48, [R0] ;  /* 0x0000000000307984 */ /* 0x000f220000000c00 */
[----:B------:R-:W-:-:S03]  /*3b8d0*/  NOP ;  /* 0x0000000000007918 */ /* 0x000fc60000000000 */
[----:B------:R-:W-:Y:S01]  /*3b8e0*/  STSM.16.M88.4 [R0], R44 ;  /* 0x0000002c00007844 */ /* 0x000fe20000000200 */
[----:B------:R-:W-:-:S03]  /*3b8f0*/  NOP ;  /* 0x0000000000007918 */ /* 0x000fc60000000000 */
[----:B------:R-:W0:Y:S01]  /*3b900*/  LDS.128 R44, [R0] ;  /* 0x00000000002c7984 */ /* 0x000e220000000c00 */
        /* <DEDUP_REMOVED lines=9> */
[----:B-1----:R-:W-:Y:S04]  /*3b9a0*/  STL.64 [R1+0x50], R36 ;  /* 0x0000502401007387 */ /* 0x002fe80000100a00 */
[----:B------:R1:W-:Y:S04]  /*3b9b0*/  STL.64 [R1+0x58], R38 ;  /* 0x0000582601007387 */ /* 0x0003e80000100a00 */
[----:B-1----:R-:W4:Y:S04]  /*3b9c0*/  LDL.LU.64 R38, [R1+0x13f8] ;  /* 0x0013f80001267983 */ /* 0x002f280000300a00 */
[----:B------:R-:W4:Y:S04]  /*3b9d0*/  LDL.LU.64 R36, [R1+0x13f0] ;  /* 0x0013f00001247983 */ /* 0x000f280000300a00 */
[----:B--2---:R-:W-:Y:S04]  /*3b9e0*/  STL.64 [R1+0x40], R56 ;  /* 0x0000403801007387 */ /* 0x004fe80000100a00 */
[----:B------:R-:W-:Y:S04]  /*3b9f0*/  STL.64 [R1+0x48], R58 ;  /* 0x0000483a01007387 */ /* 0x000fe80000100a00 */
[----:B---3--:R-:W-:Y:S04]  /*3ba00*/  STL.64 [R1+0x30], R52 ;  /* 0x0000303401007387 */ /* 0x008fe80000100a00 */
[----:B------:R-:W-:Y:S04]  /*3ba10*/  STL.64 [R1+0x38], R54 ;  /* 0x0000383601007387 */ /* 0x000fe80000100a00 */
[----:B----4-:R-:W-:Y:S04]  /*3ba20*/  STL.64 [R1+0x20], R48 ;  /* 0x0000203001007387 */ /* 0x010fe80000100a00 */
[----:B------:R-:W-:Y:S04]  /*3ba30*/  STL.64 [R1+0x28], R50 ;  /* 0x0000283201007387 */ /* 0x000fe80000100a00 */
[----:B0-----:R0:W-:Y:S04]  /*3ba40*/  STL.64 [R1+0x10], R44 ;  /* 0x0000102c01007387 */ /* 0x0011e80000100a00 */
[----:B------:R1:W-:Y:S04]  /*3ba50*/  STL.64 [R1+0x18], R46 ;  /* 0x0000182e01007387 */ /* 0x0003e80000100a00 */
[----:B0-----:R-:W2:Y:S04]  /*3ba60*/  LDL.LU R44, [R1+0xa0] ;  /* 0x0000a000012c7983 */ /* 0x001ea80000300800 */
[----:B------:R-:W2:Y:S04]  /*3ba70*/  LDL.LU R45, [R1+0xa4] ;  /* 0x0000a400012d7983 */ /* 0x000ea80000300800 */
[----:B-1----:R-:W2:Y:S04]  /*3ba80*/  LDL.LU R46, [R1+0xa8] ;  /* 0x0000a800012e7983 */ /* 0x002ea80000300800 */
[----:B------:R-:W2:Y:S04]  /*3ba90*/  LDL.LU R47, [R1+0xac] ;  /* 0x0000ac00012f7983 */ /* 0x000ea80000300800 */
[----:B------:R-:W3:Y:S04]  /*3baa0*/  LDL.LU R48, [R1+0x90] ;  /* 0x0000900001307983 */ /* 0x000ee80000300800 */
[----:B------:R-:W3:Y:S04]  /*3bab0*/  LDL.LU R49, [R1+0x94] ;  /* 0x0000940001317983 */ /* 0x000ee80000300800 */
        /* <DEDUP_REMOVED lines=10> */
[----:B------:R-:W-:Y:S04]  /*3bb60*/  STL.64 [R1], R40 ;  /* 0x0000002801007387 */ /* 0x000fe80000100a00 */
[----:B------:R0:W-:Y:S04]  /*3bb70*/  STL.64 [R1+0x8], R42 ;  /* 0x0000082a01007387 */ /* 0x0001e80000100a00 */
[----:B------:R1:W-:Y:S04]  /*3bb80*/  STSM.16.M88.4 [R0], R8 ;  /* 0x0000000800007844 */ /* 0x0003e80000000200 */
[----:B0-----:R-:W4:Y:S04]  /*3bb90*/  LDL.LU.64 R42, [R1+0x13e8] ;  /* 0x0013e800012a7983 */ /* 0x001f280000300a00 */
[----:B------:R-:W4:Y:S01]  /*3bba0*/  LDL.LU.64 R40, [R1+0x13e0] ;  /* 0x0013e00001287983 */ /* 0x000f220000300a00 */
[----:B------:R-:W-:-:S03]  /*3bbb0*/  NOP ;  /* 0x0000000000007918 */ /* 0x000fc60000000000 */
[----:B------:R-:W-:Y:S04]  /*3bbc0*/  STL.64 [R1+0x120], R4 ;  /* 0x0001200401007387 */ /* 0x000fe80000100a00 */
[----:B------:R-:W-:Y:S04]  /*3bbd0*/  STL.64 [R1+0x128], R6 ;  /* 0x0001280601007387 */ /* 0x000fe80000100a00 */
[----:B-1----:R-:W4:Y:S04]  /*3bbe0*/  LDL.LU R8, [R1+0x60] ;  /* 0x0000600001087983 */ /* 0x002f280000300800 */
[----:B------:R-:W4:Y:S04]  /*3bbf0*/  LDL.LU R9, [R1+0x64] ;  /* 0x0000640001097983 */ /* 0x000f280000300800 */
[----:B------:R-:W4:Y:S04]  /*3bc00*/  LDL.LU R10, [R1+0x68] ;  /* 0x00006800010a7983 */ /* 0x000f280000300800 */
[----:B------:R-:W4:Y:S04]  /*3bc10*/  LDL.LU R11, [R1+0x6c] ;  /* 0x00006c00010b7983 */ /* 0x000f280000300800 */
[----:B------:R-:W0:Y:S01]  /*3bc20*/  LDS.128 R4, [R0] ;  /* 0x0000000000047984 */ /* 0x000e220000000c00 */
[----:B------:R-:W-:-:S03]  /*3bc30*/  NOP ;  /* 0x0000000000007918 */ /* 0x000fc60000000000 */
[----:B0-----:R-:W-:Y:S04]  /*3bc40*/  STL [R1+0x139c], R5 ;  /* 0x00139c0501007387 */ /* 0x001fe80000100800 */
[----:B------:R-:W-:Y:S04]  /*3bc50*/  STL [R1+0x1398], R6 ;  /* 0x0013980601007387 */ /* 0x000fe80000100800 */
[----:B------:R-:W-:Y:S04]  /*3bc60*/  STL [R1+0x1394], R7 ;  /* 0x0013940701007387 */ /* 0x000fe80000100800 */
[----:B--2---:R-:W-:Y:S01]  /*3bc70*/  STSM.16.M88.4 [R0], R44 ;  /* 0x0000002c00007844 */ /* 0x004fe20000000200 */
[----:B------:R-:W-:-:S03]  /*3bc80*/  NOP ;  /* 0x0000000000007918 */ /* 0x000fc60000000000 */
[----:B------:R-:W0:Y:S01]  /*3bc90*/  LDS.128 R44, [R0] ;  /* 0x00000000002c7984 */ /* 0x000e220000000c00 */
[----:B------:R-:W-:-:S03]  /*3bca0*/  NOP ;  /* 0x0000000000007918 */ /* 0x000fc60000000000 */
[----:B---3--:R-:W-:Y:S01]  /*3bcb0*/  STSM.16.M88.4 [R0], R48 ;  /* 0x0000003000007844 */ /* 0x008fe20000000200 */
[----:B------:R-:W-:-:S03]  /*3bcc0*/  NOP ;  /* 0x0000000000007918 */ /* 0x000fc60000000000 */
[----:B------:R-:W1:Y:S01]  /*3bcd0*/  LDS.128 R48, [R0] ;  /* 0x0000000000307984 */ /* 0x000e620000000c00 */
[----:B------:R-:W-:-:S03]  /*3bce0*/  NOP ;  /* 0x0000000000007918 */ /* 0x000fc60000000000 */
[----:B----4-:R-:W-:Y:S01]  /*3bcf0*/  STSM.16.M88.4 [R0], R52 ;  /* 0x0000003400007844 */ /* 0x010fe20000000200 */
[----:B------:R-:W-:-:S03]  /*3bd00*/  NOP ;  /* 0x0000000000007918 */ /* 0x000fc60000000000 */
[----:B------:R-:W2:Y:S01]  /*3bd10*/  LDS.128 R52, [R0] ;  /* 0x0000000000347984 */ /* 0x000ea20000000c00 */
[----:B------:R-:W-:-:S03]  /*3bd20*/  NOP ;  /* 0x0000000000007918 */ /* 0x000fc60000000000 */
[----:B0-----:R-:W-:Y:S04]  /*3bd30*/  STL.64 [R1+0xa0], R44 ;  /* 0x0000a02c01007387 */ /* 0x001fe80000100a00 */
[----:B------:R-:W-:Y:S01]  /*3bd40*/  STSM.16.M88.4 [R0], R56 ;  /* 0x0000003800007844 */ /* 0x000fe20000000200 */
[----:B------:R-:W-:-:S03]  /*3bd50*/  NOP ;  /* 0x0000000000007918 */ /* 0x000fc60000000000 */
[----:B------:R-:W0:Y:S01]  /*3bd60*/  LDS.128 R56, [R0] ;  /* 0x0000000000387984 */ /* 0x000e220000000c00 */
[----:B------:R-:W-:-:S03]  /*3bd70*/  NOP ;  /* 0x0000000000007918 */ /* 0x000fc60000000000 */
[----:B------:R3:W-:Y:S04]  /*3bd80*/  STL.64 [R1+0xa8], R46 ;  /* 0x0000a82e01007387 */ /* 0x0007e80000100a00 */
[----:B---3--:R-:W3:Y:S04]  /*3bd90*/  LDL.LU.64 R46, [R1+0x13d8] ;  /* 0x0013d800012e7983 */ /* 0x008ee80000300a00 */
[----:B------:R-:W3:Y:S04]  /*3bda0*/  LDL.LU.64 R44, [R1+0x13d0] ;  /* 0x0013d000012c7983 */ /* 0x000ee80000300a00 */
[----:B-1----:R-:W-:Y:S04]  /*3bdb0*/  STL.64 [R1+0x90], R48 ;  /* 0x0000903001007387 */ /* 0x002fe80000100a00 */
[----:B------:R1:W-:Y:S04]  /*3bdc0*/  STL.64 [R1+0x98], R50 ;  /* 0x0000983201007387 */ /* 0x0003e80000100a00 */
[----:B------:R-:W-:Y:S01]  /*3bdd0*/  STSM.16.M88.4 [R0], R8 ;  /* 0x0000000800007844 */ /* 0x000fe20000000200 */
[----:B------:R-:W-:-:S03]  /*3bde0*/  NOP ;  /* 0x0000000000007918 */ /* 0x000fc60000000000 */
[----:B------:R-:W4:Y:S01]  /*3bdf0*/  LDS.128 R8, [R0] ;  /* 0x0000000000087984 */ /* 0x000f220000000c00 */
[----:B------:R-:W-:-:S03]  /*3be00*/  NOP ;  /* 0x0000000000007918 */ /* 0x000fc60000000000 */
[----:B-1----:R-:W3:Y:S04]  /*3be10*/  LDL.LU.64 R50, [R1+0x13c8] ;  /* 0x0013c80001327983 */ /* 0x002ee80000300a00 */
[----:B------:R-:W3:Y:S04]  /*3be20*/  LDL.LU.64 R48, [R1+0x13c0] ;  /* 0x0013c00001307983 */ /* 0x000ee80000300a00 */
[----:B--2---:R-:W-:Y:S04]  /*3be30*/  STL.64 [R1+0x80], R52 ;  /* 0x0000803401007387 */ /* 0x004fe80000100a00 */
[----:B------:R1:W-:Y:S04]  /*3be40*/  STL.64 [R1+0x88], R54 ;  /* 0x0000883601007387 */ /* 0x0003e80000100a00 */
[----:B------:R-:W-:Y:S01]  /*3be50*/  STSM.16.M88.4 [R0], R12 ;  /* 0x0000000c00007844 */ /* 0x000fe20000000200 */
[----:B------:R-:W-:-:S03]  /*3be60*/  NOP ;  /* 0x0000000000007918 */ /* 0x000fc60000000000 */
[----:B-1----:R-:W2:Y:S04]  /*3be70*/  LDL.LU.64 R54, [R1+0x13b8] ;  /* 0x0013b80001367983 */ /* 0x002ea80000300a00 */
[----:B------:R-:W2:Y:S04]  /*3be80*/  LDL.LU.64 R52, [R1+0x13b0] ;  /* 0x0013b00001347983 */ /* 0x000ea80000300a00 */
[----:B0-----:R-:W-:Y:S04]  /*3be90*/  STL.64 [R1+0x70], R56 ;  /* 0x0000703801007387 */ /* 0x001fe80000100a00 */
[----:B------:R0:W-:Y:S04]  /*3bea0*/  STL.64 [R1+0x78], R58 ;  /* 0x0000783a01007387 */ /* 0x0001e80000100a00 */
[----:B0-----:R-:W2:Y:S04]  /*3beb0*/  LDL.LU.64 R58, [R1+0x13a8] ;  /* 0x0013a800013a7983 */ /* 0x001ea80000300a00 */
[----:B------:R-:W2:Y:S04]  /*3bec0*/  LDL.LU.64 R56, [R1+0x13a0] ;  /* 0x0013a00001387983 */ /* 0x000ea80000300a00 */
[----:B----4-:R-:W-:Y:S04]  /*3bed0*/  STL.64 [R1+0x130], R8 ;  /* 0x0001300801007387 */ /* 0x010fe80000100a00 */
[----:B------:R-:W-:Y:S04]  /*3bee0*/  STL.64 [R1+0x138], R10 ;  /* 0x0001380a01007387 */ /* 0x000fe80000100a00 */
[----:B------:R-:W0:Y:S01]  /*3bef0*/  LDS.128 R8, [R0] ;  /* 0x0000000000087984 */ /* 0x000e220000000c00 */
[----:B------:R-:W-:-:S03]  /*3bf00*/  NOP ;  /* 0x0000000000007918 */ /* 0x000fc60000000000 */
[----:B------:R-:W-:Y:S01]  /*3bf10*/  STSM.16.M88.4 [R0], R16 ;  /* 0x0000001000007844 */ /* 0x000fe20000000200 */
[----:B------:R-:W-:-:S03]  /*3bf20*/  NOP ;  /* 0x0000000000007918 */ /* 0x000fc60000000000 */
[----:B0-----:R-:W-:Y:S04]  /*3bf30*/  STL.64 [R1+0x140], R8 ;  /* 0x0001400801007387 */ /* 0x001fe80000100a00 */
        /* <DEDUP_REMOVED lines=9> */
[----:B------:R-:W-:Y:S04]  /*3bfd0*/  STSM.16.M88.4 [R0], R24 ;  /* 0x0000001800007844 */ /* 0x000fe80000000200 */
[----:B0-----:R-:W-:Y:S04]  /*3bfe0*/  STL.64 [R1+0x60], R8 ;  /* 0x0000600801007387 */ /* 0x001fe80000100a00 */
[----:B------:R-:W-:Y:S01]  /*3bff0*/  STL.64 [R1+0x68], R10 ;  /* 0x0000680a01007387 */ /* 0x000fe20000100a00 */
[----:B------:R-:W-:-:S03]  /*3c000*/  NOP ;  /* 0x0000000000007918 */ /* 0x000fc60000000000 */
        /* <DEDUP_REMOVED lines=26> */
[----:B---3--:R1:W-:Y:S04]  /*3c1b0*/  STSM.16.M88.4 [R0], R44 ;  /* 0x0000002c00007844 */ /* 0x0083e80000000200 */
[----:B0-----:R-:W-:Y:S04]  /*3c1c0*/  STL.64 [R1+0x1a0], R8 ;  /* 0x0001a00801007387 */ /* 0x001fe80000100a00 */
[----:B------:R-:W-:Y:S01]  /*3c1d0*/  STL.64 [R1+0x1a8], R10 ;  /* 0x0001a80a01007387 */ /* 0x000fe20000100a00 */
[----:B------:R-:W-:-:S03]  /*3c1e0*/  NOP ;  /* 0x0000000000007918 */ /* 0x000fc60000000000 */
[----:B-1----:R-:W3:Y:S04]  /*3c1f0*/  LDL.LU R44, [R1+0x100] ;  /* 0x00010000012c7983 */ /* 0x002ee80000300800 */
[----:B------:R-:W3:Y:S04]  /*3c200*/  LDL.LU R45, [R1+0x104] ;  /* 0x00010400012d7983 */ /* 0x000ee80000300800 */
[----:B------:R-:W3:Y:S04]  /*3c210*/  LDL.LU R46, [R1+0x108] ;  /* 0x00010800012e7983 */ /* 0x000ee80000300800 */
[----:B------:R-:W3:Y:S04]  /*3c220*/  LDL.LU R47, [R1+0x10c] ;  /* 0x00010c00012f7983 */ /* 0x000ee80000300800 */
[----:B------:R-:W4:Y:S04]  /*3c230*/  LDL.LU R40, [R1+0xf0] ;  /* 0x0000f00001287983 */ /* 0x000f280000300800 */
[----:B------:R-:W4:Y:S04]  /*3c240*/  LDL.LU R41, [R1+0xf4] ;  /* 0x0000f40001297983 */ /* 0x000f280000300800 */
[----:B------:R-:W4:Y:S04]  /*3c250*/  LDL.LU R42, [R1+0xf8] ;  /* 0x0000f800012a7983 */ /* 0x000f280000300800 */
[----:B------:R-:W4:Y:S04]  /*3c260*/  LDL.LU R43, [R1+0xfc] ;  /* 0x0000fc00012b7983 */ /* 0x000f280000300800 */
        /* <DEDUP_REMOVED lines=16> */
[----:B------:R-:W0:Y:S01]  /*3c370*/  LDS.128 R8, [R0] ;  /* 0x0000000000087984 */ /* 0x000e220000000c00 */
[----:B------:R-:W-:-:S03]  /*3c380*/  NOP ;  /* 0x0000000000007918 */ /* 0x000fc60000000000 */
[----:B------:R-:W-:Y:S01]  /*3c390*/  STSM.16.M88.4 [R0], R48 ;  /* 0x0000003000007844 */ /* 0x000fe20000000200 */
[----:B------:R-:W-:-:S03]  /*3c3a0*/  NOP ;  /* 0x0000000000007918 */ /* 0x000fc60000000000 */
[----:B------:R-:W-:Y:S01]  /*3c3b0*/  LDS.128 R12, [R0] ;  /* 0x00000000000c7984 */ /* 0x000fe20000000c00 */
[----:B------:R-:W-:-:S03]  /*3c3c0*/  NOP ;  /* 0x0000000000007918 */ /* 0x000fc60000000000 */
[----:B--2---:R-:W-:Y:S01]  /*3c3d0*/  STSM.16.M88.4 [R0], R52 ;  /* 0x0000003400007844 */ /* 0x004fe20000000200 */
[----:B------:R-:W-:-:S03]  /*3c3e0*/  NOP ;  /* 0x0000000000007918 */ /* 0x000fc60000000000 */
[----:B------:R-:W-:Y:S01]  /*3c3f0*/  LDS.128 R16, [R0] ;  /* 0x0000000000107984 */ /* 0x000fe20000000c00 */
[----:B------:R-:W-:-:S03]  /*3c400*/  NOP ;  /* 0x0000000000007918 */ /* 0x000fc60000000000 */
[----:B------:R-:W-:Y:S01]  /*3c410*/  STSM.16.M88.4 [R0], R56 ;  /* 0x0000003800007844 */ /* 0x000fe20000000200 */
[----:B------:R-:W-:-:S03]  /*3c420*/  NOP ;  /* 0x0000000000007918 */ /* 0x000fc60000000000 */
[----:B0-----:R0:W-:Y:S04]  /*3c430*/  STL [R1+0x1390], R8 ;  /* 0x0013900801007387 */ /* 0x0011e80000100800 */
[----:B------:R1:W-:Y:S04]  /*3c440*/  STL [R1+0x138c], R9 ;  /* 0x00138c0901007387 */ /* 0x0003e80000100800 */
[----:B------:R2:W-:Y:S04]  /*3c450*/  STL [R1+0x1388], R10 ;  /* 0x0013880a01007387 */ /* 0x0005e80000100800 */
[----:B------:R2:W-:Y:S04]  /*3c460*/  STL [R1+0x1384], R11 ;  /* 0x0013840b01007387 */ /* 0x0005e80000100800 */
[----:B0-----:R-:W4:Y:S04]  /*3c470*/  LDL.LU R8, [R1+0x110] ;  /* 0x0001100001087983 */ /* 0x001f280000300800 */
[----:B-1----:R-:W4:Y:S04]  /*3c480*/  LDL.LU R9, [R1+0x114] ;  /* 0x0001140001097983 */ /* 0x002f280000300800 */
[----:B--2---:R-:W2:Y:S04]  /*3c490*/  LDL.LU R10, [R1+0x118] ;  /* 0x00011800010a7983 */ /* 0x004ea80000300800 */
[----:B------:R-:W2:Y:S04]  /*3c4a0*/  LDL.LU R11, [R1+0x11c] ;  /* 0x00011c00010b7983 */ /* 0x000ea80000300800 */
[----:B------:R-:W-:Y:S01]  /*3c4b0*/  LDS.128 R20, [R0] ;  /* 0x0000000000147984 */ /* 0x000fe20000000c00 */
[----:B------:R-:W-:-:S03]  /*3c4c0*/  NOP ;  /* 0x0000000000007918 */ /* 0x000fc60000000000 */
[----:B------:R-:W2:Y:S04]  /*3c4d0*/  LDL.LU R61, [R1+0x768] ;  /* 0x00076800013d7983 */ /* 0x000ea80000300800 */
[----:B------:R-:W2:Y:S04]  /*3c4e0*/  LDL.LU R60, [R1+0x764] ;  /* 0x00076400013c7983 */ /* 0x000ea80000300800 */
[----:B------:R-:W2:Y:S04]  /*3c4f0*/  LDL.LU R58, [R1+0x50] ;  /* 0x00005000013a7983 */ /* 0x000ea80000300800 */
[----:B---3--:R-:W-:Y:S01]  /*3c500*/  STSM.16.M88.4 [R0], R24 ;  /* 0x0000001800007844 */ /* 0x008fe20000000200 */
[----:B------:R-:W-:-:S03]  /*3c510*/  NOP ;  /* 0x0000000000007918 */ /* 0x000fc60000000000 */
[----:B------:R-:W-:Y:S01]  /*3c520*/  LDS.128 R24, [R0] ;  /* 0x0000000000187984 */ /* 0x000fe20000000c00 */
[----:B------:R-:W-:-:S03]  /*3c530*/  NOP ;  /* 0x0000000000007918 */ /* 0x000fc60000000000 */
[----:B----4-:R-:W-:Y:S01]  /*3c540*/  STSM.16.M88.4 [R0], R28 ;  /* 0x0000001c00007844 */ /* 0x010fe20000000200 */
[----:B------:R-:W-:-:S03]  /*3c550*/  NOP ;  /* 0x0000000000007918 */ /* 0x000fc60000000000 */
[----:B------:R-:W-:Y:S01]  /*3c560*/  LDS.128 R28, [R0] ;  /* 0x00000000001c7984 */ /* 0x000fe20000000c00 */
[----:B------:R-:W-:-:S03]  /*3c570*/  NOP ;  /* 0x0000000000007918 */ /* 0x000fc60000000000 */
[----:B------:R-:W-:Y:S01]  /*3c580*/  STSM.16.M88.4 [R0], R32 ;  /* 0x0000002000007844 */ /* 0x000fe20000000200 */
        /* <DEDUP_REMOVED lines=13> */
[----:B------:R-:W0:Y:S01]  /*3c660*/  LDS.128 R44, [R0] ;  /* 0x00000000002c7984 */ /* 0x000e220000000c00 */
[----:B------:R-:W-:-:S03]  /*3c670*/  NOP ;  /* 0x0000000000007918 */ /* 0x000fc60000000000 */
[----:B0-----:R0:W-:Y:S04]  /*3c680*/  STL [R1+0x1380], R47 ;  /* 0x0013802f01007387 */ /* 0x0011e80000100800 */
[----:B0-----:R-:W3:Y:S04]  /*3c690*/  LDL.LU R47, [R1+0x578] ;  /* 0x00057800012f7983 */ /* 0x001ee80000300800 */
[----:B--2---:R0:W-:Y:S04]  /*3c6a0*/  STSM.16.M88.4 [R0], R8 ;  /* 0x0000000800007844 */ /* 0x0041e80000000200 */
[----:B0-----:R-:W2:Y:S04]  /*3c6b0*/  LDL.LU R11, [R1+0x40] ;  /* 0x00004000010b7983 */ /* 0x001ea80000300800 */
[----:B------:R-:W4:Y:S04]  /*3c6c0*/  LDL.LU R10, [R1+0x54] ;  /* 0x00005400010a7983 */ /* 0x000f280000300800 */
[----:B------:R-:W4:Y:S04]  /*3c6d0*/  LDL.LU R9, [R1+0x44] ;  /* 0x0000440001097983 */ /* 0x000f280000300800 */
[----:B------:R-:W4:Y:S04]  /*3c6e0*/  LDL.LU R8, [R1+0x58] ;  /* 0x0000580001087983 */ /* 0x000f280000300800 */
[----:B------:R-:W4:Y:S04]  /*3c6f0*/  LDL.LU R7, [R1+0x48] ;  /* 0x0000480001077983 */ /* 0x000f280000300800 */
[----:B------:R-:W4:Y:S04]  /*3c700*/  LDL.LU R6, [R1+0x5c] ;  /* 0x00005c0001067983 */ /* 0x000f280000300800 */
[----:B------:R-:W4:Y:S01]  /*3c710*/  LDL.LU R5, [R1+0x4c] ;  /* 0x00004c0001057983 */ /* 0x000f220000300800 */
[C---:B------:R-:W-:Y:S01]  /*3c720*/  IMAD R3, R61.reuse, UR4, RZ ;  /* 0x000000043d037c24 */ /* 0x040fe2000f8e02ff */
[----:B------:R-:W-:Y:S01]  /*3c730*/  ISETP.GE.AND P3, PT, R61, UR10, PT ;  /* 0x0000000a3d007c0c */ /* 0x000fe2000bf66270 */
[----:B------:R-:W-:Y:S01]  /*3c740*/  IMAD R49, R60, UR4, RZ ;  /* 0x000000043c317c24 */ /* 0x000fe2000f8e02ff */
[----:B------:R-:W-:Y:S01]  /*3c750*/  ULDC.64 UR10, c[0x0][0x228] ;  /* 0x00008a00000a7ab9 */ /* 0x000fe20000000a00 */
[----:B------:R-:W-:Y:S01]  /*3c760*/  PRMT R55, R58, 0x7632, R55 ;  /* 0x000076323a377816 */ /* 0x000fe20000000037 */
[----:B------:R-:W-:Y:S01]  /*3c770*/  ULDC.64 UR4, c[0x0][0x228] ;  /* 0x00008a0000047ab9 */ /* 0x000fe20000000a00 */
[----:B------:R-:W-:-:S04]  /*3c780*/  LEA R2, P0, R3, UR8, 0x1 ;  /* 0x0000000803027c11 */ /* 0x000fc8000f8008ff */
[----:B------:R-:W-:Y:S02]  /*3c790*/  LEA.HI.X.SX32 R3, R3, UR9, 0x1, P0 ;  /* 0x0000000903037c11 */ /* 0x000fe400080f0eff */
[----:B------:R-:W-:Y:S01]  /*3c7a0*/  ISETP.GE.AND P0, PT, R60, UR12, PT ;  /* 0x0000000c3c007c0c */ /* 0x000fe2000bf06270 */
[----:B------:R-:W-:Y:S01]  /*3c7b0*/  ULDC.64 UR12, c[0x0][0x228] ;  /* 0x00008a00000c7ab9 */ /* 0x000fe20000000a00 */
[----:B------:R-:W-:-:S04]  /*3c7c0*/  LEA R48, P5, R49, UR8, 0x1 ;  /* 0x0000000831307c11 */ /* 0x000fc8000f8a08ff */
[----:B------:R-:W-:Y:S01]  /*3c7d0*/  LEA.HI.X.SX32 R49, R49, UR9, 0x1, P5 ;  /* 0x0000000931317c11 */ /* 0x000fe2000a8f0eff */
[----:B------:R-:W-:Y:S01]  /*3c7e0*/  ULDC.64 UR8, c[0x0][0x228] ;  /* 0x00008a0000087ab9 */ /* 0x000fe20000000a00 */
[----:B------:R-:W-:Y:S01]  /*3c7f0*/  ISETP.LT.AND P5, PT, R61, UR10, !P1 ;  /* 0x0000000a3d007c0c */ /* 0x000fe2000cfa1270 */
[----:B------:R-:W-:Y:S01]  /*3c800*/  ULDC UR10, c[0x0][0x228] ;  /* 0x00008a00000a7ab9 */ /* 0x000fe20000000800 */
[----:B------:R-:W-:Y:S01]  /*3c810*/  ISETP.LT.AND P1, PT, R60, UR8, !P1 ;  /* 0x000000083c007c0c */ /* 0x000fe2000cf21270 */
[----:B------:R-:W-:Y:S01]  /*3c820*/  ULDC UR8, c[0x0][0x22c] ;  /* 0x00008b0000087ab9 */ /* 0x000fe20000000800 */
[----:B------:R-:W-:Y:S01]  /*3c830*/  NOP ;  /* 0x0000000000007918 */ /* 0x000fe20000000000 */
[C---:B---3--:R-:W-:Y:S02]  /*3c840*/  ISETP.LT.AND P3, PT, R47.reuse, UR29, !P3 ;  /* 0x0000001d2f007c0c */ /* 0x048fe4000df61270 */
[C---:B------:R-:W-:Y:S01]  /*3c850*/  ISETP.LT.AND P0, PT, R47.reuse, UR31, !P0 ;  /* 0x0000001f2f007c0c */ /* 0x040fe2000c701270 */
[----:B------:R-:W-:-:S04]  /*3c860*/  IMAD R54, R47, UR24, RZ ;  /* 0x000000182f367c24 */ /* 0x000fc8000f8e02ff */
[----:B------:R-:W-:-:S04]  /*3c870*/  IMAD.WIDE R52, R54, 0x2, R2 ;  /* 0x0000000236347825 */ /* 0x000fc800078e0202 */
[C---:B------:R-:W-:Y:S02]  /*3c880*/  IMAD.WIDE R50, R54.reuse, 0x2, R48 ;  /* 0x0000000236327825 */ /* 0x040fe400078e0230 */
[----:B------:R0:W-:Y:S02]  /*3c890*/  @P3 STG.E.U16 desc[UR6][R52.64], R58 ;  /* 0x0000003a34003986 */ /* 0x0001e4000c101506 */
[----:B------:R-:W-:Y:S01]  /*3c8a0*/  VIADD R54, R54, UR24 ;  /* 0x0000001836367c36 */ /* 0x000fe20008000000 */
[----:B------:R-:W-:Y:S01]  /*3c8b0*/  ISETP.LT.AND P3, PT, R61, UR4, !P6 ;  /* 0x000000043d007c0c */ /* 0x000fe2000f761270 */
[----:B------:R1:W-:Y:S01]  /*3c8c0*/  @P0 STG.E.U16 desc[UR6][R50.64], R55 ;  /* 0x0000003732000986 */ /* 0x0003e2000c101506 */
[----:B--2---:R-:W-:Y:S01]  /*3c8d0*/  PRMT R56, R11, 0x7632, R56 ;  /* 0x000076320b387816 */ /* 0x004fe20000000038 */
[----:B------:R-:W-:Y:S01]  /*3c8e0*/  ULDC UR4, c[0x0][0x22c] ;  /* 0x00008b0000047ab9 */ /* 0x000fe20000000800 */
[----:B0-----:R-:W-:-:S04]  /*3c8f0*/  IMAD.WIDE R52, R54, 0x2, R2 ;  /* 0x0000000236347825 */ /* 0x001fc800078e0202 */
[C---:B-1----:R-:W-:Y:S01]  /*3c900*/  IMAD.WIDE R50, R54.reuse, 0x2, R48 ;  /* 0x0000000236327825 */ /* 0x042fe200078e0230 */
[----:B------:R0:W-:Y:S03]  /*3c910*/  @P5 STG.E.U16 desc[UR6][R52.64], R11 ;  /* 0x0000000b34005986 */ /* 0x0001e6000c101506 */
[----:B------:R-:W-:Y:S01]  /*3c920*/  VIADD R54, R54, UR24 ;  /* 0x0000001836367c36 */ /* 0x000fe20008000000 */
[----:B------:R1:W-:Y:S01]  /*3c930*/  @P1 STG.E.U16 desc[UR6][R50.64], R56 ;  /* 0x0000003832001986 */ /* 0x0003e2000c101506 */
[----:B------:R-:W-:Y:S01]  /*3c940*/  ISETP.LT.AND P6, PT, R60, UR14, !P6 ;  /* 0x0000000e3c007c0c */ /* 0x000fe2000f7c1270 */
[----:B------:R-:W-:Y:S01]  /*3c950*/  VIADD R55, R47, 0x4 ;  /* 0x000000042f377836 */ /* 0x000fe20000000000 */
[----:B------:R-:W-:Y:S02]  /*3c960*/  ISETP.LT.AND P1, PT, R61, UR12, !P4 ;  /* 0x0000000c3d007c0c */ /* 0x000fe4000e721270 */
[----:B----4-:R-:W-:Y:S01]  /*3c970*/  PRMT R59, R7, 0x7632, R59 ;  /* 0x00007632073b7816 */ /* 0x010fe2000000003b */
[----:B------:R-:W-:-:S02]  /*3c980*/  VIADD R58, R47, 0x8 ;  /* 0x000000082f3a7836 */ /* 0x000fc40000000000 */
[----:B0-----:R-:W-:Y:S02]  /*3c990*/  VIADD R52, R47, 0x5 ;  /* 0x000000052f347836 */ /* 0x001fe40000000000 */
[----:B-1----:R-:W-:Y:S01]  /*3c9a0*/  IMAD.WIDE R50, R54, 0x2, R2 ;  /* 0x0000000236327825 */ /* 0x002fe200078e0202 */
[----:B------:R-:W-:Y:S01]  /*3c9b0*/  ISETP.GE.AND P0, PT, R55, UR8, PT ;  /* 0x0000000837007c0c */ /* 0x000fe2000bf06270 */
[----:B------:R-:W-:Y:S01]  /*3c9c0*/  ULDC UR8, c[0x0][0x228] ;  /* 0x00008a0000087ab9 */ /* 0x000fe20000000800 */
[----:B------:R-:W-:Y:S01]  /*3c9d0*/  PRMT R56, R10, 0x7632, R56 ;  /* 0x000076320a387816 */ /* 0x000fe20000000038 */
[----:B------:R-:W-:Y:S01]  /*3c9e0*/  ULDC UR12, c[0x0][0x228] ;  /* 0x00008a00000c7ab9 */ /* 0x000fe20000000800 */
[----:B------:R0:W-:Y:S01]  /*3c9f0*/  @P3 STG.E.U16 desc[UR6][R50.64], R10 ;  /* 0x0000000a32003986 */ /* 0x0001e2000c101506 */
[----:B------:R-:W-:Y:S01]  /*3ca00*/  ISETP.GE.AND P5, PT, R52, UR4, PT ;  /* 0x0000000434007c0c */ /* 0x000fe2000bfa6270 */
[----:B------:R-:W-:Y:S01]  /*3ca10*/  ULDC UR4, c[0x0][0x22c] ;  /* 0x00008b0000047ab9 */ /* 0x000fe20000000800 */
[----:B------:R-:W-:Y:S01]  /*3ca20*/  ISETP.LT.AND P4, PT, R60, UR22, !P4 ;  /* 0x000000163c007c0c */ /* 0x000fe2000e781270 */
[----:B0-----:R-:W-:-:S02]  /*3ca30*/  VIADD R50, R54, UR24 ;  /* 0x0000001836327c36 */ /* 0x001fc40008000000 */
[----:B------:R-:W-:-:S04]  /*3ca40*/  IMAD.WIDE R54, R54, 0x2, R48 ;  /* 0x0000000236367825 */ /* 0x000fc800078e0230 */
[----:B------:R-:W-:Y:S01]  /*3ca50*/  IMAD.WIDE R52, R50, 0x2, R2 ;  /* 0x0000000232347825 */ /* 0x000fe200078e0202 */
[----:B------:R0:W-:Y:S03]  /*3ca60*/  @P6 STG.E.U16 desc[UR6][R54.64], R56 ;  /* 0x0000003836006986 */ /* 0x0001e6000c101506 */
[----:B------:R-:W-:Y:S01]  /*3ca70*/  VIADD R51, R47, 0x6 ;  /* 0x000000062f337836 */ /* 0x000fe20000000000 */
[----:B------:R1:W-:Y:S01]  /*3ca80*/  @P1 STG.E.U16 desc[UR6][R52.64], R9 ;  /* 0x0000000934001986 */ /* 0x0003e2000c101506 */
[----:B------:R-:W-:Y:S02]  /*3ca90*/  ISETP.LT.AND P1, PT, R61, UR20, !P0 ;  /* 0x000000143d007c0c */ /* 0x000fe4000c721270 */
[----:B------:R-:W-:Y:S02]  /*3caa0*/  ISETP.LT.AND P0, PT, R60, UR18, !P0 ;  /* 0x000000123c007c0c */ /* 0x000fe4000c701270 */
[----:B------:R-:W-:Y:S01]  /*3cab0*/  ISETP.GE.AND P3, PT, R51, UR4, PT ;  /* 0x0000000433007c0c */ /* 0x000fe2000bf66270 */
[----:B------:R-:W-:Y:S01]  /*3cac0*/  ULDC UR4, c[0x0][0x22c] ;  /* 0x00008b0000047ab9 */ /* 0x000fe20000000800 */
[----:B0-----:R-:W-:-:S02]  /*3cad0*/  PRMT R54, R9, 0x7632, R54 ;  /* 0x0000763209367816 */ /* 0x001fc40000000036 */
[----:B------:R-:W-:Y:S01]  /*3cae0*/  IADD3 R51, R47, 0x7, RZ ;  /* 0x000000072f337810 */ /* 0x000fe20007ffe0ff */
[----:B-1----:R-:W-:Y:S01]  /*3caf0*/  IMAD.WIDE R52, R50, 0x2, R48 ;  /* 0x0000000232347825 */ /* 0x002fe200078e0230 */
[----:B------:R-:W-:-:S03]  /*3cb00*/  ISETP.LT.AND P6, PT, R61, UR16, !P5 ;  /* 0x000000103d007c0c */ /* 0x000fc6000efc1270 */
[----:B------:R-:W-:Y:S01]  /*3cb10*/  VIADD R50, R50, UR24 ;  /* 0x0000001832327c36 */ /* 0x000fe20008000000 */
[----:B------:R-:W-:Y:S01]  /*3cb20*/  ISETP.LT.AND P5, PT, R60, UR26, !P5 ;  /* 0x0000001a3c007c0c */ /* 0x000fe2000efa1270 */
[----:B------:R0:W-:Y:S01]  /*3cb30*/  @P4 STG.E.U16 desc[UR6][R52.64], R54 ;  /* 0x0000003634004986 */ /* 0x0001e2000c101506 */
[----:B------:R-:W-:Y:S01]  /*3cb40*/  ISETP.GE.AND P4, PT, R51, UR4, PT ;  /* 0x0000000433007c0c */ /* 0x000fe2000bf86270 */
[----:B------:R-:W-:Y:S01]  /*3cb50*/  IMAD.WIDE R56, R50, 0x2, R2 ;  /* 0x0000000232387825 */ /* 0x000fe200078e0202 */
[----:B------:R-:W-:-:S03]  /*3cb60*/  ULDC UR4, c[0x0][0x22c] ;  /* 0x00008b0000047ab9 */ /* 0x000fc60000000800 */
[C---:B------:R-:W-:Y:S01]  /*3cb70*/  VIADD R51, R50.reuse, UR24 ;  /* 0x0000001832337c36 */ /* 0x040fe20008000000 */
[----:B------:R1:W-:Y:S01]  /*3cb80*/  @P1 STG.E.U16 desc[UR6][R56.64], R8 ;  /* 0x0000000838001986 */ /* 0x0003e2000c101506 */
[----:B0-----:R-:W-:Y:S01]  /*3cb90*/  IMAD.WIDE R54, R50, 0x2, R48 ;  /* 0x0000000232367825 */ /* 0x001fe200078e0230 */
[----:B------:R-:W-:-:S03]  /*3cba0*/  PRMT R50, R8, 0x7632, R50 ;  /* 0x0000763208327816 */ /* 0x000fc60000000032 */
[----:B------:R-:W-:-:S04]  /*3cbb0*/  IMAD.WIDE R52, R51, 0x2, R2 ;  /* 0x0000000233347825 */ /* 0x000fc800078e0202 */
[----:B-1----:R-:W-:Y:S01]  /*3cbc0*/  IMAD.WIDE R56, R51, 0x2, R48 ;  /* 0x0000000233387825 */ /* 0x002fe200078e0230 */
[----:B------:R-:W-:Y:S04]  /*3cbd0*/  @P0 STG.E.U16 desc[UR6][R54.64], R50 ;  /* 0x0000003236000986 */ /* 0x000fe8000c101506 */
[----:B------:R-:W-:Y:S04]  /*3cbe0*/  @P6 STG.E.U16 desc[UR6][R52.64], R7 ;  /* 0x0000000734006986 */ /* 0x000fe8000c101506 */
[----:B------:R0:W-:Y:S04]  /*3cbf0*/  @P5 STG.E.U16 desc[UR6][R56.64], R59 ;  /* 0x0000003b38005986 */ /* 0x0001e8000c101506 */
[----:B0-----:R-:W2:Y:S04]  /*3cc00*/  LDL.LU R57, [R1+0x30] ;  /* 0x0000300001397983 */ /* 0x001ea80000300800 */
[----:B------:R-:W3:Y:S04]  /*3cc10*/  LDL.LU R11, [R1+0x20] ;  /* 0x00002000010b7983 */ /* 0x000ee80000300800 */
[----:B------:R-:W4:Y:S01]  /*3cc20*/  LDL.LU R10, [R1+0x34] ;  /* 0x00003400010a7983 */ /* 0x000f220000300800 */
[----:B------:R-:W-:-:S03]  /*3cc30*/  VIADD R50, R47, 0x9 ;  /* 0x000000092f327836 */ /* 0x000fc60000000000 */
[----:B------:R-:W4:Y:S01]  /*3cc40*/  LDL.LU R9, [R1+0x24] ;  /* 0x0000240001097983 */ /* 0x000f220000300800 */
[----:B------:R-:W-:Y:S01]  /*3cc50*/  ISETP.GE.AND P1, PT, R58, UR4, PT ;  /* 0x000000043a007c0c */ /* 0x000fe2000bf26270 */
[----:B------:R-:W-:Y:S01]  /*3cc60*/  ULDC UR4, c[0x0][0x22c] ;  /* 0x00008b0000047ab9 */ /* 0x000fe20000000800 */
[----:B------:R-:W-:Y:S01]  /*3cc70*/  ISETP.LT.AND P6, PT, R61, UR28, !P3 ;  /* 0x0000001c3d007c0c */ /* 0x000fe2000dfc1270 */
[----:B------:R-:W4:Y:S01]  /*3cc80*/  LDL.LU R8, [R1+0x38] ;  /* 0x0000380001087983 */ /* 0x000f220000300800 */
[----:B------:R-:W-:Y:S01]  /*3cc90*/  ISETP.GE.AND P0, PT, R50, UR4, PT ;  /* 0x0000000432007c0c */ /* 0x000fe2000bf06270 */
[----:B------:R-:W-:Y:S01]  /*3cca0*/  VIADD R50, R51, UR24 ;  /* 0x0000001833327c36 */ /* 0x000fe20008000000 */
[----:B------:R-:W-:Y:S01]  /*3ccb0*/  ULDC UR4, c[0x0][0x22c] ;  /* 0x00008b0000047ab9 */ /* 0x000fe20000000800 */
[----:B------:R-:W-:Y:S02]  /*3ccc0*/  VIADD R58, R47, 0xa ;  /* 0x0000000a2f3a7836 */ /* 0x000fe40000000000 */
[----:B------:R-:W-:Y:S01]  /*3ccd0*/  IMAD.WIDE R54, R50, 0x2, R2 ;  /* 0x0000000232367825 */ /* 0x000fe200078e0202 */
[----:B------:R-:W-:-:S02]  /*3cce0*/  ISETP.LT.AND P3, PT, R60, UR30, !P3 ;  /* 0x0000001e3c007c0c */ /* 0x000fc4000df61270 */
[----:B------:R-:W-:Y:S01]  /*3ccf0*/  ISETP.GE.AND P5, PT, R58, UR4, PT ;  /* 0x000000043a007c0c */ /* 0x000fe2000bfa6270 */
[----:B------:R-:W-:Y:S01]  /*3cd00*/  ULDC UR4, c[0x0][0x228] ;  /* 0x00008a0000047ab9 */ /* 0x000fe20000000800 */
[----:B------:R-:W-:Y:S01]  /*3cd10*/  PRMT R51, R6, 0x7632, R51 ;  /* 0x0000763206337816 */ /* 0x000fe20000000033 */
[----:B------:R0:W-:Y:S01]  /*3cd20*/  @P6 STG.E.U16 desc[UR6][R54.64], R6 ;  /* 0x0000000636006986 */ /* 0x0001e2000c101506 */
[----:B------:R-:W-:Y:S01]  /*3cd30*/  ISETP.LT.AND P6, PT, R61, UR4, !P4 ;  /* 0x000000043d007c0c */ /* 0x000fe2000e7c1270 */
[C---:B------:R-:W-:Y:S01]  /*3cd40*/  IMAD.WIDE R52, R50.reuse, 0x2, R48 ;  /* 0x0000000232347825 */ /* 0x040fe200078e0230 */
[----:B------:R-:W-:Y:S01]  /*3cd50*/  IADD3 R50, R50, UR24, RZ ;  /* 0x0000001832327c10 */ /* 0x000fe2000fffe0ff */
[----:B------:R-:W-:Y:S01]  /*3cd60*/  ULDC UR4, c[0x0][0x22c] ;  /* 0x00008b0000047ab9 */ /* 0x000fe20000000800 */
[----:B0-----:R-:W4:Y:S03]  /*3cd70*/  LDL.LU R6, [R1+0x28] ;  /* 0x0000280001067983 */ /* 0x001f260000300800 */
[----:B------:R-:W-:Y:S01]  /*3cd80*/  IMAD.WIDE R54, R50, 0x2, R2 ;  /* 0x0000000232367825 */ /* 0x000fe200078e0202 */
[----:B------:R-:W-:Y:S01]  /*3cd90*/  PRMT R56, R5, 0x7632, R56 ;  /* 0x0000763205387816 */ /* 0x000fe20000000038 */
[----:B------:R-:W-:Y:S04]  /*3cda0*/  @P3 STG.E.U16 desc[UR6][R52.64], R51 ;  /* 0x0000003334003986 */ /* 0x000fe8000c101506 */
[----:B------:R0:W-:Y:S04]  /*3cdb0*/  @P6 STG.E.U16 desc[UR6][R54.64], R5 ;  /* 0x0000000536006986 */ /* 0x0001e8000c101506 */
[----:B0-----:R-:W4:Y:S01]  /*3cdc0*/  LDL.LU R5, [R1+0x3c] ;  /* 0x00003c0001057983 */ /* 0x001f220000300800 */
[C---:B------:R-:W-:Y:S01]  /*3cdd0*/  ISETP.LT.AND P4, PT, R60.reuse, UR8, !P4 ;  /* 0x000000083c007c0c */ /* 0x040fe2000e781270 */
[----:B------:R-:W-:Y:S01]  /*3cde0*/  ULDC UR8, c[0x0][0x228] ;  /* 0x00008a0000087ab9 */ /* 0x000fe20000000800 */
[----:B------:R-:W-:Y:S01]  /*3cdf0*/  ISETP.LT.AND P3, PT, R61, UR10, !P1 ;  /* 0x0000000a3d007c0c */ /* 0x000fe2000cf61270 */
[----:B------:R-:W-:Y:S01]  /*3ce00*/  VIADD R51, R47, 0xb ;  /* 0x0000000b2f337836 */ /* 0x000fe20000000000 */
[----:B------:R-:W-:Y:S01]  /*3ce10*/  ISETP.LT.AND P1, PT, R60, UR8, !P1 ;  /* 0x000000083c007c0c */ /* 0x000fe2000cf21270 */
[C---:B------:R-:W-:Y:S01]  /*3ce20*/  IMAD.WIDE R52, R50.reuse, 0x2, R48 ;  /* 0x0000000232347825 */ /* 0x040fe200078e0230 */
[----:B------:R-:W-:Y:S01]  /*3ce30*/  ULDC UR8, c[0x0][0x228] ;  /* 0x00008a0000087ab9 */ /* 0x000fe20000000800 */
[----:B------:R-:W-:Y:S01]  /*3ce40*/  ULDC UR10, c[0x0][0x228] ;  /* 0x00008a00000a7ab9 */ /* 0x000fe20000000800 */
[----:B------:R-:W4:Y:S01]  /*3ce50*/  LDL.LU R7, [R1+0x2c] ;  /* 0x00002c0001077983 */ /* 0x000f220000300800 */
[----:B------:R-:W-:Y:S01]  /*3ce60*/  VIADD R50, R50, UR24 ;  /* 0x0000001832327c36 */ /* 0x000fe20008000000 */
[----:B------:R-:W-:Y:S01]  /*3ce70*/  ISETP.GE.AND P6, PT, R51, UR4, PT ;  /* 0x0000000433007c0c */ /* 0x000fe2000bfc6270 */
[----:B------:R-:W-:-:S02]  /*3ce80*/  ULDC UR4, c[0x0][0x228] ;  /* 0x00008a0000047ab9 */ /* 0x000fc40000000800 */
[----:B------:R0:W-:Y:S01]  /*3ce90*/  @P4 STG.E.U16 desc[UR6][R52.64], R56 ;  /* 0x0000003834004986 */ /* 0x0001e2000c101506 */
[----:B------:R-:W-:Y:S01]  /*3cea0*/  IMAD.WIDE R54, R50, 0x2, R48 ;  /* 0x0000000232367825 */ /* 0x000fe200078e0230 */
[----:B------:R-:W-:Y:S01]  /*3ceb0*/  ISETP.LT.AND P4, PT, R61, UR4, !P0 ;  /* 0x000000043d007c0c */ /* 0x000fe2000c781270 */
[----:B------:R-:W-:Y:S01]  /*3cec0*/  ULDC UR4, c[0x0][0x22c] ;  /* 0x00008b0000047ab9 */ /* 0x000fe20000000800 */
[----:B------:R-:W-:Y:S01]  /*3ced0*/  ISETP.LT.AND P0, PT, R60, UR8, !P0 ;  /* 0x000000083c007c0c */ /* 0x000fe2000c701270 */
[----:B------:R-:W-:Y:S01]  /*3cee0*/  ULDC UR8, c[0x0][0x228] ;  /* 0x00008a0000087ab9 */ /* 0x000fe20000000800 */
[----:B0-----:R-:W-:-:S04]  /*3cef0*/  IMAD.WIDE R52, R50, 0x2, R2 ;  /* 0x0000000232347825 */ /* 0x001fc800078e0202 */
[----:B------:R-:W-:Y:S02]  /*3cf00*/  VIADD R50, R50, UR24 ;  /* 0x0000001832327c36 */ /* 0x000fe40008000000 */
[----:B------:R-:W-:Y:S01]  /*3cf10*/  VIADD R58, R47, 0x10 ;  /* 0x000000102f3a7836 */ /* 0x000fe20000000000 */
[----:B--2---:R-:W-:Y:S01]  /*3cf20*/  PRMT R51, R57, 0x7632, R51 ;  /* 0x0000763239337816 */ /* 0x004fe20000000033 */
[----:B------:R0:W-:Y:S01]  /*3cf30*/  @P3 STG.E.U16 desc[UR6][R52.64], R57 ;  /* 0x0000003934003986 */ /* 0x0001e2000c101506 */
[----:B------:R-:W-:Y:S01]  /*3cf40*/  ISETP.LT.AND P3, PT, R61, UR8, !P5 ;  /* 0x000000083d007c0c */ /* 0x000fe2000ef61270 */
[----:B------:R-:W-:Y:S02]  /*3cf50*/  ULDC UR8, c[0x0][0x228] ;  /* 0x00008a0000087ab9 */ /* 0x000fe40000000800 */
[----:B------:R1:W-:Y:S01]  /*3cf60*/  @P1 STG.E.U16 desc[UR6][R54.64], R51 ;  /* 0x0000003336001986 */ /* 0x0003e2000c101506 */
[----:B---3--:R-:W-:Y:S01]  /*3cf70*/  PRMT R56, R11, 0x7632, R56 ;  /* 0x000076320b387816 */ /* 0x008fe20000000038 */
[----:B0-----:R-:W-:-:S04]  /*3cf80*/  IMAD.WIDE R52, R50, 0x2, R2 ;  /* 0x0000000232347825 */ /* 0x001fc800078e0202 */
[----:B-1----:R-:W-:Y:S02]  /*3cf90*/  VIADD R51, R47, 0xc ;  /* 0x0000000c2f337836 */ /* 0x002fe40000000000 */
[C---:B------:R-:W-:Y:S01]  /*3cfa0*/  IMAD.WIDE R54, R50.reuse, 0x2, R48 ;  /* 0x0000000232367825 */ /* 0x040fe200078e0230 */
[----:B------:R0:W-:Y:S02]  /*3cfb0*/  @P4 STG.E.U16 desc[UR6][R52.64], R11 ;  /* 0x0000000b34004986 */ /* 0x0001e4000c101506 */
[----:B------:R-:W-:Y:S01]  /*3cfc0*/  ISETP.GE.AND P1, PT, R51, UR4, PT ;  /* 0x0000000433007c0c */ /* 0x000fe2000bf26270 */
[----:B------:R-:W-:Y:S01]  /*3cfd0*/  VIADD R50, R50, UR24 ;  /* 0x0000001832327c36 */ /* 0x000fe20008000000 */
[----:B------:R-:W-:Y:S01]  /*3cfe0*/  ULDC UR4, c[0x0][0x228] ;  /* 0x00008a0000047ab9 */ /* 0x000fe20000000800 */
[----:B------:R-:W-:Y:S01]  /*3cff0*/  VIADD R51, R47, 0xd ;  /* 0x0000000d2f337836 */ /* 0x000fe20000000000 */
[----:B------:R1:W-:Y:S01]  /*3d000*/  @P0 STG.E.U16 desc[UR6][R54.64], R56 ;  /* 0x0000003836000986 */ /* 0x0003e2000c101506 */
[----:B------:R-:W-:Y:S01]  /*3d010*/  ISETP.LT.AND P5, PT, R60, UR4, !P5 ;  /* 0x000000043c007c0c */ /* 0x000fe2000efa1270 */
[----:B------:R-:W-:Y:S01]  /*3d020*/  ULDC UR4, c[0x0][0x22c] ;  /* 0x00008b0000047ab9 */ /* 0x000fe20000000800 */
[----:B------:R-:W-:Y:S01]  /*3d030*/  ISETP.LT.AND P0, PT, R61, UR8, !P6 ;  /* 0x000000083d007c0c */ /* 0x000fe2000f701270 */
[----:B------:R-:W-:Y:S01]  /*3d040*/  ULDC UR8, c[0x0][0x228] ;  /* 0x00008a0000087ab9 */ /* 0x000fe20000000800 */
[----:B0-----:R-:W-:Y:S01]  /*3d050*/  IMAD.WIDE R52, R50, 0x2, R2 ;  /* 0x0000000232347825 */ /* 0x001fe200078e0202 */
[----:B------:R-:W-:Y:S01]  /*3d060*/  ISETP.GE.AND P4, PT, R51, UR4, PT ;  /* 0x0000000433007c0c */ /* 0x000fe2000bf86270 */
[----:B------:R-:W-:-:S02]  /*3d070*/  ULDC UR4, c[0x0][0x22c] ;  /* 0x00008b0000047ab9 */ /* 0x000fc40000000800 */
[----:B-1----:R-:W-:Y:S01]  /*3d080*/  VIADD R55, R47, 0xe ;  /* 0x0000000e2f377836 */ /* 0x002fe20000000000 */
[----:B----4-:R0:W-:Y:S01]  /*3d090*/  @P3 STG.E.U16 desc[UR6][R52.64], R10 ;  /* 0x0000000a34003986 */ /* 0x0101e2000c101506 */
[----:B------:R-:W-:-:S03]  /*3d0a0*/  IADD3 R54, R50, UR24, RZ ;  /* 0x0000001832367c10 */ /* 0x000fc6000fffe0ff */
[----:B------:R-:W-:Y:S01]  /*3d0b0*/  ISETP.GE.AND P3, PT, R55, UR4, PT ;  /* 0x0000000437007c0c */ /* 0x000fe2000bf66270 */
[----:B------:R-:W-:Y:S01]  /*3d0c0*/  ULDC UR4, c[0x0][0x228] ;  /* 0x00008a0000047ab9 */ /* 0x000fe20000000800 */
[----:B------:R-:W-:Y:S02]  /*3d0d0*/  PRMT R56, R10, 0x7632, R56 ;  /* 0x000076320a387816 */ /* 0x000fe40000000038 */
[----:B------:R-:W-:Y:S01]  /*3d0e0*/  ISETP.LT.AND P6, PT, R60, UR4, !P6 ;  /* 0x000000043c007c0c */ /* 0x000fe2000f7c1270 */
[----:B------:R-:W-:Y:S01]  /*3d0f0*/  ULDC UR4, c[0x0][0x22c] ;  /* 0x00008b0000047ab9 */ /* 0x000fe20000000800 */
[----:B0-----:R-:W-:-:S04]  /*3d100*/  IMAD.WIDE R52, R50, 0x2, R48 ;  /* 0x0000000232347825 */ /* 0x001fc800078e0230 */
[----:B------:R-:W-:Y:S01]  /*3d110*/  IMAD.WIDE R50, R54, 0x2, R2 ;  /* 0x0000000236327825 */ /* 0x000fe200078e0202 */
[----:B------:R0:W-:Y:S01]  /*3d120*/  @P5 STG.E.U16 desc[UR6][R52.64], R56 ;  /* 0x0000003834005986 */ /* 0x0001e2000c101506 */
[----:B------:R-:W-:-:S03]  /*3d130*/  PRMT R55, R9, 0x7632, R55 ;  /* 0x0000763209377816 */ /* 0x000fc60000000037 */
[----:B------:R1:W-:Y:S01]  /*3d140*/  @P0 STG.E.U16 desc[UR6][R50.64], R9 ;  /* 0x0000000932000986 */ /* 0x0003e2000c101506 */
[C---:B------:R-:W-:Y:S01]  /*3d150*/  ISETP.LT.AND P0, PT, R61.reuse, UR8, !P1 ;  /* 0x000000083d007c0c */ /* 0x040fe2000cf01270 */
[----:B------:R-:W-:Y:S01]  /*3d160*/  ULDC UR8, c[0x0][0x228] ;  /* 0x00008a0000087ab9 */ /* 0x000fe20000000800 */
[----:B------:R-:W-:Y:S01]  /*3d170*/  ISETP.LT.AND P1, PT, R60, UR10, !P1 ;  /* 0x0000000a3c007c0c */ /* 0x000fe2000cf21270 */
[----:B------:R-:W-:Y:S01]  /*3d180*/  ULDC UR10, c[0x0][0x228] ;  /* 0x00008a00000a7ab9 */ /* 0x000fe20000000800 */
[----:B------:R-:W-:Y:S01]  /*3d190*/  ISETP.LT.AND P5, PT, R61, UR12, !P4 ;  /* 0x0000000c3d007c0c */ /* 0x000fe2000e7a1270 */
[----:B------:R-:W-:Y:S01]  /*3d1a0*/  ULDC UR12, c[0x0][0x228] ;  /* 0x00008a00000c7ab9 */ /* 0x000fe20000000800 */
[----:B0-----:R-:W-:-:S04]  /*3d1b0*/  IMAD.WIDE R52, R54, 0x2, R48 ;  /* 0x0000000236347825 */ /* 0x001fc800078e0230 */
[----:B-1----:R-:W-:Y:S02]  /*3d1c0*/  VIADD R51, R47, 0xf ;  /* 0x0000000f2f337836 */ /* 0x002fe40000000000 */
[----:B------:R-:W-:Y:S01]  /*3d1d0*/  VIADD R50, R54, UR24 ;  /* 0x0000001836327c36 */ /* 0x000fe20008000000 */
[----:B------:R0:W-:Y:S02]  /*3d1e0*/  @P6 STG.E.U16 desc[UR6][R52.64], R55 ;  /* 0x0000003734006986 */ /* 0x0001e4000c101506 */
[----:B------:R-:W-:Y:S01]  /*3d1f0*/  ISETP.GE.AND P6, PT, R51, UR4, PT ;  /* 0x0000000433007c0c */ /* 0x000fe2000bfc6270 */
[C---:B------:R-:W-:Y:S01]  /*3d200*/  VIADD R51, R50.reuse, UR24 ;  /* 0x0000001832337c36 */ /* 0x040fe20008000000 */
[----:B------:R-:W-:Y:S01]  /*3d210*/  ULDC UR4, c[0x0][0x22c] ;  /* 0x00008b0000047ab9 */ /* 0x000fe20000000800 */
[----:B------:R-:W-:-:S04]  /*3d220*/  IMAD.WIDE R56, R50, 0x2, R2 ;  /* 0x0000000232387825 */ /* 0x000fc800078e0202 */
[----:B0-----:R-:W-:Y:S01]  /*3d230*/  IMAD.WIDE R54, R50, 0x2, R48 ;  /* 0x0000000232367825 */ /* 0x001fe200078e0230 */
[----:B------:R-:W-:Y:S01]  /*3d240*/  PRMT R50, R8, 0x7632, R50 ;  /* 0x0000763208327816 */ /* 0x000fe20000000032 */
[----:B------:R0:W-:Y:S02]  /*3d250*/  @P0 STG.E.U16 desc[UR6][R56.64], R8 ;  /* 0x0000000838000986 */ /* 0x0001e4000c101506 */
[----:B------:R-:W-:Y:S01]  /*3d260*/  IMAD.WIDE R52, R51, 0x2, R2 ;  /* 0x0000000233347825 */ /* 0x000fe200078e0202 */
[----:B------:R-:W-:Y:S01]  /*3d270*/  ISETP.GE.AND P0, PT, R58, UR4, PT ;  /* 0x000000043a007c0c */ /* 0x000fe2000bf06270 */
[----:B------:R1:W-:Y:S01]  /*3d280*/  @P1 STG.E.U16 desc[UR6][R54.64], R50 ;  /* 0x0000003236001986 */ /* 0x0003e2000c101506 */
[----:B------:R-:W-:Y:S02]  /*3d290*/  ULDC UR4, c[0x0][0x228] ;  /* 0x00008a0000047ab9 */ /* 0x000fe40000000800 */
[----:B------:R-:W-:Y:S01]  /*3d2a0*/  ISETP.LT.AND P4, PT, R60, UR4, !P4 ;  /* 0x000000043c007c0c */ /* 0x000fe2000e781270 */
[----:B------:R-:W-:Y:S01]  /*3d2b0*/  @P5 STG.E.U16 desc[UR6][R52.64], R6 ;  /* 0x0000000634005986 */ /* 0x000fe2000c101506 */
[----:B------:R-:W-:Y:S01]  /*3d2c0*/  ULDC UR4, c[0x0][0x22c] ;  /* 0x00008b0000047ab9 */ /* 0x000fe20000000800 */
[----:B------:R-:W-:-:S02]  /*3d2d0*/  ISETP.LT.AND P5, PT, R61, UR8, !P3 ;  /* 0x000000083d007c0c */ /* 0x000fc4000dfa1270 */
[----:B------:R-:W-:Y:S01]  /*3d2e0*/  PRMT R59, R6, 0x7632, R59 ;  /* 0x00007632063b7816 */ /* 0x000fe2000000003b */
[----:B0-----:R-:W-:Y:S01]  /*3d2f0*/  IMAD.WIDE R56, R51, 0x2, R48 ;  /* 0x0000000233387825 */ /* 0x001fe200078e0230 */
[----:B------:R-:W-:-:S03]  /*3d300*/  ULDC UR8, c[0x0][0x228] ;  /* 0x00008a0000087ab9 */ /* 0x000fc60000000800 */
[----:B-1----:R-:W-:-:S05]  /*3d310*/  VIADD R50, R47, 0x11 ;  /* 0x000000112f327836 */ /* 0x002fca0000000000 */
[----:B------:R-:W-:Y:S01]  /*3d320*/  ISETP.GE.AND P1, PT, R50, UR4, PT ;  /* 0x0000000432007c0c */ /* 0x000fe2000bf26270 */
[----:B------:R-:W-:Y:S01]  /*3d330*/  @P4 STG.E.U16 desc[UR6][R56.64], R59 ;  /* 0x0000003b38004986 */ /* 0x000fe2000c101506 */
[----:B------:R-:W-:Y:S01]  /*3d340*/  IADD3 R50, R51, UR24, RZ ;  /* 0x0000001833327c10 */ /* 0x000fe2000fffe0ff */
[----:B------:R-:W-:Y:S01]  /*3d350*/  VIADD R58, R47, 0x12 ;  /* 0x000000122f3a7836 */ /* 0x000fe20000000000 */
[----:B------:R-:W-:Y:S01]  /*3d360*/  ISETP.LT.AND P3, PT, R60, UR10, !P3 ;  /* 0x0000000a3c007c0c */ /* 0x000fe2000df61270 */
[----:B------:R-:W-:Y:S01]  /*3d370*/  ULDC UR4, c[0x0][0x22c] ;  /* 0x00008b0000047ab9 */ /* 0x000fe20000000800 */
[----:B------:R-:W-:Y:S01]  /*3d380*/  PRMT R51, R5, 0x7632, R51 ;  /* 0x0000763205337816 */ /* 0x000fe20000000033 */
[----:B------:R-:W-:Y:S01]  /*3d390*/  IMAD.WIDE R54, R50, 0x2, R2 ;  /* 0x0000000232367825 */ /* 0x000fe200078e0202 */
[----:B------:R-:W-:-:S04]  /*3d3a0*/  ULDC UR10, c[0x0][0x228] ;  /* 0x00008a00000a7ab9 */ /* 0x000fc80000000800 */
[----:B------:R0:W-:Y:S04]  /*3d3b0*/  @P5 STG.E.U16 desc[UR6][R54.64], R5 ;  /* 0x0000000536005986 */ /* 0x0001e8000c101506 */
[----:B0-----:R-:W2:Y:S04]  /*3d3c0*/  LDL.LU R5, [R1+0x10] ;  /* 0x0000100001057983 */ /* 0x001ea80000300800 */
[----:B------:R-:W3:Y:S01]  /*3d3d0*/  LDL.LU R6, [R1] ;  /* 0x0000000001067983 */ /* 0x000ee20000300800 */
[----:B------:R-:W-:Y:S01]  /*3d3e0*/  ISETP.GE.AND P4, PT, R58, UR4, PT ;  /* 0x000000043a007c0c */ /* 0x000fe2000bf86270 */
[----:B------:R-:W-:Y:S01]  /*3d3f0*/  ULDC UR4, c[0x0][0x228] ;  /* 0x00008a0000047ab9 */ /* 0x000fe20000000800 */
[----:B------:R-:W-:Y:S01]  /*3d400*/  IMAD.WIDE R52, R50, 0x2, R48 ;  /* 0x0000000232347825 */ /* 0x000fe200078e0230 */
[C---:B------:R-:W-:Y:S01]  /*3d410*/  ISETP.LT.AND P5, PT, R61.reuse, UR4, !P6 ;  /* 0x000000043d007c0c */ /* 0x040fe2000f7a1270 */
[----:B------:R-:W-:Y:S01]  /*3d420*/  ULDC UR4, c[0x0][0x22c] ;  /* 0x00008b0000047ab9 */ /* 0x000fe20000000800 */
[----:B------:R-:W-:Y:S01]  /*3d430*/  ISETP.LT.AND P6, PT, R60, UR8, !P6 ;  /* 0x000000083c007c0c */ /* 0x000fe2000f7c1270 */
[----:B------:R-:W-:Y:S01]  /*3d440*/  VIADD R50, R50, UR24 ;  /* 0x0000001832327c36 */ /* 0x000fe20008000000 */
[----:B------:R0:W-:Y:S01]  /*3d450*/  @P3 STG.E.U16 desc[UR6][R52.64], R51 ;  /* 0x0000003334003986 */ /* 0x0001e2000c101506 */
[----:B------:R-:W-:Y:S01]  /*3d460*/  ISETP.LT.AND P3, PT, R61, UR10, !P0 ;  /* 0x0000000a3d007c0c */ /* 0x000fe2000c761270 */
[----:B------:R-:W-:Y:S01]  /*3d470*/  ULDC UR8, c[0x0][0x228] ;  /* 0x00008a0000087ab9 */ /* 0x000fe20000000800 */
[----:B------:R-:W-:Y:S01]  /*3d480*/  IMAD.WIDE R54, R50, 0x2, R2 ;  /* 0x0000000232367825 */ /* 0x000fe200078e0202 */
[----:B------:R-:W-:Y:S01]  /*3d490*/  PRMT R56, R7, 0x7632, R56 ;  /* 0x0000763207387816 */ /* 0x000fe20000000038 */
[----:B------:R-:W4:Y:S01]  /*3d4a0*/  LDL.LU R57, [R1+0x4] ;  /* 0x0000040001397983 */ /* 0x000f220000300800 */
[----:B------:R-:W-:Y:S01]  /*3d4b0*/  ISETP.LT.AND P0, PT, R60, UR8, !P0 ;  /* 0x000000083c007c0c */ /* 0x000fe2000c701270 */
[----:B------:R-:W-:Y:S01]  /*3d4c0*/  ULDC UR8, c[0x0][0x228] ;  /* 0x00008a0000087ab9 */ /* 0x000fe20000000800 */
[----:B------:R-:W-:Y:S01]  /*3d4d0*/  ULDC UR10, c[0x0][0x228] ;  /* 0x00008a00000a7ab9 */ /* 0x000fe20000000800 */
[----:B0-----:R-:W-:-:S02]  /*3d4e0*/  VIADD R51, R47, 0x13 ;  /* 0x000000132f337836 */ /* 0x001fc40000000000 */
[C-C-:B------:R-:W-:Y:S01]  /*3d4f0*/  IMAD.WIDE R52, R50.reuse, 0x2, R48.reuse ;  /* 0x0000000232347825 */ /* 0x140fe200078e0230 */
[----:B------:R0:W-:Y:S03]  /*3d500*/  @P5 STG.E.U16 desc[UR6][R54.64], R7 ;  /* 0x0000000736005986 */ /* 0x0001e6000c101506 */
[----:B------:R-:W-:Y:S01]  /*3d510*/  VIADD R50, R50, UR24 ;  /* 0x0000001832327c36 */ /* 0x000fe20008000000 */
[----:B------:R-:W-:Y:S01]  /*3d520*/  ISETP.GE.AND P5, PT, R51, UR4, PT ;  /* 0x0000000433007c0c */ /* 0x000fe2000bfa6270 */
[----:B------:R1:W-:Y:S01]  /*3d530*/  @P6 STG.E.U16 desc[UR6][R52.64], R56 ;  /* 0x0000003834006986 */ /* 0x0003e2000c101506 */
[----:B------:R-:W-:Y:S02]  /*3d540*/  ULDC UR4, c[0x0][0x228] ;  /* 0x00008a0000047ab9 */ /* 0x000fe40000000800 */
[----:B------:R-:W-:Y:S01]  /*3d550*/  ISETP.LT.AND P6, PT, R61, UR4, !P1 ;  /* 0x000000043d007c0c */ /* 0x000fe2000cfc1270 */
[----:B------:R-:W-:Y:S01]  /*3d560*/  ULDC UR4, c[0x0][0x22c] ;  /* 0x00008b0000047ab9 */ /* 0x000fe20000000800 */
[----:B------:R-:W-:Y:S01]  /*3d570*/  ISETP.LT.AND P1, PT, R60, UR8, !P1 ;  /* 0x000000083c007c0c */ /* 0x000fe2000cf21270 */
[----:B------:R-:W-:Y:S01]  /*3d580*/  ULDC UR8, c[0x0][0x228] ;  /* 0x00008a0000087ab9 */ /* 0x000fe20000000800 */
[C---:B0-----:R-:W-:Y:S01]  /*3d590*/  IMAD.WIDE R54, R50.reuse, 0x2, R48 ;  /* 0x0000000232367825 */ /* 0x041fe200078e0230 */
[----:B------:R-:W4:Y:S03]  /*3d5a0*/  LDL.LU R7, [R1+0x18] ;  /* 0x0000180001077983 */ /* 0x000f260000300800 */
[----:B-1----:R-:W-:Y:S01]  /*3d5b0*/  IMAD.WIDE R52, R50, 0x2, R2 ;  /* 0x0000000232347825 */ /* 0x002fe200078e0202 */
[----:B------:R-:W4:Y:S04]  /*3d5c0*/  LDL.LU R10, [R1+0x8] ;  /* 0x00000800010a7983 */ /* 0x000f280000300800 */
[----:B------:R-:W4:Y:S04]  /*3d5d0*/  LDL.LU R9, [R1+0x1c] ;  /* 0x00001c0001097983 */ /* 0x000f280000300800 */
[----:B------:R-:W4:Y:S04]  /*3d5e0*/  LDL.LU R8, [R1+0xc] ;  /* 0x00000c0001087983 */ /* 0x000f280000300800 */
[----:B------:R-:W4:Y:S01]  /*3d5f0*/  LDL.LU R11, [R1+0x120] ;  /* 0x00012000010b7983 */ /* 0x000f220000300800 */
[----:B--2---:R-:W-:-:S03]  /*3d600*/  PRMT R51, R5, 0x7632, R51 ;  /* 0x0000763205337816 */ /* 0x004fc60000000033 */
[----:B------:R0:W-:Y:S04]  /*3d610*/  @P3 STG.E.U16 desc[UR6][R52.64], R5 ;  /* 0x0000000534003986 */ /* 0x0001e8000c101506 */
[----:B------:R1:W-:Y:S01]  /*3d620*/  @P0 STG.E.U16 desc[UR6][R54.64], R51 ;  /* 0x0000003336000986 */ /* 0x0003e2000c101506 */
[----:B---3--:R-:W-:Y:S01]  /*3d630*/  PRMT R56, R6, 0x7632, R56 ;  /* 0x0000763206387816 */ /* 0x008fe20000000038 */
[----:B0-----:R-:W-:Y:S02]  /*3d640*/  VIADD R52, R50, UR24 ;  /* 0x0000001832347c36 */ /* 0x001fe40008000000 */
[----:B------:R-:W2:Y:S02]  /*3d650*/  LDL.LU R5, [R1+0x139c] ;  /* 0x00139c0001057983 */ /* 0x000ea40000300800 */
[----:B-1----:R-:W-:-:S04]  /*3d660*/  IMAD.WIDE R50, R52, 0x2, R2 ;  /* 0x0000000234327825 */ /* 0x002fc800078e0202 */
[C---:B------:R-:W-:Y:S01]  /*3d670*/  IMAD.WIDE R54, R52.reuse, 0x2, R48 ;  /* 0x0000000234367825 */ /* 0x040fe200078e0230 */
[----:B------:R0:W-:Y:S04]  /*3d680*/  @P6 STG.E.U16 desc[UR6][R50.64], R6 ;  /* 0x0000000632006986 */ /* 0x0001e8000c101506 */
[----:B------:R1:W-:Y:S04]  /*3d690*/  @P1 STG.E.U16 desc[UR6][R54.64], R56 ;  /* 0x0000003836001986 */ /* 0x0003e8000c101506 */
[----:B0-----:R-:W3:Y:S04]  /*3d6a0*/  LDL.LU R6, [R1+0x1398] ;  /* 0x0013980001067983 */ /* 0x001ee80000300800 */
[----:B-1----:R-:W2:Y:S01]  /*3d6b0*/  LDL.LU R55, [R1+0x14] ;  /* 0x0000140001377983 */ /* 0x002ea20000300800 */
[----:B------:R-:W-:Y:S01]  /*3d6c0*/  ISETP.LT.AND P3, PT, R61, UR8, !P4 ;  /* 0x000000083d007c0c */ /* 0x000fe2000e761270 */
[----:B------:R-:W-:Y:S01]  /*3d6d0*/  VIADD R53, R47, 0x14 ;  /* 0x000000142f357836 */ /* 0x000fe20000000000 */
[----:B------:R-:W-:Y:S01]  /*3d6e0*/  IADD3 R52, R52, UR24, RZ ;  /* 0x0000001834347c10 */ /* 0x000fe2000fffe0ff */
[----:B------:R-:W-:-:S04]  /*3d6f0*/  ULDC UR8, c[0x0][0x228] ;  /* 0x00008a0000087ab9 */ /* 0x000fc80000000800 */
[----:B------:R-:W-:Y:S01]  /*3d700*/  IMAD.WIDE R50, R52, 0x2, R2 ;  /* 0x0000000234327825 */ /* 0x000fe200078e0202 */
[----:B------:R-:W-:Y:S01]  /*3d710*/  ISETP.GE.AND P0, PT, R53, UR4, PT ;  /* 0x0000000435007c0c */ /* 0x000fe2000bf06270 */
[----:B------:R-:W-:Y:S02]  /*3d720*/  ULDC UR4, c[0x0][0x228] ;  /* 0x00008a0000047ab9 */ /* 0x000fe40000000800 */
[----:B------:R-:W-:Y:S01]  /*3d730*/  VIADD R53, R47, 0x15 ;  /* 0x000000152f357836 */ /* 0x000fe20000000000 */
[----:B------:R-:W-:Y:S01]  /*3d740*/  ISETP.LT.AND P4, PT, R60, UR4, !P4 ;  /* 0x000000043c007c0c */ /* 0x000fe2000e781270 */
[----:B------:R-:W-:Y:S01]  /*3d750*/  ULDC UR4, c[0x0][0x22c] ;  /* 0x00008b0000047ab9 */ /* 0x000fe20000000800 */
[----:B------:R-:W-:Y:S01]  /*3d760*/  ISETP.LT.AND P1, PT, R61, UR8, !P5 ;  /* 0x000000083d007c0c */ /* 0x000fe2000ef21270 */
[C---:B------:R-:W-:Y:S01]  /*3d770*/  VIADD R54, R52.reuse, UR24 ;  /* 0x0000001834367c36 */ /* 0x040fe20008000000 */
[----:B------:R-:W-:Y:S01]  /*3d780*/  ISETP.GE.AND P6, PT, R53, UR4, PT ;  /* 0x0000000435007c0c */ /* 0x000fe2000bfc6270 */
[----:B------:R-:W-:Y:S01]  /*3d790*/  ULDC UR4, c[0x0][0x22c] ;  /* 0x00008b0000047ab9 */ /* 0x000fe20000000800 */
[----:B------:R-:W-:Y:S01]  /*3d7a0*/  IMAD.WIDE R52, R52, 0x2, R48 ;  /* 0x0000000234347825 */ /* 0x000fe200078e0230 */
[----:B------:R-:W-:Y:S01]  /*3d7b0*/  ULDC UR8, c[0x0][0x228] ;  /* 0x00008a0000087ab9 */ /* 0x000fe20000000800 */
[----:B----4-:R-:W-:-:S02]  /*3d7c0*/  PRMT R58, R7, 0x7632, R58 ;  /* 0x00007632073a7816 */ /* 0x010fc4000000003a */
[----:B------:R-:W-:Y:S01]  /*3d7d0*/  PRMT R59, R10, 0x7632, R59 ;  /* 0x000076320a3b7816 */ /* 0x000fe2000000003b */
[----:B--2---:R0:W-:Y:S01]  /*3d7e0*/  @P3 STG.E.U16 desc[UR6][R50.64], R55 ;  /* 0x0000003732003986 */ /* 0x0041e2000c101506 */
[----:B------:R-:W-:Y:S01]  /*3d7f0*/  PRMT R56, R55, 0x7632, R56 ;  /* 0x0000763237387816 */ /* 0x000fe20000000038 */
[----:B0-----:R-:W-:Y:S02]  /*3d800*/  VIADD R55, R47, 0x16 ;  /* 0x000000162f377836 */ /* 0x001fe40000000000 */
[----:B------:R-:W-:-:S03]  /*3d810*/  IMAD.WIDE R50, R54, 0x2, R2 ;  /* 0x0000000236327825 */ /* 0x000fc600078e0202 */
[----:B------:R-:W-:Y:S01]  /*3d820*/  ISETP.GE.AND P3, PT, R55, UR4, PT ;  /* 0x0000000437007c0c */ /* 0x000fe2000bf66270 */
[----:B------:R-:W-:Y:S02]  /*3d830*/  ULDC UR4, c[0x0][0x228] ;  /* 0x00008a0000047ab9 */ /* 0x000fe40000000800 */
[C---:B------:R-:W-:Y:S01]  /*3d840*/  ISETP.LT.AND P5, PT, R60.reuse, UR4, !P5 ;  /* 0x000000043c007c0c */ /* 0x040fe2000efa1270 */
[----:B------:R0:W-:Y:S01]  /*3d850*/  @P4 STG.E.U16 desc[UR6][R52.64], R56 ;  /* 0x0000003834004986 */ /* 0x0001e2000c101506 */
[----:B------:R-:W-:Y:S01]  /*3d860*/  PRMT R55, R57, 0x7632, R55 ;  /* 0x0000763239377816 */ /* 0x000fe20000000037 */
[----:B------:R-:W-:Y:S02]  /*3d870*/  ULDC UR4, c[0x0][0x22c] ;  /* 0x00008b0000047ab9 */ /* 0x000fe40000000800 */
[----:B------:R1:W-:Y:S01]  /*3d880*/  @P1 STG.E.U16 desc[UR6][R50.64], R57 ;  /* 0x0000003932001986 */ /* 0x0003e2000c101506 */
[C---:B------:R-:W-:Y:S01]  /*3d890*/  ISETP.LT.AND P1, PT, R61.reuse, UR8, !P0 ;  /* 0x000000083d007c0c */ /* 0x040fe2000c721270 */
[----:B------:R-:W-:Y:S01]  /*3d8a0*/  ULDC UR8, c[0x0][0x228] ;  /* 0x00008a0000087ab9 */ /* 0x000fe20000000800 */
[----:B------:R-:W-:Y:S01]  /*3d8b0*/  ISETP.LT.AND P0, PT, R60, UR10, !P0 ;  /* 0x0000000a3c007c0c */ /* 0x000fe2000c701270 */
[----:B------:R-:W-:Y:S01]  /*3d8c0*/  ULDC UR10, c[0x0][0x228] ;  /* 0x00008a00000a7ab9 */ /* 0x000fe20000000800 */
[----:B------:R-:W-:Y:S01]  /*3d8d0*/  ISETP.LT.AND P4, PT, R61, UR12, !P6 ;  /* 0x0000000c3d007c0c */ /* 0x000fe2000f781270 */
[----:B------:R-:W-:Y:S01]  /*3d8e0*/  ULDC UR12, c[0x0][0x228] ;  /* 0x00008a00000c7ab9 */ /* 0x000fe20000000800 */
[----:B0-----:R-:W-:-:S02]  /*3d8f0*/  VIADD R52, R54, UR24 ;  /* 0x0000001836347c36 */ /* 0x001fc40008000000 */
[----:B------:R-:W-:Y:S02]  /*3d900*/  VIADD R53, R47, 0x17 ;  /* 0x000000172f357836 */ /* 0x000fe40000000000 */
[----:B-1----:R-:W-:-:S04]  /*3d910*/  IMAD.WIDE R50, R54, 0x2, R48 ;  /* 0x0000000236327825 */ /* 0x002fc800078e0230 */
[C---:B------:R-:W-:Y:S01]  /*3d920*/  VIADD R56, R52.reuse, UR24 ;  /* 0x0000001834387c36 */ /* 0x040fe20008000000 */
[----:B------:R0:W-:Y:S01]  /*3d930*/  @P5 STG.E.U16 desc[UR6][R50.64], R55 ;  /* 0x0000003732005986 */ /* 0x0001e2000c101506 */
[----:B------:R-:W-:Y:S01]  /*3d940*/  ISETP.GE.AND P5, PT, R53, UR4, PT ;  /* 0x0000000435007c0c */ /* 0x000fe2000bfa6270 */
[----:B------:R-:W-:Y:S01]  /*3d950*/  ULDC UR4, c[0x0][0x22c] ;  /* 0x00008b0000047ab9 */ /* 0x000fe20000000800 */
[----:B0-----:R-:W-:-:S04]  /*3d960*/  IMAD.WIDE R54, R52, 0x2, R2 ;  /* 0x0000000234367825 */ /* 0x001fc800078e0202 */
[----:B------:R-:W-:Y:S01]  /*3d970*/  IMAD.WIDE R50, R52, 0x2, R48 ;  /* 0x0000000234327825 */ /* 0x000fe200078e0230 */
[----:B------:R0:W-:Y:S03]  /*3d980*/  @P1 STG.E.U16 desc[UR6][R54.64], R7 ;  /* 0x0000000736001986 */ /* 0x0001e6000c101506 */
[----:B------:R-:W-:Y:S01]  /*3d990*/  IMAD.WIDE R52, R56, 0x2, R2 ;  /* 0x0000000238347825 */ /* 0x000fe200078e0202 */
[----:B------:R-:W-:Y:S01]  /*3d9a0*/  @P0 STG.E.U16 desc[UR6][R50.64], R58 ;  /* 0x0000003a32000986 */ /* 0x000fe2000c101506 */
[----:B------:R-:W-:-:S03]  /*3d9b0*/  IADD3 R57, R47, 0x18, RZ ;  /* 0x000000182f397810 */ /* 0x000fc60007ffe0ff */
[----:B------:R1:W-:Y:S04]  /*3d9c0*/  @P4 STG.E.U16 desc[UR6][R52.64], R10 ;  /* 0x0000000a34004986 */ /* 0x0003e8000c101506 */
[----:B0-----:R-:W2:Y:S01]  /*3d9d0*/  LDL.LU R7, [R1+0x1394] ;  /* 0x0013940001077983 */ /* 0x001ea20000300800 */
[----:B------:R-:W-:Y:S01]  /*3d9e0*/  ISETP.GE.AND P1, PT, R57, UR4, PT ;  /* 0x0000000439007c0c */ /* 0x000fe2000bf26270 */
[----:B------:R-:W-:Y:S02]  /*3d9f0*/  ULDC UR4, c[0x0][0x228] ;  /* 0x00008a0000047ab9 */ /* 0x000fe40000000800 */
[----:B-1----:R-:W4:Y:S01]  /*3da00*/  LDL.LU R10, [R1+0x124] ;  /* 0x00012400010a7983 */ /* 0x002f220000300800 */
[----:B------:R-:W-:Y:S02]  /*3da10*/  ISETP.LT.AND P6, PT, R60, UR4, !P6 ;  /* 0x000000043c007c0c */ /* 0x000fe4000f7c1270 */
[----:B------:R-:W-:Y:S01]  /*3da20*/  ISETP.LT.AND P4, PT, R61, UR8, !P3 ;  /* 0x000000083d007c0c */ /* 0x000fe2000df81270 */
[----:B------:R-:W-:Y:S01]  /*3da30*/  VIADD R50, R47, 0x19 ;  /* 0x000000192f327836 */ /* 0x000fe20000000000 */
[----:B------:R-:W-:Y:S01]  /*3da40*/  ULDC UR4, c[0x0][0x22c] ;  /* 0x00008b0000047ab9 */ /* 0x000fe20000000800 */
[C---:B------:R-:W-:Y:S01]  /*3da50*/  VIADD R57, R56.reuse, UR24 ;  /* 0x0000001838397c36 */ /* 0x040fe20008000000 */
[----:B------:R-:W-:Y:S01]  /*3da60*/  ULDC UR8, c[0x0][0x228] ;  /* 0x00008a0000087ab9 */ /* 0x000fe20000000800 */
[----:B------:R-:W-:Y:S01]  /*3da70*/  IMAD.WIDE R54, R56, 0x2, R48 ;  /* 0x0000000238367825 */ /* 0x000fe200078e0230 */
[----:B------:R-:W-:Y:S01]  /*3da80*/  ISETP.GE.AND P0, PT, R50, UR4, PT ;  /* 0x0000000432007c0c */ /* 0x000fe2000bf06270 */
[----:B------:R-:W-:-:S02]  /*3da90*/  ULDC UR4, c[0x0][0x22c] ;  /* 0x00008b0000047ab9 */ /* 0x000fc40000000800 */
[----:B------:R-:W-:Y:S01]  /*3daa0*/  IMAD.WIDE R50, R57, 0x2, R2 ;  /* 0x0000000239327825 */ /* 0x000fe200078e0202 */
[----:B------:R-:W-:Y:S01]  /*3dab0*/  PRMT R56, R9, 0x7632, R56 ;  /* 0x0000763209387816 */ /* 0x000fe20000000038 */
[----:B------:R-:W-:Y:S04]  /*3dac0*/  @P6 STG.E.U16 desc[UR6][R54.64], R59 ;  /* 0x0000003b36006986 */ /* 0x000fe8000c101506 */
[----:B------:R0:W-:Y:S04]  /*3dad0*/  @P4 STG.E.U16 desc[UR6][R50.64], R9 ;  /* 0x0000000932004986 */ /* 0x0001e8000c101506 */
[----:B0-----:R-:W3:Y:S01]  /*3dae0*/  LDL.LU R9, [R1+0x128] ;  /* 0x0001280001097983 */ /* 0x001ee20000300800 */
[----:B------:R-:W-:Y:S01]  /*3daf0*/  VIADD R58, R47, 0x1a ;  /* 0x0000001a2f3a7836 */ /* 0x000fe20000000000 */
[----:B------:R-:W-:Y:S01]  /*3db00*/  ISETP.LT.AND P3, PT, R60, UR10, !P3 ;  /* 0x0000000a3c007c0c */ /* 0x000fe2000df61270 */
[----:B------:R-:W-:Y:S01]  /*3db10*/  IMAD.WIDE R52, R57, 0x2, R48 ;  /* 0x0000000239347825 */ /* 0x000fe200078e0230 */
[----:B------:R-:W-:-:S02]  /*3db20*/  ULDC UR10, c[0x0][0x228] ;  /* 0x00008a00000a7ab9 */ /* 0x000fc40000000800 */
[----:B------:R-:W-:Y:S01]  /*3db30*/  ISETP.GE.AND P6, PT, R58, UR4, PT ;  /* 0x000000043a007c0c */ /* 0x000fe2000bfc6270 */
[----:B------:R-:W-:Y:S02]  /*3db40*/  ULDC UR4, c[0x0][0x228] ;  /* 0x00008a0000047ab9 */ /* 0x000fe40000000800 */
[----:B------:R-:W-:Y:S01]  /*3db50*/  ISETP.LT.AND P4, PT, R61, UR4, !P5 ;  /* 0x000000043d007c0c */ /* 0x000fe2000ef81270 */
[----:B------:R-:W-:-:S05]  /*3db60*/  VIADD R54, R57, UR24 ;  /* 0x0000001839367c36 */ /* 0x000fca0008000000 */
[----:B------:R0:W-:Y:S01]  /*3db70*/  @P3 STG.E.U16 desc[UR6][R52.64], R56 ;  /* 0x0000003834003986 */ /* 0x0001e2000c101506 */
[----:B------:R-:W-:Y:S01]  /*3db80*/  VIADD R55, R47, 0x1b ;  /* 0x0000001b2f377836 */ /* 0x000fe20000000000 */
[----:B------:R-:W-:Y:S01]  /*3db90*/  ULDC UR4, c[0x0][0x22c] ;  /* 0x00008b0000047ab9 */ /* 0x000fe20000000800 */
[----:B0-----:R-:W-:Y:S01]  /*3dba0*/  IMAD.WIDE R52, R54, 0x2, R2 ;  /* 0x0000000236347825 */ /* 0x001fe200078e0202 */
[----:B------:R-:W-:-:S04]  /*3dbb0*/  PRMT R56, R8, 0x7632, R56 ;  /* 0x0000763208387816 */ /* 0x000fc80000000038 */
[----:B------:R0:W-:Y:S04]  /*3dbc0*/  @P4 STG.E.U16 desc[UR6][R52.64], R8 ;  /* 0x0000000834004986 */ /* 0x0001e8000c101506 */
[----:B0-----:R-:W2:Y:S01]  /*3dbd0*/  LDL.LU R8, [R1+0x12c] ;  /* 0x00012c0001087983 */ /* 0x001ea20000300800 */
[----:B------:R-:W-:Y:S01]  /*3dbe0*/  ISETP.LT.AND P5, PT, R60, UR8, !P5 ;  /* 0x000000083c007c0c */ /* 0x000fe2000efa1270 */
[----:B------:R-:W-:Y:S01]  /*3dbf0*/  ULDC UR8, c[0x0][0x228] ;  /* 0x00008a0000087ab9 */ /* 0x000fe20000000800 */
[----:B------:R-:W-:Y:S01]  /*3dc00*/  ISETP.LT.AND P3, PT, R61, UR10, !P1 ;  /* 0x0000000a3d007c0c */ /* 0x000fe2000cf61270 */
[----:B------:R-:W-:Y:S01]  /*3dc10*/  IMAD.WIDE R50, R54, 0x2, R48 ;  /* 0x0000000236327825 */ /* 0x000fe200078e0230 */
[----:B------:R-:W-:Y:S01]  /*3dc20*/  ISETP.LT.AND P1, PT, R60, UR8, !P1 ;  /* 0x000000083c007c0c */ /* 0x000fe2000cf21270 */
[----:B------:R-:W-:Y:S01]  /*3dc30*/  ULDC UR8, c[0x0][0x228] ;  /* 0x00008a0000087ab9 */ /* 0x000fe20000000800 */
[----:B------:R-:W-:Y:S01]  /*3dc40*/  ISETP.GE.AND P4, PT, R55, UR4, PT ;  /* 0x0000000437007c0c */ /* 0x000fe2000bf86270 */
[----:B------:R-:W-:Y:S01]  /*3dc50*/  VIADD R54, R54, UR24 ;  /* 0x0000001836367c36 */ /* 0x000fe20008000000 */
[----:B------:R-:W-:Y:S01]  /*3dc60*/  ULDC UR4, c[0x0][0x228] ;  /* 0x00008a0000047ab9 */ /* 0x000fe20000000800 */
[----:B------:R-:W-:Y:S01]  /*3dc70*/  PRMT R55, R11, 0x7632, R55 ;  /* 0x000076320b377816 */ /* 0x000fe20000000037 */
[----:B------:R-:W-:-:S03]  /*3dc80*/  ULDC UR10, c[0x0][0x228] ;  /* 0x00008a00000a7ab9 */ /* 0x000fc60000000800 */
[----:B------:R0:W-:Y:S01]  /*3dc90*/  @P5 STG.E.U16 desc[UR6][R50.64], R56 ;  /* 0x0000003832005986 */ /* 0x0001e2000c101506 */
[----:B------:R-:W-:Y:S01]  /*3dca0*/  ISETP.LT.AND P5, PT, R61, UR4, !P0 ;  /* 0x000000043d007c0c */ /* 0x000fe2000c7a1270 */
[----:B------:R-:W-:Y:S01]  /*3dcb0*/  IMAD.WIDE R52, R54, 0x2, R48 ;  /* 0x0000000236347825 */ /* 0x000fe200078e0230 */
[----:B------:R-:W-:Y:S01]  /*3dcc0*/  ISETP.LT.AND P0, PT, R60, UR8, !P0 ;  /* 0x000000083c007c0c */ /* 0x000fe2000c701270 */
[----:B------:R-:W-:Y:S01]  /*3dcd0*/  ULDC UR8, c[0x0][0x228] ;  /* 0x00008a0000087ab9 */ /* 0x000fe20000000800 */
[----:B------:R-:W-:Y:S01]  /*3dce0*/  ULDC UR4, c[0x0][0x22c] ;  /* 0x00008b0000047ab9 */ /* 0x000fe20000000800 */
[C---:B0-----:R-:W-:Y:S01]  /*3dcf0*/  IMAD.WIDE R50, R54.reuse, 0x2, R2 ;  /* 0x0000000236327825 */ /* 0x041fe200078e0202 */
[----:B------:R-:W-:-:S04]  /*3dd00*/  IADD3 R54, R54, UR24, RZ ;  /* 0x0000001836367c10 */ /* 0x000fc8000fffe0ff */
[----:B------:R0:W-:Y:S01]  /*3dd10*/  @P3 STG.E.U16 desc[UR6][R50.64], R11 ;  /* 0x0000000b32003986 */ /* 0x0001e2000c101506 */
[----:B------:R-:W-:Y:S01]  /*3dd20*/  ISETP.LT.AND P3, PT, R61, UR8, !P6 ;  /* 0x000000083d007c0c */ /* 0x000fe2000f761270 */
[----:B------:R-:W-:Y:S02]  /*3dd30*/  ULDC UR8, c[0x0][0x228] ;  /* 0x00008a0000087ab9 */ /* 0x000fe40000000800 */
[----:B------:R1:W-:Y:S01]  /*3dd40*/  @P1 STG.E.U16 desc[UR6][R52.64], R55 ;  /* 0x0000003734001986 */ /* 0x0003e2000c101506 */
[----:B------:R-:W-:Y:S01]  /*3dd50*/  PRMT R56, R4, 0x7632, R56 ;  /* 0x0000763204387816 */ /* 0x000fe20000000038 */
[----:B0-----:R-:W-:-:S04]  /*3dd60*/  IMAD.WIDE R50, R54, 0x2, R2 ;  /* 0x0000000236327825 */ /* 0x001fc800078e0202 */
[----:B-1----:R-:W-:Y:S02]  /*3dd70*/  VIADD R55, R47, 0x1c ;  /* 0x0000001c2f377836 */ /* 0x002fe40000000000 */
[C---:B------:R-:W-:Y:S01]  /*3dd80*/  IMAD.WIDE R52, R54.reuse, 0x2, R48 ;  /* 0x0000000236347825 */ /* 0x040fe200078e0230 */
[----:B------:R0:W-:Y:S02]  /*3dd90*/  @P5 STG.E.U16 desc[UR6][R50.64], R4 ;  /* 0x0000000432005986 */ /* 0x0001e4000c101506 */
[----:B------:R-:W-:Y:S01]  /*3dda0*/  ISETP.GE.AND P1, PT, R55, UR4, PT ;  /* 0x0000000437007c0c */ /* 0x000fe2000bf26270 */
[----:B------:R-:W-:Y:S01]  /*3ddb0*/  VIADD R54, R54, UR24 ;  /* 0x0000001836367c36 */ /* 0x000fe20008000000 */
[----:B------:R-:W-:Y:S01]  /*3ddc0*/  ULDC UR4, c[0x0][0x228] ;  /* 0x00008a0000047ab9 */ /* 0x000fe20000000800 */
[----:B------:R1:W-:Y:S01]  /*3ddd0*/  @P0 STG.E.U16 desc[UR6][R52.64], R56 ;  /* 0x0000003834000986 */ /* 0x0003e2000c101506 */
[----:B------:R-:W-:Y:S01]  /*3dde0*/  ISETP.LT.AND P6, PT, R60, UR4, !P6 ;  /* 0x000000043c007c0c */ /* 0x000fe2000f7c1270 */
[----:B------:R-:W-:Y:S01]  /*3ddf0*/  ULDC UR4, c[0x0][0x22c] ;  /* 0x00008b0000047ab9 */ /* 0x000fe20000000800 */
[----:B------:R-:W-:-:S02]  /*3de00*/  VIADD R55, R47, 0x1e ;  /* 0x0000001e2f377836 */ /* 0x000fc40000000000 */
[----:B0-----:R-:W-:Y:S02]  /*3de10*/  VIADD R4, R47, 0x1d ;  /* 0x0000001d2f047836 */ /* 0x001fe40000000000 */
[----:B------:R-:W-:Y:S01]  /*3de20*/  IMAD.WIDE R50, R54, 0x2, R2 ;  /* 0x0000000236327825 */ /* 0x000fe200078e0202 */
[----:B------:R-:W-:Y:S01]  /*3de30*/  ISETP.LT.AND P0, PT, R61, UR8, !P4 ;  /* 0x000000083d007c0c */ /* 0x000fe2000e701270 */
[----:B------:R-:W-:Y:S01]  /*3de40*/  ULDC UR8, c[0x0][0x228] ;  /* 0x00008a0000087ab9 */ /* 0x000fe20000000800 */
[----:B------:R-:W-:Y:S01]  /*3de50*/  ISETP.GE.AND P5, PT, R4, UR4, PT ;  /* 0x0000000404007c0c */ /* 0x000fe2000bfa6270 */
[----:B------:R-:W-:Y:S01]  /*3de60*/  ULDC UR4, c[0x0][0x22c] ;  /* 0x00008b0000047ab9 */ /* 0x000fe20000000800 */
[----:B------:R-:W-:-:S04]  /*3de70*/  VIADD R4, R54, UR24 ;  /* 0x0000001836047c36 */ /* 0x000fc80008000000 */
[----:B-1----:R-:W-:Y:S01]  /*3de80*/  IMAD.WIDE R52, R4, 0x2, R2 ;  /* 0x0000000204347825 */ /* 0x002fe200078e0202 */
[----:B----4-:R0:W-:Y:S01]  /*3de90*/  @P3 STG.E.U16 desc[UR6][R50.64], R10 ;  /* 0x0000000a32003986 */ /* 0x0101e2000c101506 */
[----:B------:R-:W-:Y:S01]  /*3dea0*/  ISETP.GE.AND P3, PT, R55, UR4, PT ;  /* 0x0000000437007c0c */ /* 0x000fe2000bf66270 */
[----:B------:R-:W-:Y:S01]  /*3deb0*/  ULDC UR4, c[0x0][0x228] ;  /* 0x00008a0000047ab9 */ /* 0x000fe20000000800 */
[----:B------:R-:W-:Y:S02]  /*3dec0*/  PRMT R56, R10, 0x7632, R56 ;  /* 0x000076320a387816 */ /* 0x000fe40000000038 */
[----:B------:R-:W-:Y:S01]  /*3ded0*/  ISETP.LT.AND P4, PT, R60, UR4, !P4 ;  /* 0x000000043c007c0c */ /* 0x000fe2000e781270 */
[----:B------:R-:W-:Y:S01]  /*3dee0*/  ULDC UR4, c[0x0][0x22c] ;  /* 0x00008b0000047ab9 */ /* 0x000fe20000000800 */
[----:B0-----:R-:W-:-:S05]  /*3def0*/  IMAD.WIDE R50, R54, 0x2, R48 ;  /* 0x0000000236327825 */ /* 0x001fca00078e0230 */
[----:B------:R0:W-:Y:S04]  /*3df00*/  @P6 STG.E.U16 desc[UR6][R50.64], R56 ;  /* 0x0000003832006986 */ /* 0x0001e8000c101506 */
[----:B------:R1:W-:Y:S01]  /*3df10*/  @P0 STG.E.U16 desc[UR6][R52.64], R5 ;  /* 0x0000000534000986 */ /* 0x0003e2000c101506 */
[----:B------:R-:W-:Y:S01]  /*3df20*/  ISETP.LT.AND P0, PT, R61, UR8, !P1 ;  /* 0x000000083d007c0c */ /* 0x000fe2000cf01270 */
[----:B------:R-:W-:Y:S02]  /*3df30*/  VIADD R55, R47, 0x20 ;  /* 0x000000202f377836 */ /* 0x000fe40000000000 */
[----:B0-----:R-:W-:Y:S01]  /*3df40*/  IMAD.WIDE R50, R4, 0x2, R48 ;  /* 0x0000000204327825 */ /* 0x001fe200078e0230 */
[----:B-1----:R-:W-:-:S03]  /*3df50*/  PRMT R53, R5, 0x7632, R53 ;  /* 0x0000763205357816 */ /* 0x002fc60000000035 */
[----:B------:R-:W-:Y:S01]  /*3df60*/  VIADD R5, R47, 0x1f ;  /* 0x0000001f2f057836 */ /* 0x000fe20000000000 */
[----:B------:R-:W-:Y:S01]  /*3df70*/  IADD3 R52, R4, UR24, RZ ;  /* 0x0000001804347c10 */ /* 0x000fe2000fffe0ff */
[----:B------:R-:W-:Y:S01]  /*3df80*/  ULDC UR8, c[0x0][0x228] ;  /* 0x00008a0000087ab9 */ /* 0x000fe20000000800 */
[----:B------:R0:W-:Y:S02]  /*3df90*/  @P4 STG.E.U16 desc[UR6][R50.64], R53 ;  /* 0x0000003532004986 */ /* 0x0001e4000c101506 */
[----:B------:R-:W-:Y:S01]  /*3dfa0*/  ISETP.GE.AND P4, PT, R5, UR4, PT ;  /* 0x0000000405007c0c */ /* 0x000fe2000bf86270 */
[----:B------:R-:W-:Y:S01]  /*3dfb0*/  IMAD.WIDE R4, R52, 0x2, R2 ;  /* 0x0000000234047825 */ /* 0x000fe200078e0202 */
[----:B------:R-:W-:Y:S01]  /*3dfc0*/  ISETP.LT.AND P1, PT, R60, UR10, !P1 ;  /* 0x0000000a3c007c0c */ /* 0x000fe2000cf21270 */
[----:B------:R-:W-:Y:S01]  /*3dfd0*/  ULDC UR4, c[0x0][0x22c] ;  /* 0x00008b0000047ab9 */ /* 0x000fe20000000800 */
[----:B------:R-:W-:Y:S02]  /*3dfe0*/  ISETP.LT.AND P6, PT, R61, UR12, !P5 ;  /* 0x0000000c3d007c0c */ /* 0x000fe4000efc1270 */
[----:B---3--:R-:W-:Y:S01]  /*3dff0*/  PRMT R56, R9, 0x7632, R56 ;  /* 0x0000763209387816 */ /* 0x008fe20000000038 */
[----:B------:R1:W-:Y:S01]  /*3e000*/  @P0 STG.E.U16 desc[UR6][R4.64], R9 ;  /* 0x0000000904000986 */ /* 0x0003e2000c101506 */
[----:B------:R-:W-:Y:S01]  /*3e010*/  ISETP.GE.AND P0, PT, R55, UR4, PT ;  /* 0x0000000437007c0c */ /* 0x000fe2000bf06270 */
[----:B------:R-:W-:Y:S01]  /*3e020*/  ULDC UR4, c[0x0][0x228] ;  /* 0x00008a0000047ab9 */ /* 0x000fe20000000800 */
[----:B------:R-:W-:Y:S01]  /*3e030*/  VIADD R54, R52, UR24 ;  /* 0x0000001834367c36 */ /* 0x000fe20008000000 */
[----:B------:R-:W-:Y:S01]  /*3e040*/  ISETP.LT.AND P5, PT, R60, UR4, !P5 ;  /* 0x000000043c007c0c */ /* 0x000fe2000efa1270 */
[----:B0-----:R-:W-:Y:S01]  /*3e050*/  IMAD.WIDE R50, R52, 0x2, R48 ;  /* 0x0000000234327825 */ /* 0x001fe200078e0230 */
[----:B------:R-:W-:Y:S01]  /*3e060*/  ULDC UR4, c[0x0][0x22c] ;  /* 0x00008b0000047ab9 */ /* 0x000fe20000000800 */
[----:B------:R-:W-:Y:S01]  /*3e070*/  ULDC UR10, c[0x0][0x228] ;  /* 0x00008a00000a7ab9 */ /* 0x000fe20000000800 */
[----:B------:R-:W-:Y:S01]  /*3e080*/  ULDC UR12, c[0x0][0x228] ;  /* 0x00008a00000c7ab9 */ /* 0x000fe20000000800 */
[----:B-1----:R-:W-:Y:S01]  /*3e090*/  VIADD R4, R47, 0x21 ;  /* 0x000000212f047836 */ /* 0x002fe20000000000 */
[----:B------:R0:W-:Y:S01]  /*3e0a0*/  @P1 STG.E.U16 desc[UR6][R50.64], R56 ;  /* 0x0000003832001986 */ /* 0x0001e2000c101506 */
[----:B------:R-:W-:-:S03]  /*3e0b0*/  IMAD.WIDE R52, R54, 0x2, R2 ;  /* 0x0000000236347825 */ /* 0x000fc600078e0202 */
[----:B------:R-:W-:Y:S01]  /*3e0c0*/  ISETP.GE.AND P1, PT, R4, UR4, PT ;  /* 0x0000000404007c0c */ /* 0x000fe2000bf26270 */
[----:B------:R-:W-:Y:S01]  /*3e0d0*/  IMAD.WIDE R4, R54, 0x2, R48 ;  /* 0x0000000236047825 */ /* 0x000fe200078e0230 */
[----:B------:R-:W-:Y:S01]  /*3e0e0*/  @P6 STG.E.U16 desc[UR6][R52.64], R6 ;  /* 0x0000000634006986 */ /* 0x000fe2000c101506 */
[----:B0-----:R-:W-:Y:S02]  /*3e0f0*/  PRMT R56, R6, 0x7632, R56 ;  /* 0x0000763206387816 */ /* 0x001fe40000000038 */
[----:B------:R-:W-:Y:S01]  /*3e100*/  VIADD R55, R54, UR24 ;  /* 0x0000001836377c36 */ /* 0x000fe20008000000 */
[----:B------:R-:W-:Y:S02]  /*3e110*/  ULDC UR4, c[0x0][0x22c] ;  /* 0x00008b0000047ab9 */ /* 0x000fe40000000800 */
[----:B------:R0:W-:Y:S04]  /*3e120*/  @P5 STG.E.U16 desc[UR6][R4.64], R56 ;  /* 0x0000003804005986 */ /* 0x0001e8000c101506 */
[----:B0-----:R-:W3:Y:S04]  /*3e130*/  LDL.LU R56, [R1+0xa0] ;  /* 0x0000a00001387983 */ /* 0x001ee80000300800 */
[----:B------:R-:W4:Y:S04]  /*3e140*/  LDL.LU R57, [R1+0x90] ;  /* 0x0000900001397983 */ /* 0x000f280000300800 */
[----:B------:R-:W4:Y:S04]  /*3e150*/  LDL.LU R58, [R1+0xa4] ;  /* 0x0000a400013a7983 */ /* 0x000f280000300800 */
[----:B------:R-:W4:Y:S04]  /*3e160*/  LDL.LU R59, [R1+0x94] ;  /* 0x00009400013b7983 */ /* 0x000f280000300800 */
[----:B------:R-:W4:Y:S01]  /*3e170*/  LDL.LU R11, [R1+0xa8] ;  /* 0x0000a800010b7983 */ /* 0x000f220000300800 */
[----:B------:R-:W-:Y:S01]  /*3e180*/  ISETP.LT.AND P6, PT, R61, UR8, !P3 ;  /* 0x000000083d007c0c */ /* 0x000fe2000dfc1270 */
[----:B------:R-:W-:Y:S01]  /*3e190*/  IMAD.WIDE R50, R55, 0x2, R2 ;  /* 0x0000000237327825 */ /* 0x000fe200078e0202 */
[----:B--2---:R-:W-:Y:S01]  /*3e1a0*/  PRMT R54, R8, 0x7632, R54 ;  /* 0x0000763208367816 */ /* 0x004fe20000000036 */
[----:B------:R-:W2:Y:S01]  /*3e1b0*/  LDL.LU R9, [R1+0x98] ;  /* 0x0000980001097983 */ /* 0x000ea20000300800 */
[----:B------:R-:W-:-:S09]  /*3e1c0*/  ULDC UR8, c[0x0][0x228] ;  /* 0x00008a0000087ab9 */ /* 0x000fd20000000800 */
[----:B------:R0:W-:Y:S04]  /*3e1d0*/  @P6 STG.E.U16 desc[UR6][R50.64], R8 ;  /* 0x0000000832006986 */ /* 0x0001e8000c101506 */
[----:B0-----:R-:W2:Y:S04]  /*3e1e0*/  LDL.LU R8, [R1+0xac] ;  /* 0x0000ac0001087983 */ /* 0x001ea80000300800 */
[----:B------:R-:W2:Y:S01]  /*3e1f0*/  LDL.LU R10, [R1+0x9c] ;  /* 0x00009c00010a7983 */ /* 0x000ea20000300800 */
[----:B------:R-:W-:Y:S01]  /*3e200*/  VIADD R6, R47, 0x22 ;  /* 0x000000222f067836 */ /* 0x000fe20000000000 */
[----:B------:R-:W-:Y:S01]  /*3e210*/  ISETP.LT.AND P3, PT, R60, UR10, !P3 ;  /* 0x0000000a3c007c0c */ /* 0x000fe2000df61270 */
[----:B------:R-:W-:Y:S01]  /*3e220*/  IMAD.WIDE R52, R55, 0x2, R48 ;  /* 0x0000000237347825 */ /* 0x000fe200078e0230 */
[----:B------:R-:W-:-:S02]  /*3e230*/  ULDC UR10, c[0x0][0x228] ;  /* 0x00008a00000a7ab9 */ /* 0x000fc40000000800 */
[----:B------:R-:W-:Y:S01]  /*3e240*/  ISETP.GE.AND P5, PT, R6, UR4, PT ;  /* 0x0000000406007c0c */ /* 0x000fe2000bfa6270 */
[----:B------:R-:W-:Y:S02]  /*3e250*/  ULDC UR4, c[0x0][0x228] ;  /* 0x00008a0000047ab9 */ /* 0x000fe40000000800 */
[----:B------:R-:W-:Y:S01]  /*3e260*/  ISETP.LT.AND P6, PT, R61, UR4, !P4 ;  /* 0x000000043d007c0c */ /* 0x000fe2000e7c1270 */
[----:B------:R-:W-:Y:S01]  /*3e270*/  VIADD R4, R55, UR24 ;  /* 0x0000001837047c36 */ /* 0x000fe20008000000 */
[----:B------:R-:W-:Y:S01]  /*3e280*/  ISETP.LT.AND P4, PT, R60, UR8, !P4 ;  /* 0x000000083c007c0c */ /* 0x000fe2000e781270 */
[----:B------:R-:W-:Y:S01]  /*3e290*/  ULDC UR8, c[0x0][0x228] ;  /* 0x00008a0000087ab9 */ /* 0x000fe20000000800 */
[----:B------:R-:W-:Y:S01]  /*3e2a0*/  IADD3 R5, R47, 0x23, RZ ;  /* 0x000000232f057810 */ /* 0x000fe20007ffe0ff */
[----:B------:R-:W-:Y:S01]  /*3e2b0*/  IMAD.WIDE R50, R4, 0x2, R2 ;  /* 0x0000000204327825 */ /* 0x000fe200078e0202 */
[----:B------:R0:W-:Y:S01]  /*3e2c0*/  @P3 STG.E.U16 desc[UR6][R52.64], R54 ;  /* 0x0000003634003986 */ /* 0x0001e2000c101506 */
[----:B------:R-:W-:Y:S01]  /*3e2d0*/  ISETP.LT.AND P3, PT, R61, UR10, !P0 ;  /* 0x0000000a3d007c0c */ /* 0x000fe2000c761270 */
[----:B------:R-:W-:Y:S01]  /*3e2e0*/  ULDC UR4, c[0x0][0x22c] ;  /* 0x00008b0000047ab9 */ /* 0x000fe20000000800 */
[----:B------:R-:W-:Y:S01]  /*3e2f0*/  PRMT R6, R7, 0x7632, R6 ;  /* 0x0000763207067816 */ /* 0x000fe20000000006 */
[----:B------:R-:W-:Y:S01]  /*3e300*/  ULDC UR10, c[0x0][0x228] ;  /* 0x00008a00000a7ab9 */ /* 0x000fe20000000800 */
[----:B------:R-:W-:Y:S01]  /*3e310*/  ISETP.LT.AND P0, PT, R60, UR8, !P0 ;  /* 0x000000083c007c0c */ /* 0x000fe2000c701270 */
[----:B------:R-:W-:Y:S01]  /*3e320*/  ULDC UR8, c[0x0][0x228] ;  /* 0x00008a0000087ab9 */ /* 0x000fe20000000800 */
[----:B------:R1:W-:Y:S01]  /*3e330*/  @P6 STG.E.U16 desc[UR6][R50.64], R7 ;  /* 0x0000000732006986 */ /* 0x0003e2000c101506 */
[----:B------:R-:W-:Y:S01]  /*3e340*/  ISETP.GE.AND P6, PT, R5, UR4, PT ;  /* 0x0000000405007c0c */ /* 0x000fe2000bfc6270 */
[----:B------:R-:W-:Y:S01]  /*3e350*/  ULDC UR4, c[0x0][0x228] ;  /* 0x00008a0000047ab9 */ /* 0x000fe20000000800 */
[----:B0-----:R-:W-:-:S04]  /*3e360*/  IMAD.WIDE R52, R4, 0x2, R48 ;  /* 0x0000000204347825 */ /* 0x001fc800078e0230 */
[----:B------:R-:W-:Y:S01]  /*3e370*/  VIADD R4, R4, UR24 ;  /* 0x0000001804047c36 */ /* 0x000fe20008000000 */
[----:B------:R0:W-:Y:S01]  /*3e380*/  @P4 STG.E.U16 desc[UR6][R52.64], R6 ;  /* 0x0000000634004986 */ /* 0x0001e2000c101506 */
[----:B------:R-:W-:Y:S01]  /*3e390*/  ISETP.LT.AND P4, PT, R61, UR4, !P1 ;  /* 0x000000043d007c0c */ /* 0x000fe2000cf81270 */
[----:B------:R-:W-:Y:S01]  /*3e3a0*/  ULDC UR4, c[0x0][0x22c] ;  /* 0x00008b0000047ab9 */ /* 0x000fe20000000800 */
[----:B------:R-:W-:Y:S01]  /*3e3b0*/  ISETP.LT.AND P1, PT, R60, UR8, !P1 ;  /* 0x000000083c007c0c */ /* 0x000fe2000cf21270 */
[----:B-1----:R-:W-:Y:S01]  /*3e3c0*/  IMAD.WIDE R50, R4, 0x2, R48 ;  /* 0x0000000204327825 */ /* 0x002fe200078e0230 */
[----:B------:R-:W-:-:S03]  /*3e3d0*/  ULDC UR8, c[0x0][0x228] ;  /* 0x00008a0000087ab9 */ /* 0x000fc60000000800 */
[----:B0-----:R-:W-:-:S04]  /*3e3e0*/  IMAD.WIDE R6, R4, 0x2, R2 ;  /* 0x0000000204067825 */ /* 0x001fc800078e0202 */
[----:B------:R-:W-:Y:S01]  /*3e3f0*/  VIADD R52, R4, UR24 ;  /* 0x0000001804347c36 */ /* 0x000fe20008000000 */
[----:B---3--:R-:W-:Y:S01]  /*3e400*/  PRMT R5, R56, 0x7632, R5 ;  /* 0x0000763238057816 */ /* 0x008fe20000000005 */
[----:B------:R0:W-:Y:S01]  /*3e410*/  @P3 STG.E.U16 desc[UR6][R6.64], R56 ;  /* 0x0000003806003986 */ /* 0x0001e2000c101506 */
[----:B------:R-:W-:Y:S01]  /*3e420*/  ISETP.LT.AND P3, PT, R61, UR8, !P5 ;  /* 0x000000083d007c0c */ /* 0x000fe2000ef61270 */
[----:B------:R-:W-:Y:S02]  /*3e430*/  ULDC UR8, c[0x0][0x228] ;  /* 0x00008a0000087ab9 */ /* 0x000fe40000000800 */
[----:B------:R1:W-:Y:S01]  /*3e440*/  @P0 STG.E.U16 desc[UR6][R50.64], R5 ;  /* 0x0000000532000986 */ /* 0x0003e2000c101506 */
[----:B----4-:R-:W-:Y:S01]  /*3e450*/  PRMT R53, R57, 0x7632, R53 ;  /* 0x0000763239357816 */ /* 0x010fe20000000035 */
[----:B0-----:R-:W-:-:S04]  /*3e460*/  IMAD.WIDE R6, R52, 0x2, R48 ;  /* 0x0000000234067825 */ /* 0x001fc800078e0230 */
[----:B-1----:R-:W-:-:S04]  /*3e470*/  IMAD.WIDE R4, R52, 0x2, R2 ;  /* 0x0000000234047825 */ /* 0x002fc800078e0202 */
[----:B------:R-:W-:Y:S01]  /*3e480*/  VIADD R50, R47, 0x24 ;  /* 0x000000242f327836 */ /* 0x000fe20000000000 */
[----:B------:R0:W-:Y:S01]  /*3e490*/  @P4 STG.E.U16 desc[UR6][R4.64], R57 ;  /* 0x0000003904004986 */ /* 0x0001e2000c101506 */
[----:B------:R-:W-:-:S03]  /*3e4a0*/  VIADD R51, R52, UR24 ;  /* 0x0000001834337c36 */ /* 0x000fc60008000000 */
[----:B------:R-:W-:Y:S01]  /*3e4b0*/  ISETP.GE.AND P0, PT, R50, UR4, PT ;  /* 0x0000000432007c0c */ /* 0x000fe2000bf06270 */
[----:B------:R1:W-:Y:S01]  /*3e4c0*/  @P1 STG.E.U16 desc[UR6][R6.64], R53 ;  /* 0x0000003506001986 */ /* 0x0003e2000c101506 */
[----:B------:R-:W-:Y:S01]  /*3e4d0*/  ULDC UR4, c[0x0][0x228] ;  /* 0x00008a0000047ab9 */ /* 0x000fe20000000800 */
[----:B------:R-:W-:Y:S02]  /*3e4e0*/  ISETP.LT.AND P1, PT, R61, UR8, !P6 ;  /* 0x000000083d007c0c */ /* 0x000fe4000f721270 */
[----:B------:R-:W-:Y:S01]  /*3e4f0*/  IADD3 R52, R47, 0x26, RZ ;  /* 0x000000262f347810 */ /* 0x000fe20007ffe0ff */
[----:B0-----:R-:W-:Y:S01]  /*3e500*/  IMAD.WIDE R4, R51, 0x2, R2 ;  /* 0x0000000233047825 */ /* 0x001fe200078e0202 */
[----:B------:R-:W-:Y:S01]  /*3e510*/  ISETP.LT.AND P5, PT, R60, UR4, !P5 ;  /* 0x000000043c007c0c */ /* 0x000fe2000efa1270 */
[----:B------:R-:W-:Y:S01]  /*3e520*/  ULDC UR4, c[0x0][0x22c] ;  /* 0x00008b0000047ab9 */ /* 0x000fe20000000800 */
[----:B------:R-:W-:Y:S01]  /*3e530*/  ULDC UR8, c[0x0][0x228] ;  /* 0x00008a0000087ab9 */ /* 0x000fe20000000800 */
[----:B-1----:R-:W-:Y:S01]  /*3e540*/  VIADD R6, R47, 0x25 ;  /* 0x000000252f067836 */ /* 0x002fe20000000000 */
[----:B------:R0:W-:Y:S01]  /*3e550*/  @P3 STG.E.U16 desc[UR6][R4.64], R58 ;  /* 0x0000003a04003986 */ /* 0x0001e2000c101506 */
[----:B------:R-:W-:-:S03]  /*3e560*/  VIADD R50, R51, UR24 ;  /* 0x0000001833327c36 */ /* 0x000fc60008000000 */
[----:B------:R-:W-:Y:S01]  /*3e570*/  ISETP.GE.AND P4, PT, R6, UR4, PT ;  /* 0x0000000406007c0c */ /* 0x000fe2000bf86270 */
[----:B------:R-:W-:Y:S02]  /*3e580*/  ULDC UR4, c[0x0][0x22c] ;  /* 0x00008b0000047ab9 */ /* 0x000fe40000000800 */
[----:B------:R-:W-:Y:S01]  /*3e590*/  ISETP.GE.AND P3, PT, R52, UR4, PT ;  /* 0x0000000434007c0c */ /* 0x000fe2000bf66270 */
[----:B------:R-:W-:Y:S01]  /*3e5a0*/  ULDC UR4, c[0x0][0x228] ;  /* 0x00008a0000047ab9 */ /* 0x000fe20000000800 */
[----:B------:R-:W-:Y:S01]  /*3e5b0*/  PRMT R53, R58, 0x7632, R53 ;  /* 0x000076323a357816 */ /* 0x000fe20000000035 */
[----:B------:R-:W-:Y:S01]  /*3e5c0*/  IMAD.WIDE R6, R50, 0x2, R2 ;  /* 0x0000000232067825 */ /* 0x000fe200078e0202 */
[----:B------:R-:W-:Y:S01]  /*3e5d0*/  ISETP.LT.AND P6, PT, R60, UR4, !P6 ;  /* 0x000000043c007c0c */ /* 0x000fe2000f7c1270 */
[----:B------:R-:W-:Y:S02]  /*3e5e0*/  ULDC UR4, c[0x0][0x22c] ;  /* 0x00008b0000047ab9 */ /* 0x000fe40000000800 */
[----:B0-----:R-:W-:Y:S01]  /*3e5f0*/  IMAD.WIDE R4, R51, 0x2, R48 ;  /* 0x0000000233047825 */ /* 0x001fe200078e0230 */
[----:B------:R-:W-:-:S04]  /*3e600*/  PRMT R51, R59, 0x7632, R51 ;  /* 0x000076323b337816 */ /* 0x000fc80000000033 */
[----:B------:R0:W-:Y:S04]  /*3e610*/  @P5 STG.E.U16 desc[UR6][R4.64], R53 ;  /* 0x0000003504005986 */ /* 0x0001e8000c101506 */
        /* <DEDUP_REMOVED lines=8> */
[----:B-1----:R-:W-:Y:S02]  /*3e6a0*/  VIADD R6, R50, UR24 ;  /* 0x0000001832067c36 */ /* 0x002fe40008000000 */
[C---:B------:R-:W-:Y:S01]  /*3e6b0*/  VIADD R7, R47.reuse, 0x27 ;  /* 0x000000272f077836 */ /* 0x040fe20000000000 */
[----:B------:R0:W-:Y:S01]  /*3e6c0*/  @P6 STG.E.U16 desc[UR6][R4.64], R51 ;  /* 0x0000003304006986 */ /* 0x0001e2000c101506 */
[C---:B------:R-:W-:Y:S02]  /*3e6d0*/  VIADD R52, R6.reuse, UR24 ;  /* 0x0000001806347c36 */ /* 0x040fe40008000000 */
[----:B------:R-:W-:Y:S01]  /*3e6e0*/  VIADD R53, R47, 0x28 ;  /* 0x000000282f357836 */ /* 0x000fe20000000000 */
[----:B------:R-:W-:Y:S01]  /*3e6f0*/  ISETP.GE.AND P6, PT, R7, UR4, PT ;  /* 0x0000000407007c0c */ /* 0x000fe2000bfc6270 */
[----:B------:R-:W-:Y:S01]  /*3e700*/  ULDC UR4, c[0x0][0x22c] ;  /* 0x00008b0000047ab9 */ /* 0x000fe20000000800 */
[----:B------:R-:W-:Y:S01]  /*3e710*/  PRMT R54, R11, 0x7632, R54 ;  /* 0x000076320b367816 */ /* 0x000fe20000000036 */
[----:B0-----:R-:W-:-:S04]  /*3e720*/  IMAD.WIDE R4, R6, 0x2, R2 ;  /* 0x0000000206047825 */ /* 0x001fc800078e0202 */
[----:B------:R-:W-:Y:S01]  /*3e730*/  IMAD.WIDE R6, R6, 0x2, R48 ;  /* 0x0000000206067825 */ /* 0x000fe200078e0230 */
[----:B------:R0:W-:Y:S01]  /*3e740*/  @P1 STG.E.U16 desc[UR6][R4.64], R11 ;  /* 0x0000000b04001986 */ /* 0x0001e2000c101506 */
[----:B------:R-:W-:Y:S01]  /*3e750*/  ISETP.GE.AND P1, PT, R53, UR4, PT ;  /* 0x0000000435007c0c */ /* 0x000fe2000bf26270 */
[----:B------:R-:W-:Y:S01]  /*3e760*/  ULDC UR4, c[0x0][0x228] ;  /* 0x00008a0000047ab9 */ /* 0x000fe20000000800 */
[----:B------:R-:W-:Y:S01]  /*3e770*/  IMAD.WIDE R50, R52, 0x2, R2 ;  /* 0x0000000234327825 */ /* 0x000fe200078e0202 */
[----:B------:R1:W-:Y:S01]  /*3e780*/  @P0 STG.E.U16 desc[UR6][R6.64], R54 ;  /* 0x0000003606000986 */ /* 0x0003e2000c101506 */
[----:B------:R-:W-:Y:S01]  /*3e790*/  ISETP.LT.AND P4, PT, R60, UR4, !P4 ;  /* 0x000000043c007c0c */ /* 0x000fe2000e781270 */
[----:B------:R-:W-:Y:S02]  /*3e7a0*/  ULDC UR4, c[0x0][0x22c] ;  /* 0x00008b0000047ab9 */ /* 0x000fe40000000800 */
[----:B--2---:R-:W-:Y:S01]  /*3e7b0*/  @P5 STG.E.U16 desc[UR6][R50.64], R9 ;  /* 0x0000000932005986 */ /* 0x004fe2000c101506 */
[----:B------:R-:W-:Y:S01]  /*3e7c0*/  ISETP.LT.AND P5, PT, R61, UR8, !P3 ;  /* 0x000000083d007c0c */ /* 0x000fe2000dfa1270 */
[----:B0-----:R-:W-:Y:S01]  /*3e7d0*/  VIADD R4, R47, 0x29 ;  /* 0x000000292f047836 */ /* 0x001fe20000000000 */
[----:B------:R-:W-:Y:S01]  /*3e7e0*/  PRMT R55, R9, 0x7632, R55 ;  /* 0x0000763209377816 */ /* 0x000fe20000000037 */
[----:B------:R-:W-:Y:S01]  /*3e7f0*/  VIADD R53, R52, UR24 ;  /* 0x0000001834357c36 */ /* 0x000fe20008000000 */
[----:B------:R-:W-:-:S02]  /*3e800*/  ULDC UR8, c[0x0][0x228] ;  /* 0x00008a0000087ab9 */ /* 0x000fc40000000800 */
[----:B------:R-:W-:Y:S01]  /*3e810*/  ISETP.GE.AND P0, PT, R4, UR4, PT ;  /* 0x0000000404007c0c */ /* 0x000fe2000bf06270 */
[----:B------:R-:W-:-:S04]  /*3e820*/  IMAD.WIDE R4, R52, 0x2, R48 ;  /* 0x0000000234047825 */ /* 0x000fc800078e0230 */
[----:B-1----:R-:W-:Y:S01]  /*3e830*/  IMAD.WIDE R6, R53, 0x2, R2 ;  /* 0x0000000235067825 */ /* 0x002fe200078e0202 */
[----:B------:R-:W-:Y:S01]  /*3e840*/  @P4 STG.E.U16 desc[UR6][R4.64], R55 ;  /* 0x0000003704004986 */ /* 0x000fe2000c101506 */
[----:B------:R-:W-:Y:S01]  /*3e850*/  PRMT R52, R8, 0x7632, R52 ;  /* 0x0000763208347816 */ /* 0x000fe20000000034 */
[----:B------:R-:W-:Y:S02]  /*3e860*/  ULDC UR4, c[0x0][0x22c] ;  /* 0x00008b0000047ab9 */ /* 0x000fe40000000800 */
[----:B------:R0:W-:Y:S04]  /*3e870*/  @P5 STG.E.U16 desc[UR6][R6.64], R8 ;  /* 0x0000000806005986 */ /* 0x0001e8000c101506 */
[----:B0-----:R-:W2:Y:S04]  /*3e880*/  LDL.LU R8, [R1+0x80] ;  /* 0x0000800001087983 */ /* 0x001ea80000300800 */
[----:B------:R-:W3:Y:S04]  /*3e890*/  LDL.LU R9, [R1+0x70] ;  /* 0x0000700001097983 */ /* 0x000ee80000300800 */
[----:B------:R-:W4:Y:S04]  /*3e8a0*/  LDL.LU R56, [R1+0x84] ;  /* 0x0000840001387983 */ /* 0x000f280000300800 */
[----:B------:R-:W4:Y:S04]  /*3e8b0*/  LDL.LU R57, [R1+0x74] ;  /* 0x0000740001397983 */ /* 0x000f280000300800 */
[----:B------:R-:W4:Y:S01]  /*3e8c0*/  LDL.LU R58, [R1+0x88] ;  /* 0x00008800013a7983 */ /* 0x000f220000300800 */
[----:B------:R-:W-:-:S02]  /*3e8d0*/  ISETP.LT.AND P3, PT, R60, UR10, !P3 ;  /* 0x0000000a3c007c0c */ /* 0x000fc4000df61270 */
[----:B------:R-:W-:Y:S01]  /*3e8e0*/  IADD3 R54, R47, 0x2a, RZ ;  /* 0x0000002a2f367810 */ /* 0x000fe20007ffe0ff */
[----:B------:R-:W4:Y:S01]  /*3e8f0*/  LDL.LU R59, [R1+0x78] ;  /* 0x00007800013b7983 */ /* 0x000f220000300800 */
[----:B------:R-:W-:Y:S01]  /*3e900*/  IMAD.WIDE R50, R53, 0x2, R48 ;  /* 0x0000000235327825 */ /* 0x000fe200078e0230 */
[----:B------:R-:W-:Y:S01]  /*3e910*/  ULDC UR10, c[0x0][0x228] ;  /* 0x00008a00000a7ab9 */ /* 0x000fe20000000800 */
[----:B------:R-:W-:Y:S01]  /*3e920*/  ISETP.GE.AND P4, PT, R54, UR4, PT ;  /* 0x0000000436007c0c */ /* 0x000fe2000bf86270 */
[----:B------:R-:W-:Y:S01]  /*3e930*/  ULDC UR4, c[0x0][0x228] ;  /* 0x00008a0000047ab9 */ /* 0x000fe20000000800 */
[----:B------:R-:W4:Y:S01]  /*3e940*/  LDL.LU R11, [R1+0x8c] ;  /* 0x00008c00010b7983 */ /* 0x000f220000300800 */
[----:B------:R-:W-:Y:S01]  /*3e950*/  ISETP.LT.AND P5, PT, R61, UR4, !P6 ;  /* 0x000000043d007c0c */ /* 0x000fe2000f7a1270 */
[----:B------:R-:W-:-:S03]  /*3e960*/  ULDC UR4, c[0x0][0x22c] ;  /* 0x00008b0000047ab9 */ /* 0x000fc60000000800 */
[----:B------:R0:W-:Y:S02]  /*3e970*/  @P3 STG.E.U16 desc[UR6][R50.64], R52 ;  /* 0x0000003432003986 */ /* 0x0001e4000c101506 */
[----:B0-----:R-:W-:-:S04]  /*3e980*/  VIADD R50, R53, UR24 ;  /* 0x0000001835327c36 */ /* 0x001fc80008000000 */
[----:B------:R-:W-:Y:S01]  /*3e990*/  IMAD.WIDE R6, R50, 0x2, R2 ;  /* 0x0000000232067825 */ /* 0x000fe200078e0202 */
[----:B------:R-:W-:-:S04]  /*3e9a0*/  PRMT R52, R10, 0x7632, R52 ;  /* 0x000076320a347816 */ /* 0x000fc80000000034 */
[----:B------:R0:W-:Y:S04]  /*3e9b0*/  @P5 STG.E.U16 desc[UR6][R6.64], R10 ;  /* 0x0000000a06005986 */ /* 0x0001e8000c101506 */
[----:B0-----:R-:W4:Y:S01]  /*3e9c0*/  LDL.LU R10, [R1+0x7c] ;  /* 0x00007c00010a7983 */ /* 0x001f220000300800 */
[C---:B------:R-:W-:Y:S01]  /*3e9d0*/  ISETP.LT.AND P6, PT, R60.reuse, UR8, !P6 ;  /* 0x000000083c007c0c */ /* 0x040fe2000f7c1270 */
[----:B------:R-:W-:Y:S01]  /*3e9e0*/  ULDC UR8, c[0x0][0x228] ;  /* 0x00008a0000087ab9 */ /* 0x000fe20000000800 */
[----:B------:R-:W-:Y:S01]  /*3e9f0*/  ISETP.LT.AND P3, PT, R61, UR10, !P1 ;  /* 0x0000000a3d007c0c */ /* 0x000fe2000cf61270 */
[----:B------:R-:W-:Y:S01]  /*3ea00*/  VIADD R51, R47, 0x2b ;  /* 0x0000002b2f337836 */ /* 0x000fe20000000000 */
[----:B------:R-:W-:Y:S01]  /*3ea10*/  ISETP.LT.AND P1, PT, R60, UR8, !P1 ;  /* 0x000000083c007c0c */ /* 0x000fe2000cf21270 */
[----:B------:R-:W-:Y:S01]  /*3ea20*/  IMAD.WIDE R4, R50, 0x2, R48 ;  /* 0x0000000232047825 */ /* 0x000fe200078e0230 */
[----:B------:R-:W-:Y:S01]  /*3ea30*/  ULDC UR8, c[0x0][0x228] ;  /* 0x00008a0000087ab9 */ /* 0x000fe20000000800 */
[----:B------:R-:W-:-:S02]  /*3ea40*/  ULDC UR10, c[0x0][0x228] ;  /* 0x00008a00000a7ab9 */ /* 0x000fc40000000800 */
[----:B------:R-:W-:Y:S01]  /*3ea50*/  VIADD R50, R50, UR24 ;  /* 0x0000001832327c36 */ /* 0x000fe20008000000 */
[----:B------:R-:W-:Y:S01]  /*3ea60*/  ISETP.GE.AND P5, PT, R51, UR4, PT ;  /* 0x0000000433007c0c */ /* 0x000fe2000bfa6270 */
[----:B------:R-:W-:Y:S02]  /*3ea70*/  ULDC UR4, c[0x0][0x228] ;  /* 0x00008a0000047ab9 */ /* 0x000fe40000000800 */
[----:B------:R0:W-:Y:S01]  /*3ea80*/  @P6 STG.E.U16 desc[UR6][R4.64], R52 ;  /* 0x0000003404006986 */ /* 0x0001e2000c101506 */
[----:B------:R-:W-:Y:S01]  /*3ea90*/  IMAD.WIDE R6, R50, 0x2, R48 ;  /* 0x0000000232067825 */ /* 0x000fe200078e0230 */
[----:B------:R-:W-:Y:S01]  /*3eaa0*/  ISETP.LT.AND P6, PT, R61, UR4, !P0 ;  /* 0x000000043d007c0c */ /* 0x000fe2000c7c1270 */
[----:B------:R-:W-:Y:S01]  /*3eab0*/  ULDC UR4, c[0x0][0x22c] ;  /* 0x00008b0000047ab9 */ /* 0x000fe20000000800 */
[----:B------:R-:W-:Y:S01]  /*3eac0*/  ISETP.LT.AND P0, PT, R60, UR8, !P0 ;  /* 0x000000083c007c0c */ /* 0x000fe2000c701270 */
[----:B------:R-:W-:Y:S01]  /*3ead0*/  ULDC UR8, c[0x0][0x228] ;  /* 0x00008a0000087ab9 */ /* 0x000fe20000000800 */
[----:B0-----:R-:W-:-:S04]  /*3eae0*/  IMAD.WIDE R4, R50, 0x2, R2 ;  /* 0x0000000232047825 */ /* 0x001fc800078e0202 */
[----:B------:R-:W-:Y:S01]  /*3eaf0*/  VIADD R50, R50, UR24 ;  /* 0x0000001832327c36 */ /* 0x000fe20008000000 */
[----:B--2---:R-:W-:Y:S01]  /*3eb00*/  PRMT R51, R8, 0x7632, R51 ;  /* 0x0000763208337816 */ /* 0x004fe20000000033 */
[----:B------:R0:W-:Y:S01]  /*3eb10*/  @P3 STG.E.U16 desc[UR6][R4.64], R8 ;  /* 0x0000000804003986 */ /* 0x0001e2000c101506 */
[----:B------:R-:W-:Y:S01]  /*3eb20*/  ISETP.LT.AND P3, PT, R61, UR8, !P4 ;  /* 0x000000083d007c0c */ /* 0x000fe2000e761270 */
[----:B------:R-:W-:Y:S02]  /*3eb30*/  ULDC UR8, c[0x0][0x228] ;  /* 0x00008a0000087ab9 */ /* 0x000fe40000000800 */
[----:B------:R1:W-:Y:S01]  /*3eb40*/  @P1 STG.E.U16 desc[UR6][R6.64], R51 ;  /* 0x0000003306001986 */ /* 0x0003e2000c101506 */
[----:B---3--:R-:W-:Y:S01]  /*3eb50*/  PRMT R52, R9, 0x7632, R52 ;  /* 0x0000763209347816 */ /* 0x008fe20000000034 */
[----:B0-----:R-:W-:Y:S01]  /*3eb60*/  IMAD.WIDE R4, R50, 0x2, R2 ;  /* 0x0000000232047825 */ /* 0x001fe200078e0202 */
[----:B----4-:R-:W-:Y:S01]  /*3eb70*/  PRMT R53, R56, 0x7632, R53 ;  /* 0x0000763238357816 */ /* 0x010fe20000000035 */
[----:B------:R-:W2:Y:S02]  /*3eb80*/  LDL.LU R8, [R1+0x1390] ;  /* 0x0013900001087983 */ /* 0x000ea40000300800 */
[----:B-1----:R-:W-:-:S02]  /*3eb90*/  VIADD R51, R47, 0x2c ;  /* 0x0000002c2f337836 */ /* 0x002fc40000000000 */
[C---:B------:R-:W-:Y:S01]  /*3eba0*/  IMAD.WIDE R6, R50.reuse, 0x2, R48 ;  /* 0x0000000232067825 */ /* 0x040fe200078e0230 */
[----:B------:R0:W-:Y:S02]  /*3ebb0*/  @P6 STG.E.U16 desc[UR6][R4.64], R9 ;  /* 0x0000000904006986 */ /* 0x0001e4000c101506 */
[----:B------:R-:W-:Y:S01]  /*3ebc0*/  ISETP.GE.AND P1, PT, R51, UR4, PT ;  /* 0x0000000433007c0c */ /* 0x000fe2000bf26270 */
[----:B------:R-:W-:Y:S01]  /*3ebd0*/  VIADD R51, R50, UR24 ;  /* 0x0000001832337c36 */ /* 0x000fe20008000000 */
[----:B------:R1:W-:Y:S01]  /*3ebe0*/  @P0 STG.E.U16 desc[UR6][R6.64], R52 ;  /* 0x0000003406000986 */ /* 0x0003e2000c101506 */
[----:B------:R-:W-:Y:S01]  /*3ebf0*/  ULDC UR4, c[0x0][0x228] ;  /* 0x00008a0000047ab9 */ /* 0x000fe20000000800 */
[----:B------:R-:W-:Y:S01]  /*3ec00*/  ISETP.LT.AND P0, PT, R61, UR8, !P5 ;  /* 0x000000083d007c0c */ /* 0x000fe2000ef01270 */
[C---:B------:R-:W-:Y:S01]  /*3ec10*/  VIADD R50, R51.reuse, UR24 ;  /* 0x0000001833327c36 */ /* 0x040fe20008000000 */
[----:B------:R-:W-:Y:S01]  /*3ec20*/  ISETP.LT.AND P4, PT, R60, UR4, !P4 ;  /* 0x000000043c007c0c */ /* 0x000fe2000e781270 */
[----:B------:R-:W-:Y:S01]  /*3ec30*/  ULDC UR4, c[0x0][0x22c] ;  /* 0x00008b0000047ab9 */ /* 0x000fe20000000800 */
[----:B------:R-:W-:Y:S01]  /*3ec40*/  ULDC UR8, c[0x0][0x228] ;  /* 0x00008a0000087ab9 */ /* 0x000fe20000000800 */
[----:B0-----:R-:W-:Y:S01]  /*3ec50*/  IMAD.WIDE R4, R51, 0x2, R2 ;  /* 0x0000000233047825 */ /* 0x001fe200078e0202 */
[----:B------:R-:W-:Y:S01]  /*3ec60*/  PRMT R54, R58, 0x7632, R54 ;  /* 0x000076323a367816 */ /* 0x000fe20000000036 */
[----:B------:R-:W3:Y:S01]  /*3ec70*/  LDL.LU R9, [R1+0x138c] ;  /* 0x00138c0001097983 */ /* 0x000ee20000300800 */
[C---:B-1----:R-:W-:Y:S01]  /*3ec80*/  IADD3 R6, R47.reuse, 0x2d, RZ ;  /* 0x0000002d2f067810 */ /* 0x042fe20007ffe0ff */
[----:B------:R-:W-:-:S02]  /*3ec90*/  VIADD R52, R47, 0x2e ;  /* 0x0000002e2f347836 */ /* 0x000fc40000000000 */
[----:B------:R0:W-:Y:S01]  /*3eca0*/  @P3 STG.E.U16 desc[UR6][R4.64], R56 ;  /* 0x0000003804003986 */ /* 0x0001e2000c101506 */
[----:B------:R-:W-:Y:S01]  /*3ecb0*/  ISETP.GE.AND P6, PT, R6, UR4, PT ;  /* 0x0000000406007c0c */ /* 0x000fe2000bfc6270 */
[----:B------:R-:W-:Y:S02]  /*3ecc0*/  ULDC UR4, c[0x0][0x22c] ;  /* 0x00008b0000047ab9 */ /* 0x000fe40000000800 */
[----:B------:R-:W-:Y:S01]  /*3ecd0*/  ISETP.GE.AND P3, PT, R52, UR4, PT ;  /* 0x0000000434007c0c */ /* 0x000fe2000bf66270 */
[----:B------:R-:W-:Y:S01]  /*3ece0*/  ULDC UR4, c[0x0][0x228] ;  /* 0x00008a0000047ab9 */ /* 0x000fe20000000800 */
[----:B------:R-:W-:Y:S01]  /*3ecf0*/  IMAD.WIDE R6, R50, 0x2, R2 ;  /* 0x0000000232067825 */ /* 0x000fe200078e0202 */
[C---:B------:R-:W-:Y:S01]  /*3ed00*/  ISETP.LT.AND P5, PT, R60.reuse, UR4, !P5 ;  /* 0x000000043c007c0c */ /* 0x040fe2000efa1270 */
[----:B------:R-:W-:Y:S02]  /*3ed10*/  ULDC UR4, c[0x0][0x22c] ;  /* 0x00008b0000047ab9 */ /* 0x000fe40000000800 */
[----:B0-----:R-:W-:Y:S01]  /*3ed20*/  IMAD.WIDE R4, R51, 0x2, R48 ;  /* 0x0000000233047825 */ /* 0x001fe200078e0230 */
[----:B------:R-:W-:Y:S01]  /*3ed30*/  PRMT R51, R57, 0x7632, R51 ;  /* 0x0000763239337816 */ /* 0x000fe20000000033 */
[----:B------:R-:W4:Y:S04]  /*3ed40*/  LDL.LU R56, [R1+0x134] ;  /* 0x0001340001387983 */ /* 0x000f280000300800 */
        /* <DEDUP_REMOVED lines=9> */
[----:B-1----:R-:W-:Y:S01]  /*3ede0*/  VIADD R6, R50, UR24 ;  /* 0x0000001832067c36 */ /* 0x002fe20008000000 */
[----:B------:R0:W-:Y:S01]  /*3edf0*/  @P5 STG.E.U16 desc[UR6][R4.64], R51 ;  /* 0x0000003304005986 */ /* 0x0001e2000c101506 */
[----:B------:R-:W-:Y:S02]  /*3ee00*/  VIADD R7, R47, 0x2f ;  /* 0x0000002f2f077836 */ /* 0x000fe40000000000 */
[C---:B------:R-:W-:Y:S01]  /*3ee10*/  VIADD R52, R6.reuse, UR24 ;  /* 0x0000001806347c36 */ /* 0x040fe20008000000 */
[----:B------:R-:W-:Y:S01]  /*3ee20*/  PRMT R55, R59, 0x7632, R55 ;  /* 0x000076323b377816 */ /* 0x000fe20000000037 */
[----:B------:R-:W-:Y:S01]  /*3ee30*/  VIADD R53, R47, 0x30 ;  /* 0x000000302f357836 */ /* 0x000fe20000000000 */
[----:B------:R-:W-:Y:S01]  /*3ee40*/  ISETP.GE.AND P5, PT, R7, UR4, PT ;  /* 0x0000000407007c0c */ /* 0x000fe2000bfa6270 */
[----:B------:R-:W-:Y:S01]  /*3ee50*/  ULDC UR4, c[0x0][0x22c] ;  /* 0x00008b0000047ab9 */ /* 0x000fe20000000800 */
[----:B------:R-:W2:Y:S01]  /*3ee60*/  LDL.LU R57, [R1+0x144] ;  /* 0x0001440001397983 */ /* 0x000ea20000300800 */
        /* <DEDUP_REMOVED lines=9> */
[----:B------:R1:W-:Y:S01]  /*3ef00*/  @P4 STG.E.U16 desc[UR6][R50.64], R59 ;  /* 0x0000003b32004986 */ /* 0x0003e2000c101506 */
[----:B------:R-:W-:-:S02]  /*3ef10*/  ISETP.LT.AND P4, PT, R61, UR8, !P3 ;  /* 0x000000083d007c0c */ /* 0x000fc4000df81270 */
[----:B0-----:R-:W-:Y:S01]  /*3ef20*/  IADD3 R4, R47, 0x31, RZ ;  /* 0x000000312f047810 */ /* 0x001fe20007ffe0ff */
[----:B------:R-:W-:Y:S01]  /*3ef30*/  VIADD R53, R52, UR24 ;  /* 0x0000001834357c36 */ /* 0x000fe20008000000 */
[----:B------:R-:W-:Y:S01]  /*3ef40*/  ISETP.LT.AND P3, PT, R60, UR10, !P3 ;  /* 0x0000000a3c007c0c */ /* 0x000fe2000df61270 */
[----:B------:R-:W-:Y:S01]  /*3ef50*/  ULDC UR8, c[0x0][0x228] ;  /* 0x00008a0000087ab9 */ /* 0x000fe20000000800 */
[----:B------:R-:W-:Y:S01]  /*3ef60*/  ISETP.GE.AND P1, PT, R4, UR4, PT ;  /* 0x0000000404007c0c */ /* 0x000fe2000bf26270 */
[----:B------:R-:W-:Y:S01]  /*3ef70*/  IMAD.WIDE R4, R52, 0x2, R48 ;  /* 0x0000000234047825 */ /* 0x000fe200078e0230 */
[----:B------:R-:W-:Y:S01]  /*3ef80*/  PRMT R52, R11, 0x7632, R52 ;  /* 0x000076320b347816 */ /* 0x000fe20000000034 */
[----:B------:R-:W-:Y:S01]  /*3ef90*/  ULDC UR4, c[0x0][0x22c] ;  /* 0x00008b0000047ab9 */ /* 0x000fe20000000800 */
[----:B------:R-:W3:Y:S01]  /*3efa0*/  LDL.LU R58, [R1+0x138] ;  /* 0x00013800013a7983 */ /* 0x000ee20000300800 */
[----:B-1----:R-:W-:Y:S01]  /*3efb0*/  VIADD R54, R47, 0x32 ;  /* 0x000000322f367836 */ /* 0x002fe20000000000 */
[----:B------:R-:W-:Y:S01]  /*3efc0*/  ULDC UR10, c[0x0][0x228] ;  /* 0x00008a00000a7ab9 */ /* 0x000fe20000000800 */
[C---:B------:R-:W-:Y:S01]  /*3efd0*/  IMAD.WIDE R6, R53.reuse, 0x2, R2 ;  /* 0x0000000235067825 */ /* 0x040fe200078e0202 */
[----:B------:R0:W-:Y:S03]  /*3efe0*/  @P6 STG.E.U16 desc[UR6][R4.64], R55 ;  /* 0x0000003704006986 */ /* 0x0001e6000c101506 */
[----:B------:R-:W-:Y:S01]  /*3eff0*/  IMAD.WIDE R50, R53, 0x2, R48 ;  /* 0x0000000235327825 */ /* 0x000fe200078e0230 */
[----:B------:R-:W-:Y:S01]  /*3f000*/  ISETP.GE.AND P6, PT, R54, UR4, PT ;  /* 0x0000000436007c0c */ /* 0x000fe2000bfc6270 */
[----:B------:R1:W-:Y:S01]  /*3f010*/  @P4 STG.E.U16 desc[UR6][R6.64], R11 ;  /* 0x0000000b06004986 */ /* 0x0003e2000c101506 */
[----:B------:R-:W-:-:S03]  /*3f020*/  ULDC UR4, c[0x0][0x228] ;  /* 0x00008a0000047ab9 */ /* 0x000fc60000000800 */
[----:B------:R1:W-:Y:S01]  /*3f030*/  @P3 STG.E.U16 desc[UR6][R50.64], R52 ;  /* 0x0000003432003986 */ /* 0x0003e2000c101506 */
[----:B------:R-:W-:Y:S01]  /*3f040*/  ISETP.LT.AND P3, PT, R61, UR4, !P5 ;  /* 0x000000043d007c0c */ /* 0x000fe2000ef61270 */
[----:B------:R-:W-:Y:S01]  /*3f050*/  ULDC UR4, c[0x0][0x22c] ;  /* 0x00008b0000047ab9 */ /* 0x000fe20000000800 */
[----:B------:R-:W-:Y:S01]  /*3f060*/  ISETP.LT.AND P5, PT, R60, UR8, !P5 ;  /* 0x000000083c007c0c */ /* 0x000fe2000efa1270 */
[----:B0-----:R-:W-:Y:S01]  /*3f070*/  VIADD R4, R53, UR24 ;  /* 0x0000001835047c36 */ /* 0x001fe20008000000 */
[----:B------:R-:W4:Y:S01]  /*3f080*/  LDL.LU R59, [R1+0x148] ;  /* 0x00014800013b7983 */ /* 0x000f220000300800 */
[----:B------:R-:W-:Y:S02]  /*3f090*/  ULDC UR8, c[0x0][0x228] ;  /* 0x00008a0000087ab9 */ /* 0x000fe40000000800 */
[C---:B-1----:R-:W-:Y:S01]  /*3f0a0*/  IMAD.WIDE R6, R4.reuse, 0x2, R2 ;  /* 0x0000000204067825 */ /* 0x042fe200078e0202 */
[----:B------:R-:W2:Y:S03]  /*3f0b0*/  LDL.LU R11, [R1+0x13c] ;  /* 0x00013c00010b7983 */ /* 0x000ea60000300800 */
[----:B------:R-:W-:Y:S01]  /*3f0c0*/  IMAD.WIDE R50, R4, 0x2, R48 ;  /* 0x0000000204327825 */ /* 0x000fe200078e0230 */
[----:B------:R-:W-:Y:S01]  /*3f0d0*/  PRMT R52, R10, 0x7632, R52 ;  /* 0x000076320a347816 */ /* 0x000fe20000000034 */
[----:B------:R0:W-:Y:S04]  /*3f0e0*/  @P3 STG.E.U16 desc[UR6][R6.64], R10 ;  /* 0x0000000a06003986 */ /* 0x0001e8000c101506 */
[----:B------:R1:W-:Y:S04]  /*3f0f0*/  @P5 STG.E.U16 desc[UR6][R50.64], R52 ;  /* 0x0000003432005986 */ /* 0x0003e8000c101506 */
[----:B0-----:R-:W2:Y:S04]  /*3f100*/  LDL.LU R10, [R1+0x14c] ;  /* 0x00014c00010a7983 */ /* 0x001ea80000300800 */
[----:B-1----:R-:W3:Y:S01]  /*3f110*/  LDL.LU R52, [R1+0x130] ;  /* 0x0001300001347983 */ /* 0x002ee20000300800 */
[----:B------:R-:W-:Y:S01]  /*3f120*/  ISETP.LT.AND P4, PT, R61, UR10, !P0 ;  /* 0x0000000a3d007c0c */ /* 0x000fe2000c781270 */
[----:B------:R-:W-:Y:S01]  /*3f130*/  VIADD R5, R47, 0x33 ;  /* 0x000000332f057836 */ /* 0x000fe20000000000 */
[----:B------:R-:W-:Y:S01]  /*3f140*/  ISETP.LT.AND P0, PT, R60, UR8, !P0 ;  /* 0x000000083c007c0c */ /* 0x000fe2000c701270 */
[----:B------:R-:W-:Y:S01]  /*3f150*/  VIADD R4, R4, UR24 ;  /* 0x0000001804047c36 */ /* 0x000fe20008000000 */
[----:B------:R-:W-:Y:S01]  /*3f160*/  ULDC UR8, c[0x0][0x228] ;  /* 0x00008a0000087ab9 */ /* 0x000fe20000000800 */
[----:B------:R-:W-:Y:S01]  /*3f170*/  ULDC UR10, c[0x0][0x228] ;  /* 0x00008a00000a7ab9 */ /* 0x000fe20000000800 */
[----:B------:R-:W-:Y:S01]  /*3f180*/  ISETP.GE.AND P3, PT, R5, UR4, PT ;  /* 0x0000000405007c0c */ /* 0x000fe2000bf66270 */
[----:B------:R-:W-:Y:S01]  /*3f190*/  IMAD.WIDE R6, R4, 0x2, R2 ;  /* 0x0000000204067825 */ /* 0x000fe200078e0202 */
[----:B------:R-:W-:-:S03]  /*3f1a0*/  ULDC UR4, c[0x0][0x228] ;  /* 0x00008a0000047ab9 */ /* 0x000fc60000000800 */
[----:B------:R-:W-:Y:S01]  /*3f1b0*/  IMAD.WIDE R50, R4, 0x2, R48 ;  /* 0x0000000204327825 */ /* 0x000fe200078e0230 */
[----:B---3--:R-:W-:Y:S01]  /*3f1c0*/  PRMT R5, R52, 0x7632, R5 ;  /* 0x0000763234057816 */ /* 0x008fe20000000005 */
[----:B------:R-:W-:Y:S04]  /*3f1d0*/  @P4 STG.E.U16 desc[UR6][R6.64], R52 ;  /* 0x0000003406004986 */ /* 0x000fe8000c101506 */
[----:B------:R0:W-:Y:S04]  /*3f1e0*/  @P0 STG.E.U16 desc[UR6][R50.64], R5 ;  /* 0x0000000532000986 */ /* 0x0001e8000c101506 */
[----:B0-----:R-:W3:Y:S01]  /*3f1f0*/  LDL.LU R51, [R1+0x140] ;  /* 0x0001400001337983 */ /* 0x001ee20000300800 */
[----:B------:R-:W-:Y:S01]  /*3f200*/  ISETP.LT.AND P5, PT, R61, UR4, !P1 ;  /* 0x000000043d007c0c */ /* 0x000fe2000cfa1270 */
[----:B------:R-:W-:Y:S01]  /*3f210*/  VIADD R52, R4, UR24 ;  /* 0x0000001804347c36 */ /* 0x000fe20008000000 */
[----:B------:R-:W-:Y:S01]  /*3f220*/  ISETP.LT.AND P1, PT, R60, UR8, !P1 ;  /* 0x000000083c007c0c */ /* 0x000fe2000cf21270 */
[----:B------:R-:W-:Y:S01]  /*3f230*/  ULDC UR8, c[0x0][0x228] ;  /* 0x00008a0000087ab9 */ /* 0x000fe20000000800 */
[----:B------:R-:W-:Y:S01]  /*3f240*/  IADD3 R50, R47, 0x34, RZ ;  /* 0x000000342f327810 */ /* 0x000fe20007ffe0ff */
[C---:B------:R-:W-:Y:S01]  /*3f250*/  IMAD.WIDE R4, R52.reuse, 0x2, R2 ;  /* 0x0000000234047825 */ /* 0x040fe200078e0202 */
[----:B------:R-:W-:Y:S01]  /*3f260*/  ISETP.LT.AND P4, PT, R61, UR8, !P6 ;  /* 0x000000083d007c0c */ /* 0x000fe2000f781270 */
[----:B------:R-:W-:Y:S01]  /*3f270*/  ULDC UR4, c[0x0][0x22c] ;  /* 0x00008b0000047ab9 */ /* 0x000fe20000000800 */
[----:B------:R-:W-:Y:S01]  /*3f280*/  ULDC UR8, c[0x0][0x228] ;  /* 0x00008a0000087ab9 */ /* 0x000fe20000000800 */
[----:B------:R-:W-:Y:S01]  /*3f290*/  IMAD.WIDE R6, R52, 0x2, R48 ;  /* 0x0000000234067825 */ /* 0x000fe200078e0230 */
[----:B------:R-:W-:Y:S01]  /*3f2a0*/  ISETP.GE.AND P0, PT, R50, UR4, PT ;  /* 0x0000000432007c0c */ /* 0x000fe2000bf06270 */
[----:B------:R-:W-:-:S02]  /*3f2b0*/  ULDC UR4, c[0x0][0x228] ;  /* 0x00008a0000047ab9 */ /* 0x000fc40000000800 */
[----:B------:R-:W-:Y:S01]  /*3f2c0*/  ISETP.LT.AND P6, PT, R60, UR4, !P6 ;  /* 0x000000043c007c0c */ /* 0x000fe2000f7c1270 */
[----:B------:R-:W-:Y:S01]  /*3f2d0*/  ULDC UR4, c[0x0][0x22c] ;  /* 0x00008b0000047ab9 */ /* 0x000fe20000000800 */
[----:B------:R-:W-:Y:S02]  /*3f2e0*/  PRMT R54, R58, 0x7632, R54 ;  /* 0x000076323a367816 */ /* 0x000fe40000000036 */
[----:B----4-:R-:W-:Y:S02]  /*3f2f0*/  PRMT R55, R59, 0x7632, R55 ;  /* 0x000076323b377816 */ /* 0x010fe40000000037 */
[----:B---3--:R-:W-:Y:S01]  /*3f300*/  PRMT R53, R51, 0x7632, R53 ;  /* 0x0000763233357816 */ /* 0x008fe20000000035 */
[----:B------:R0:W-:Y:S04]  /*3f310*/  @P5 STG.E.U16 desc[UR6][R4.64], R51 ;  /* 0x0000003304005986 */ /* 0x0001e8000c101506 */
[----:B------:R1:W-:Y:S01]  /*3f320*/  @P1 STG.E.U16 desc[UR6][R6.64], R53 ;  /* 0x0000003506001986 */ /* 0x0003e2000c101506 */
[----:B------:R-:W-:Y:S01]  /*3f330*/  ISETP.LT.AND P1, PT, R61, UR8, !P3 ;  /* 0x000000083d007c0c */ /* 0x000fe2000df21270 */
[----:B------:R-:W-:Y:S01]  /*3f340*/  ULDC UR8, c[0x0][0x228] ;  /* 0x00008a0000087ab9 */ /* 0x000fe20000000800 */
[----:B0-----:R-:W-:-:S02]  /*3f350*/  VIADD R51, R52, UR24 ;  /* 0x0000001834337c36 */ /* 0x001fc40008000000 */
[----:B-1----:R-:W-:Y:S02]  /*3f360*/  VIADD R6, R47, 0x35 ;  /* 0x000000352f067836 */ /* 0x002fe40000000000 */
[----:B------:R-:W-:-:S04]  /*3f370*/  IMAD.WIDE R4, R51, 0x2, R2 ;  /* 0x0000000233047825 */ /* 0x000fc800078e0202 */
[----:B------:R-:W-:Y:S01]  /*3f380*/  VIADD R52, R47, 0x36 ;  /* 0x000000362f347836 */ /* 0x000fe20000000000 */
[----:B------:R-:W-:Y:S01]  /*3f390*/  ISETP.GE.AND P5, PT, R6, UR4, PT ;  /* 0x0000000406007c0c */ /* 0x000fe2000bfa6270 */
[----:B------:R-:W-:Y:S01]  /*3f3a0*/  ULDC UR4, c[0x0][0x22c] ;  /* 0x00008b0000047ab9 */ /* 0x000fe20000000800 */
[----:B------:R0:W-:Y:S01]  /*3f3b0*/  @P4 STG.E.U16 desc[UR6][R4.64], R56 ;  /* 0x0000003804004986 */ /* 0x0001e2000c101506 */
[----:B------:R-:W-:Y:S01]  /*3f3c0*/  VIADD R50, R51, UR24 ;  /* 0x0000001833327c36 */ /* 0x000fe20008000000 */
[----:B------:R-:W-:Y:S01]  /*3f3d0*/  ISETP.GE.AND P4, PT, R52, UR4, PT ;  /* 0x0000000434007c0c */ /* 0x000fe2000bf86270 */
[----:B------:R-:W-:Y:S01]  /*3f3e0*/  ULDC UR4, c[0x0][0x228] ;  /* 0x00008a0000047ab9 */ /* 0x000fe20000000800 */
[----:B------:R-:W-:Y:S01]  /*3f3f0*/  PRMT R53, R56, 0x7632, R53 ;  /* 0x0000763238357816 */ /* 0x000fe20000000035 */
[----:B------:R-:W-:Y:S01]  /*3f400*/  IMAD.WIDE R6, R50, 0x2, R2 ;  /* 0x0000000232067825 */ /* 0x000fe200078e0202 */
[----:B------:R-:W-:Y:S01]  /*3f410*/  ISETP.LT.AND P3, PT, R60, UR4, !P3 ;  /* 0x000000043c007c0c */ /* 0x000fe2000df61270 */
[----:B------:R-:W-:-:S02]  /*3f420*/  ULDC UR4, c[0x0][0x22c] ;  /* 0x00008b0000047ab9 */ /* 0x000fc40000000800 */
[----:B0-----:R-:W-:Y:S01]  /*3f430*/  IMAD.WIDE R4, R51, 0x2, R48 ;  /* 0x0000000233047825 */ /* 0x001fe200078e0230 */
[----:B--2---:R-:W-:-:S04]  /*3f440*/  PRMT R51, R57, 0x7632, R51 ;  /* 0x0000763239337816 */ /* 0x004fc80000000033 */
        /* <DEDUP_REMOVED lines=11> */
[----:B------:R0:W-:Y:S02]  /*3f500*/  @P3 STG.E.U16 desc[UR6][R4.64], R51 ;  /* 0x0000003304003986 */ /* 0x0001e4000c101506 */
[C---:B------:R-:W-:Y:S01]  /*3f510*/  IADD3 R52, R6.reuse, UR24, RZ ;  /* 0x0000001806347c10 */ /* 0x040fe2000fffe0ff */
[----:B------:R-:W-:Y:S01]  /*3f520*/  VIADD R53, R47, 0x38 ;  /* 0x000000382f357836 */ /* 0x000fe20000000000 */
[----:B------:R-:W-:Y:S01]  /*3f530*/  ISETP.GE.AND P3, PT, R7, UR4, PT ;  /* 0x0000000407007c0c */ /* 0x000fe2000bf66270 */
[----:B------:R-:W-:Y:S01]  /*3f540*/  ULDC UR4, c[0x0][0x22c] ;  /* 0x00008b0000047ab9 */ /* 0x000fe20000000800 */
[----:B0-----:R-:W-:-:S04]  /*3f550*/  IMAD.WIDE R4, R6, 0x2, R2 ;  /* 0x0000000206047825 */ /* 0x001fc800078e0202 */
[----:B------:R-:W-:Y:S01]  /*3f560*/  IMAD.WIDE R6, R6, 0x2, R48 ;  /* 0x0000000206067825 */ /* 0x000fe200078e0230 */
[----:B------:R0:W-:Y:S01]  /*3f570*/  @P1 STG.E.U16 desc[UR6][R4.64], R58 ;  /* 0x0000003a04001986 */ /* 0x0001e2000c101506 */
[----:B------:R-:W-:Y:S01]  /*3f580*/  ISETP.GE.AND P1, PT, R53, UR4, PT ;  /* 0x0000000435007c0c */ /* 0x000fe2000bf26270 */
[----:B------:R-:W-:Y:S01]  /*3f590*/  ULDC UR4, c[0x0][0x228] ;  /* 0x00008a0000047ab9 */ /* 0x000fe20000000800 */
[----:B------:R-:W-:Y:S01]  /*3f5a0*/  IMAD.WIDE R50, R52, 0x2, R2 ;  /* 0x0000000234327825 */ /* 0x000fe200078e0202 */
[----:B------:R1:W-:Y:S01]  /*3f5b0*/  @P0 STG.E.U16 desc[UR6][R6.64], R54 ;  /* 0x0000003606000986 */ /* 0x0003e2000c101506 */
[C---:B------:R-:W-:Y:S01]  /*3f5c0*/  ISETP.LT.AND P5, PT, R60.reuse, UR4, !P5 ;  /* 0x000000043c007c0c */ /* 0x040fe2000efa1270 */
[----:B------:R-:W-:Y:S02]  /*3f5d0*/  ULDC UR4, c[0x0][0x22c] ;  /* 0x00008b0000047ab9 */ /* 0x000fe40000000800 */
[----:B------:R2:W-:Y:S01]  /*3f5e0*/  @P6 STG.E.U16 desc[UR6][R50.64], R59 ;  /* 0x0000003b32006986 */ /* 0x0005e2000c101506 */
[----:B------:R-:W-:Y:S01]  /*3f5f0*/  ISETP.LT.AND P6, PT, R61, UR8, !P4 ;  /* 0x000000083d007c0c */ /* 0x000fe2000e7c1270 */
[C---:B0-----:R-:W-:Y:S01]  /*3f600*/  VIADD R4, R47.reuse, 0x39 ;  /* 0x000000392f047836 */ /* 0x041fe20000000000 */
[----:B------:R-:W-:Y:S01]  /*3f610*/  ISETP.LT.AND P4, PT, R60, UR10, !P4 ;  /* 0x0000000a3c007c0c */ /* 0x000fe2000e781270 */
[----:B------:R-:W-:Y:S01]  /*3f620*/  VIADD R53, R52, UR24 ;  /* 0x0000001834357c36 */ /* 0x000fe20008000000 */
[----:B------:R-:W-:Y:S01]  /*3f630*/  ULDC UR8, c[0x0][0x228] ;  /* 0x00008a0000087ab9 */ /* 0x000fe20000000800 */
[----:B-1----:R-:W-:Y:S01]  /*3f640*/  VIADD R54, R47, 0x3a ;  /* 0x0000003a2f367836 */ /* 0x002fe20000000000 */
[----:B------:R-:W-:Y:S01]  /*3f650*/  ISETP.GE.AND P0, PT, R4, UR4, PT ;  /* 0x0000000404007c0c */ /* 0x000fe2000bf06270 */
[----:B------:R-:W-:Y:S01]  /*3f660*/  IMAD.WIDE R4, R52, 0x2, R48 ;  /* 0x0000000234047825 */ /* 0x000fe200078e0230 */
[----:B------:R-:W-:Y:S01]  /*3f670*/  PRMT R52, R11, 0x7632, R52 ;  /* 0x000076320b347816 */ /* 0x000fe20000000034 */
[----:B------:R-:W-:Y:S01]  /*3f680*/  ULDC UR4, c[0x0][0x22c] ;  /* 0x00008b0000047ab9 */ /* 0x000fe20000000800 */
[----:B------:R-:W-:Y:S01]  /*3f690*/  ULDC UR10, c[0x0][0x228] ;  /* 0x00008a00000a7ab9 */ /* 0x000fe20000000800 */
[C---:B------:R-:W-:Y:S01]  /*3f6a0*/  IMAD.WIDE R6, R53.reuse, 0x2, R2 ;  /* 0x0000000235067825 */ /* 0x040fe200078e0202 */
[----:B------:R0:W-:Y:S03]  /*3f6b0*/  @P5 STG.E.U16 desc[UR6][R4.64], R55 ;  /* 0x0000003704005986 */ /* 0x0001e6000c101506 */
[C---:B--2---:R-:W-:Y:S01]  /*3f6c0*/  IMAD.WIDE R50, R53.reuse, 0x2, R48 ;  /* 0x0000000235327825 */ /* 0x044fe200078e0230 */
[----:B------:R-:W-:Y:S04]  /*3f6d0*/  @P6 STG.E.U16 desc[UR6][R6.64], R11 ;  /* 0x0000000b06006986 */ /* 0x000fe8000c101506 */
[----:B------:R1:W-:Y:S04]  /*3f6e0*/  @P4 STG.E.U16 desc[UR6][R50.64], R52 ;  /* 0x0000003432004986 */ /* 0x0003e8000c101506 */
[----:B0-----:R-:W2:Y:S01]  /*3f6f0*/  LDL.LU R55, [R1+0x60] ;  /* 0x0000600001377983 */ /* 0x001ea20000300800 */
[----:B-1----:R-:W-:-:S03]  /*3f700*/  VIADD R50, R53, UR24 ;  /* 0x0000001835327c36 */ /* 0x002fc60008000000 */
[----:B------:R-:W3:Y:S04]  /*3f710*/  LDL.LU R53, [R1+0x150] ;  /* 0x0001500001357983 */ /* 0x000ee80000300800 */
[----:B------:R-:W4:Y:S04]  /*3f720*/  LDL.LU R56, [R1+0x154] ;  /* 0x0001540001387983 */ /* 0x000f280000300800 */
[----:B------:R-:W4:Y:S04]  /*3f730*/  LDL.LU R57, [R1+0x64] ;  /* 0x0000640001397983 */ /* 0x000f280000300800 */
[----:B------:R-:W4:Y:S04]  /*3f740*/  LDL.LU R58, [R1+0x158] ;  /* 0x00015800013a7983 */ /* 0x000f280000300800 */
[----:B------:R-:W4:Y:S01]  /*3f750*/  LDL.LU R59, [R1+0x68] ;  /* 0x00006800013b7983 */ /* 0x000f220000300800 */
[----:B------:R-:W-:Y:S01]  /*3f760*/  ISETP.GE.AND P5, PT, R54, UR4, PT ;  /* 0x0000000436007c0c */ /* 0x000fe2000bfa6270 */
[----:B------:R-:W-:-:S02]  /*3f770*/  ULDC UR4, c[0x0][0x228] ;  /* 0x00008a0000047ab9 */ /* 0x000fc40000000800 */
[----:B------:R-:W4:Y:S01]  /*3f780*/  LDL.LU R11, [R1+0x15c] ;  /* 0x00015c00010b7983 */ /* 0x000f220000300800 */
[----:B------:R-:W-:Y:S01]  /*3f790*/  ISETP.LT.AND P6, PT, R61, UR4, !P3 ;  /* 0x000000043d007c0c */ /* 0x000fe2000dfc1270 */
[----:B------:R-:W-:Y:S01]  /*3f7a0*/  IMAD.WIDE R6, R50, 0x2, R2 ;  /* 0x0000000232067825 */ /* 0x000fe200078e0202 */
[----:B------:R-:W-:Y:S01]  /*3f7b0*/  PRMT R52, R10, 0x7632, R52 ;  /* 0x000076320a347816 */ /* 0x000fe20000000034 */
[----:B------:R-:W-:-:S10]  /*3f7c0*/  ULDC UR4, c[0x0][0x22c] ;  /* 0x00008b0000047ab9 */ /* 0x000fd40000000800 */
[----:B------:R0:W-:Y:S04]  /*3f7d0*/  @P6 STG.E.U16 desc[UR6][R6.64], R10 ;  /* 0x0000000a06006986 */ /* 0x0001e8000c101506 */
[----:B0-----:R-:W4:Y:S01]  /*3f7e0*/  LDL.LU R10, [R1+0x6c] ;  /* 0x00006c00010a7983 */ /* 0x001f220000300800 */
[----:B------:R-:W-:Y:S01]  /*3f7f0*/  ISETP.LT.AND P3, PT, R60, UR8, !P3 ;  /* 0x000000083c007c0c */ /* 0x000fe2000df61270 */
[----:B------:R-:W-:Y:S01]  /*3f800*/  VIADD R51, R47, 0x3b ;  /* 0x0000003b2f337836 */ /* 0x000fe20000000000 */
[----:B------:R-:W-:Y:S01]  /*3f810*/  ULDC UR8, c[0x0][0x228] ;  /* 0x00008a0000087ab9 */ /* 0x000fe20000000800 */
[----:B------:R-:W-:Y:S01]  /*3f820*/  ISETP.LT.AND P4, PT, R61, UR10, !P1 ;  /* 0x0000000a3d007c0c */ /* 0x000fe2000cf81270 */
[----:B------:R-:W-:Y:S01]  /*3f830*/  IMAD.WIDE R4, R50, 0x2, R48 ;  /* 0x0000000232047825 */ /* 0x000fe200078e0230 */
[----:B------:R-:W-:Y:S01]  /*3f840*/  ISETP.LT.AND P1, PT, R60, UR8, !P1 ;  /* 0x000000083c007c0c */ /* 0x000fe2000cf21270 */
[----:B------:R-:W-:Y:S01]  /*3f850*/  ULDC UR8, c[0x0][0x228] ;  /* 0x00008a0000087ab9 */ /* 0x000fe20000000800 */
[----:B------:R-:W-:Y:S01]  /*3f860*/  IADD3 R50, R50, UR24, RZ ;  /* 0x0000001832327c10 */ /* 0x000fe2000fffe0ff */
[----:B------:R-:W-:Y:S01]  /*3f870*/  ULDC UR10, c[0x0][0x228] ;  /* 0x00008a00000a7ab9 */ /* 0x000fe20000000800 */
[----:B------:R-:W-:Y:S01]  /*3f880*/  ISETP.GE.AND P6, PT, R51, UR4, PT ;  /* 0x0000000433007c0c */ /* 0x000fe2000bfc6270 */
[----:B------:R-:W-:-:S03]  /*3f890*/  ULDC UR4, c[0x0][0x228] ;  /* 0x00008a0000047ab9 */ /* 0x000fc60000000800 */
[----:B------:R0:W-:Y:S01]  /*3f8a0*/  @P3 STG.E.U16 desc[UR6][R4.64], R52 ;  /* 0x0000003404003986 */ /* 0x0001e2000c101506 */
[----:B------:R-:W-:Y:S01]  /*3f8b0*/  ISETP.LT.AND P3, PT, R61, UR4, !P0 ;  /* 0x000000043d007c0c */ /* 0x000fe2000c761270 */
[----:B------:R-:W-:Y:S01]  /*3f8c0*/  IMAD.WIDE R6, R50, 0x2, R48 ;  /* 0x0000000232067825 */ /* 0x000fe200078e0230 */
[----:B------:R-:W-:Y:S01]  /*3f8d0*/  ISETP.LT.AND P0, PT, R60, UR8, !P0 ;  /* 0x000000083c007c0c */ /* 0x000fe2000c701270 */
[----:B------:R-:W-:Y:S01]  /*3f8e0*/  ULDC UR8, c[0x0][0x228] ;  /* 0x00008a0000087ab9 */ /* 0x000fe20000000800 */
[----:B------:R-:W-:Y:S01]  /*3f8f0*/  ULDC UR4, c[0x0][0x22c] ;  /* 0x00008b0000047ab9 */ /* 0x000fe20000000800 */
[----:B0-----:R-:W-:-:S04]  /*3f900*/  IMAD.WIDE R4, R50, 0x2, R2 ;  /* 0x0000000232047825 */ /* 0x001fc800078e0202 */
[----:B------:R-:W-:Y:S01]  /*3f910*/  VIADD R50, R50, UR24 ;  /* 0x0000001832327c36 */ /* 0x000fe20008000000 */
[----:B--2---:R-:W-:Y:S02]  /*3f920*/  PRMT R52, R55, 0x7632, R52 ;  /* 0x0000763237347816 */ /* 0x004fe40000000034 */
[----:B---3--:R-:W-:Y:S01]  /*3f930*/  PRMT R51, R53, 0x7632, R51 ;  /* 0x0000763235337816 */ /* 0x008fe20000000033 */
[----:B------:R0:W-:Y:S04]  /*3f940*/  @P4 STG.E.U16 desc[UR6][R4.64], R53 ;  /* 0x0000003504004986 */ /* 0x0001e8000c101506 */
[----:B------:R1:W-:Y:S01]  /*3f950*/  @P1 STG.E.U16 desc[UR6][R6.64], R51 ;  /* 0x0000003306001986 */ /* 0x0003e2000c101506 */
[----:B------:R-:W-:Y:S01]  /*3f960*/  ISETP.LT.AND P1, PT, R61, UR8, !P5 ;  /* 0x000000083d007c0c */ /* 0x000fe2000ef21270 */
[----:B------:R-:W-:Y:S01]  /*3f970*/  ULDC UR8, c[0x0][0x228] ;  /* 0x00008a0000087ab9 */ /* 0x000fe20000000800 */
[----:B0-----:R-:W-:-:S04]  /*3f980*/  IMAD.WIDE R4, R50, 0x2, R2 ;  /* 0x0000000232047825 */ /* 0x001fc800078e0202 */
[----:B-1----:R-:W-:Y:S02]  /*3f990*/  VIADD R51, R47, 0x3c ;  /* 0x0000003c2f337836 */ /* 0x002fe40000000000 */
[C---:B------:R-:W-:Y:S01]  /*3f9a0*/  IMAD.WIDE R6, R50.reuse, 0x2, R48 ;  /* 0x0000000232067825 */ /* 0x040fe200078e0230 */
[----:B------:R0:W-:Y:S02]  /*3f9b0*/  @P3 STG.E.U16 desc[UR6][R4.64], R55 ;  /* 0x0000003704003986 */ /* 0x0001e4000c101506 */
[----:B------:R-:W-:Y:S01]  /*3f9c0*/  ISETP.GE.AND P4, PT, R51, UR4, PT ;  /* 0x0000000433007c0c */ /* 0x000fe2000bf86270 */
[----:B------:R-:W-:Y:S01]  /*3f9d0*/  VIADD R50, R50, UR24 ;  /* 0x0000001832327c36 */ /* 0x000fe20008000000 */
[----:B------:R1:W-:Y:S01]  /*3f9e0*/  @P0 STG.E.U16 desc[UR6][R6.64], R52 ;  /* 0x0000003406000986 */ /* 0x0003e2000c101506 */
[----:B------:R-:W-:Y:S01]  /*3f9f0*/  ULDC UR4, c[0x0][0x228] ;  /* 0x00008a0000047ab9 */ /* 0x000fe20000000800 */
[----:B------:R-:W-:Y:S01]  /*3fa00*/  ISETP.LT.AND P0, PT, R61, UR8, !P6 ;  /* 0x000000083d007c0c */ /* 0x000fe2000f701270 */
[----:B------:R-:W-:Y:S01]  /*3fa10*/  VIADD R53, R47, 0x3e ;  /* 0x0000003e2f357836 */ /* 0x000fe20000000000 */
[----:B------:R-:W-:Y:S01]  /*3fa20*/  ISETP.LT.AND P5, PT, R60, UR4, !P5 ;  /* 0x000000043c007c0c */ /* 0x000fe2000efa1270 */
[----:B------:R-:W-:Y:S01]  /*3fa30*/  ULDC UR4, c[0x0][0x22c] ;  /* 0x00008b0000047ab9 */ /* 0x000fe20000000800 */
[C---:B------:R-:W-:Y:S01]  /*3fa40*/  VIADD R51, R50.reuse, UR24 ;  /* 0x0000001832337c36 */ /* 0x040fe20008000000 */
[----:B------:R-:W-:Y:S01]  /*3fa50*/  ULDC UR8, c[0x0][0x228] ;  /* 0x00008a0000087ab9 */ /* 0x000fe20000000800 */
[----:B0-----:R-:W-:-:S04]  /*3fa60*/  IMAD.WIDE R4, R50, 0x2, R2 ;  /* 0x0000000232047825 */ /* 0x001fc800078e0202 */
[----:B-1----:R-:W-:Y:S01]  /*3fa70*/  VIADD R6, R47, 0x3d ;  /* 0x0000003d2f067836 */ /* 0x002fe20000000000 */
[----:B----4-:R0:W-:Y:S04]  /*3fa80*/  @P1 STG.E.U16 desc[UR6][R4.64], R56 ;  /* 0x0000003804001986 */ /* 0x0101e8000c101506 */
[----:B------:R-:W-:Y:S01]  /*3fa90*/  ISETP.GE.AND P3, PT, R6, UR4, PT ;  /* 0x0000000406007c0c */ /* 0x000fe2000bf66270 */
[----:B------:R-:W-:Y:S02]  /*3faa0*/  ULDC UR4, c[0x0][0x22c] ;  /* 0x00008b0000047ab9 */ /* 0x000fe40000000800 */
[----:B------:R-:W-:Y:S01]  /*3fab0*/  ISETP.GE.AND P1, PT, R53, UR4, PT ;  /* 0x0000000435007c0c */ /* 0x000fe2000bf26270 */
[----:B------:R-:W-:Y:S01]  /*3fac0*/  ULDC UR4, c[0x0][0x228] ;  /* 0x00008a0000047ab9 */ /* 0x000fe20000000800 */
[----:B------:R-:W-:Y:S01]  /*3fad0*/  PRMT R52, R56, 0x7632, R52 ;  /* 0x0000763238347816 */ /* 0x000fe20000000034 */
[----:B------:R-:W-:Y:S01]  /*3fae0*/  IMAD.WIDE R6, R51, 0x2, R2 ;  /* 0x0000000233067825 */ /* 0x000fe200078e0202 */
[----:B------:R-:W-:Y:S01]  /*3faf0*/  ISETP.LT.AND P6, PT, R60, UR4, !P6 ;  /* 0x000000043c007c0c */ /* 0x000fe2000f7c1270 */
[----:B------:R-:W-:-:S02]  /*3fb00*/  ULDC UR4, c[0x0][0x22c] ;  /* 0x00008b0000047ab9 */ /* 0x000fc40000000800 */
[----:B0-----:R-:W-:-:S05]  /*3fb10*/  IMAD.WIDE R4, R50, 0x2, R48 ;  /* 0x0000000232047825 */ /* 0x001fca00078e0230 */
[----:B------:R0:W-:Y:S04]  /*3fb20*/  @P5 STG.E.U16 desc[UR6][R4.64], R52 ;  /* 0x0000003404005986 */ /* 0x0001e8000c101506 */
[----:B------:R1:W-:Y:S01]  /*3fb30*/  @P0 STG.E.U16 desc[UR6][R6.64], R57 ;  /* 0x0000003906000986 */ /* 0x0003e2000c101506 */
[----:B------:R-:W-:Y:S01]  /*3fb40*/  ISETP.LT.AND P0, PT, R61, UR8, !P4 ;  /* 0x000000083d007c0c */ /* 0x000fe2000e701270 */
[----:B------:R-:W-:Y:S01]  /*3fb50*/  VIADD R53, R47, 0x40 ;  /* 0x000000402f357836 */ /* 0x000fe20000000000 */
[----:B------:R-:W-:Y:S01]  /*3fb60*/  ISETP.LT.AND P4, PT, R60, UR10, !P4 ;  /* 0x0000000a3c007c0c */ /* 0x000fe2000e781270 */
[----:B------:R-:W-:Y:S01]  /*3fb70*/  ULDC UR8, c[0x0][0x228] ;  /* 0x00008a0000087ab9 */ /* 0x000fe20000000800 */
[----:B------:R-:W-:Y:S01]  /*3fb80*/  ISETP.LT.AND P5, PT, R61, UR12, !P3 ;  /* 0x0000000c3d007c0c */ /* 0x000fe2000dfa1270 */
[----:B------:R-:W-:Y:S01]  /*3fb90*/  ULDC UR10, c[0x0][0x228] ;  /* 0x00008a00000a7ab9 */ /* 0x000fe20000000800 */
[----:B------:R-:W-:Y:S01]  /*3fba0*/  IADD3 R50, R47, 0x3f, RZ ;  /* 0x0000003f2f327810 */ /* 0x000fe20007ffe0ff */
[----:B0-----:R-:W-:Y:S01]  /*3fbb0*/  IMAD.WIDE R4, R51, 0x2, R48 ;  /* 0x0000000233047825 */ /* 0x001fe200078e0230 */
[----:B------:R-:W-:Y:S01]  /*3fbc0*/  PRMT R54, R58, 0x7632, R54 ;  /* 0x000076323a367816 */ /* 0x000fe20000000036 */
[----:B------:R-:W-:Y:S01]  /*3fbd0*/  ULDC UR12, c[0x0][0x228] ;  /* 0x00008a00000c7ab9 */ /* 0x000fe20000000800 */
[----:B-1----:R-:W-:Y:S01]  /*3fbe0*/  PRMT R7, R57, 0x7632, R7 ;  /* 0x0000763239077816 */ /* 0x002fe20000000007 */
[----:B------:R-:W-:-:S04]  /*3fbf0*/  VIADD R6, R51, UR24 ;  /* 0x0000001833067c36 */ /* 0x000fc80008000000 */
[----:B------:R0:W-:Y:S01]  /*3fc00*/  @P6 STG.E.U16 desc[UR6][R4.64], R7 ;  /* 0x0000000704006986 */ /* 0x0001e2000c101506 */
[----:B------:R-:W-:Y:S01]  /*3fc10*/  VIADD R52, R6, UR24 ;  /* 0x0000001806347c36 */ /* 0x000fe20008000000 */
[----:B------:R-:W-:Y:S01]  /*3fc20*/  ISETP.GE.AND P6, PT, R50, UR4, PT ;  /* 0x0000000432007c0c */ /* 0x000fe2000bfc6270 */
[----:B------:R-:W-:Y:S02]  /*3fc30*/  ULDC UR4, c[0x0][0x22c] ;  /* 0x00008b0000047ab9 */ /* 0x000fe40000000800 */
[----:B------:R-:W-:-:S04]  /*3fc40*/  IMAD.WIDE R50, R52, 0x2, R2 ;  /* 0x0000000234327825 */ /* 0x000fc800078e0202 */
[----:B0-----:R-:W-:-:S04]  /*3fc50*/  IMAD.WIDE R4, R6, 0x2, R2 ;  /* 0x0000000206047825 */ /* 0x001fc800078e0202 */
[----:B------:R-:W-:Y:S01]  /*3fc60*/  IMAD.WIDE R6, R6, 0x2, R48 ;  /* 0x0000000206067825 */ /* 0x000fe200078e0230 */
[----:B------:R0:W-:Y:S01]  /*3fc70*/  @P0 STG.E.U16 desc[UR6][R4.64], R58 ;  /* 0x0000003a04000986 */ /* 0x0001e2000c101506 */
[----:B------:R-:W-:Y:S01]  /*3fc80*/  ISETP.GE.AND P0, PT, R53, UR4, PT ;  /* 0x0000000435007c0c */ /* 0x000fe2000bf06270 */
[----:B------:R-:W-:Y:S02]  /*3fc90*/  ULDC UR4, c[0x0][0x228] ;  /* 0x00008a0000047ab9 */ /* 0x000fe40000000800 */
[----:B------:R1:W-:Y:S01]  /*3fca0*/  @P4 STG.E.U16 desc[UR6][R6.64], R54 ;  /* 0x0000003606004986 */ /* 0x0003e2000c101506 */
[C---:B------:R-:W-:Y:S01]  /*3fcb0*/  ISETP.LT.AND P3, PT, R60.reuse, UR4, !P3 ;  /* 0x000000043c007c0c */ /* 0x040fe2000df61270 */
[----:B------:R-:W-:Y:S02]  /*3fcc0*/  ULDC UR4, c[0x0][0x22c] ;  /* 0x00008b0000047ab9 */ /* 0x000fe40000000800 */
[----:B------:R2:W-:Y:S01]  /*3fcd0*/  @P5 STG.E.U16 desc[UR6][R50.64], R59 ;  /* 0x0000003b32005986 */ /* 0x0005e2000c101506 */
[----:B------:R-:W-:Y:S01]  /*3fce0*/  ISETP.LT.AND P5, PT, R61, UR8, !P1 ;  /* 0x000000083d007c0c */ /* 0x000fe2000cfa1270 */
[----:B0-----:R-:W-:Y:S01]  /*3fcf0*/  VIADD R4, R47, 0x41 ;  /* 0x000000412f047836 */ /* 0x001fe20000000000 */
[----:B------:R-:W-:Y:S01]  /*3fd00*/  ISETP.LT.AND P1, PT, R60, UR10, !P1 ;  /* 0x0000000a3c007c0c */ /* 0x000fe2000cf21270 */
[----:B------:R-:W-:Y:S01]  /*3fd10*/  VIADD R53, R52, UR24 ;  /* 0x0000001834357c36 */ /* 0x000fe20008000000 */
[----:B------:R-:W-:Y:S01]  /*3fd20*/  ULDC UR8, c[0x0][0x228] ;  /* 0x00008a0000087ab9 */ /* 0x000fe20000000800 */
[----:B-1----:R-:W-:Y:S01]  /*3fd30*/  PRMT R54, R59, 0x7632, R54 ;  /* 0x000076323b367816 */ /* 0x002fe20000000036 */
[----:B------:R-:W-:Y:S01]  /*3fd40*/  VIADD R55, R47, 0x42 ;  /* 0x000000422f377836 */ /* 0x000fe20000000000 */
[----:B------:R-:W-:Y:S01]  /*3fd50*/  ISETP.GE.AND P4, PT, R4, UR4, PT ;  /* 0x0000000404007c0c */ /* 0x000fe2000bf86270 */
[----:B------:R-:W-:Y:S01]  /*3fd60*/  IMAD.WIDE R4, R52, 0x2, R48 ;  /* 0x0000000234047825 */ /* 0x000fe200078e0230 */
[----:B------:R-:W-:Y:S01]  /*3fd70*/  PRMT R52, R11, 0x7632, R52 ;  /* 0x000076320b347816 */ /* 0x000fe20000000034 */
[----:B------:R-:W-:Y:S01]  /*3fd80*/  ULDC UR4, c[0x0][0x22c] ;  /* 0x00008b0000047ab9 */ /* 0x000fe20000000800 */
[----:B------:R-:W-:Y:S01]  /*3fd90*/  ULDC UR10, c[0x0][0x228] ;  /* 0x00008a00000a7ab9 */ /* 0x000fe20000000800 */
[C---:B------:R-:W-:Y:S01]  /*3fda0*/  IMAD.WIDE R6, R53.reuse, 0x2, R2 ;  /* 0x0000000235067825 */ /* 0x040fe200078e0202 */
[----:B------:R0:W-:Y:S03]  /*3fdb0*/  @P3 STG.E.U16 desc[UR6][R4.64], R54 ;  /* 0x0000003604003986 */ /* 0x0001e6000c101506 */
[----:B--2---:R-:W-:Y:S01]  /*3fdc0*/  IMAD.WIDE R50, R53, 0x2, R48 ;  /* 0x0000000235327825 */ /* 0x004fe200078e0230 */
[----:B------:R-:W-:Y:S01]  /*3fdd0*/  ISETP.GE.AND P3, PT, R55, UR4, PT ;  /* 0x0000000437007c0c */ /* 0x000fe2000bf66270 */
[----:B------:R1:W-:Y:S01]  /*3fde0*/  @P5 STG.E.U16 desc[UR6][R6.64], R11 ;  /* 0x0000000b06005986 */ /* 0x0003e2000c101506 */
[----:B------:R-:W-:-:S03]  /*3fdf0*/  ULDC UR4, c[0x0][0x228] ;  /* 0x00008a0000047ab9 */ /* 0x000fc60000000800 */
[----:B------:R2:W-:Y:S01]  /*3fe00*/  @P1 STG.E.U16 desc[UR6][R50.64], R52 ;  /* 0x0000003432001986 */ /* 0x0005e2000c101506 */
[----:B------:R-:W-:Y:S01]  /*3fe10*/  ISETP.LT.AND P1, PT, R61, UR4, !P6 ;  /* 0x000000043d007c0c */ /* 0x000fe2000f721270 */
[----:B------:R-:W-:Y:S01]  /*3fe20*/  ULDC UR4, c[0x0][0x22c] ;  /* 0x00008b0000047ab9 */ /* 0x000fe20000000800 */
[----:B------:R-:W-:Y:S01]  /*3fe30*/  ISETP.LT.AND P6, PT, R60, UR8, !P6 ;  /* 0x000000083c007c0c */ /* 0x000fe2000f7c1270 */
[----:B------:R-:W-:Y:S01]  /*3fe40*/  ULDC UR8, c[0x0][0x228] ;  /* 0x00008a0000087ab9 */ /* 0x000fe20000000800 */
[----:B0-----:R-:W-:Y:S02]  /*3fe50*/  IADD3 R4, R53, UR24, RZ ;  /* 0x0000001835047c10 */ /* 0x001fe4000fffe0ff */
[----:B------:R-:W3:Y:S03]  /*3fe60*/  LDL.LU R53, [R1+0x180] ;  /* 0x0001800001357983 */ /* 0x000ee60000300800 */
[----:B-1----:R-:W-:Y:S01]  /*3fe70*/  IMAD.WIDE R6, R4, 0x2, R2 ;  /* 0x0000000204067825 */ /* 0x002fe200078e0202 */
[----:B------:R-:W4:Y:S01]  /*3fe80*/  LDL.LU R56, [R1+0x174] ;  /* 0x0001740001387983 */ /* 0x000f220000300800 */
[----:B--2---:R-:W-:-:S02]  /*3fe90*/  PRMT R52, R10, 0x7632, R52 ;  /* 0x000076320a347816 */ /* 0x004fc40000000034 */
[----:B------:R-:W-:Y:S01]  /*3fea0*/  IMAD.WIDE R50, R4, 0x2, R48 ;  /* 0x0000000204327825 */ /* 0x000fe200078e0230 */
[----:B------:R-:W2:Y:S04]  /*3feb0*/  LDL.LU R57, [R1+0x184] ;  /* 0x0001840001397983 */ /* 0x000ea80000300800 */
[----:B------:R-:W2:Y:S04]  /*3fec0*/  LDL.LU R58, [R1+0x178] ;  /* 0x00017800013a7983 */ /* 0x000ea80000300800 */
[----:B------:R0:W-:Y:S04]  /*3fed0*/  @P1 STG.E.U16 desc[UR6][R6.64], R10 ;  /* 0x0000000a06001986 */ /* 0x0001e8000c101506 */
[----:B------:R-:W2:Y:S04]  /*3fee0*/  LDL.LU R11, [R1+0x188] ;  /* 0x00018800010b7983 */ /* 0x000ea80000300800 */
[----:B------:R1:W-:Y:S04]  /*3fef0*/  @P6 STG.E.U16 desc[UR6][R50.64], R52 ;  /* 0x0000003432006986 */ /* 0x0003e8000c101506 */
[----:B0-----:R-:W2:Y:S04]  /*3ff00*/  LDL.LU R10, [R1+0x17c] ;  /* 0x00017c00010a7983 */ /* 0x001ea80000300800 */
[----:B------:R-:W2:Y:S04]  /*3ff10*/  LDL.LU R59, [R1+0x18c] ;  /* 0x00018c00013b7983 */ /* 0x000ea80000300800 */
        /* <DEDUP_REMOVED lines=8> */
[----:B------:R-:W-:Y:S01]  /*3ffa0*/  ULDC UR4, c[0x0][0x228] ;  /* 0x00008a0000047ab9 */ /* 0x000fe20000000800 */
[----:B------:R-:W-:Y:S01]  /*3ffb0*/  IMAD.WIDE R6, R4, 0x2, R2 ;  /* 0x0000000204067825 */ /* 0x000fe200078e0202 */
[----:B------:R-:W-:Y:S01]  /*3ffc0*/  ISETP.LT.AND P6, PT, R61, UR4, !P4 ;  /* 0x000000043d007c0c */ /* 0x000fe2000e7c1270 */
[----:B------:R-:W-:-:S02]  /*3ffd0*/  ULDC UR4, c[0x0][0x22c] ;  /* 0x00008b0000047ab9 */ /* 0x000fc40000000800 */
[----:B------:R-:W-:Y:S01]  /*3ffe0*/  IMAD.WIDE R50, R4, 0x2, R48 ;  /* 0x0000000204327825 */ /* 0x000fe200078e0230 */
[----:B------:R-:W-:Y:S01]  /*3fff0*/  ISETP.LT.AND P4, PT, R60, UR8, !P4 ;  /* 0x000000083c007c0c */ /* 0x000fe2000e781270 */
[----:B------:R-:W-:Y:S01]  /*40000*/  ULDC UR8, c[0x0][0x228] ;  /* 0x00008a0000087ab9 */ /* 0x000fe20000000800 */
[----:B---3--:R-:W-:Y:S01]  /*40010*/  PRMT R5, R52, 0x7632, R5 ;  /* 0x0000763234057816 */ /* 0x008fe20000000005 */
[----:B------:R0:W-:Y:S01]  /*40020*/  @P5 STG.E.U16 desc[UR6][R6.64], R52 ;  /* 0x0000003406005986 */ /* 0x0001e2000c101506 */
[----:B------:R-:W-:Y:S01]  /*40030*/  ISETP.LT.AND P5, PT, R61, UR8, !P3 ;  /* 0x000000083d007c0c */ /* 0x000fe2000dfa1270 */
[----:B------:R-:W-:Y:S02]  /*40040*/  ULDC UR8, c[0x0][0x228] ;  /* 0x00008a0000087ab9 */ /* 0x000fe40000000800 */
[----:B------:R1:W-:Y:S01]  /*40050*/  @P0 STG.E.U16 desc[UR6][R50.64], R5 ;  /* 0x0000000532000986 */ /* 0x0003e2000c101506 */
[----:B0-----:R-:W-:-:S04]  /*40060*/  VIADD R52, R4, UR24 ;  /* 0x0000001804347c36 */ /* 0x001fc80008000000 */
[----:B-1----:R-:W-:Y:S01]  /*40070*/  IMAD.WIDE R4, R52, 0x2, R2 ;  /* 0x0000000234047825 */ /* 0x002fe200078e0202 */
[----:B------:R-:W-:-:S03]  /*40080*/  PRMT R50, R53, 0x7632, R50 ;  /* 0x0000763235327816 */ /* 0x000fc60000000032 */
[----:B------:R-:W-:Y:S01]  /*40090*/  VIADD R51, R47, 0x44 ;  /* 0x000000442f337836 */ /* 0x000fe20000000000 */
[----:B------:R0:W-:Y:S01]  /*400a0*/  @P6 STG.E.U16 desc[UR6][R4.64], R53 ;  /* 0x0000003504006986 */ /* 0x0001e2000c101506 */
[----:B------:R-:W-:-:S03]  /*400b0*/  IMAD.WIDE R6, R52, 0x2, R48 ;  /* 0x0000000234067825 */ /* 0x000fc600078e0230 */
[----:B------:R-:W-:Y:S01]  /*400c0*/  ISETP.GE.AND P0, PT, R51, UR4, PT ;  /* 0x0000000433007c0c */ /* 0x000fe2000bf06270 */
[----:B------:R-:W-:Y:S01]  /*400d0*/  ULDC UR4, c[0x0][0x228] ;  /* 0x00008a0000047ab9 */ /* 0x000fe20000000800 */
[----:B------:R1:W-:Y:S01]  /*400e0*/  @P4 STG.E.U16 desc[UR6][R6.64], R50 ;  /* 0x0000003206004986 */ /* 0x0003e2000c101506 */
[----:B------:R-:W-:Y:S01]  /*400f0*/  ISETP.LT.AND P4, PT, R60, UR4, !P3 ;  /* 0x000000043c007c0c */ /* 0x000fe2000df81270 */
[----:B------:R-:W-:Y:S01]  /*40100*/  ULDC UR4, c[0x0][0x22c] ;  /* 0x00008b0000047ab9 */ /* 0x000fe20000000800 */
[----:B0-----:R-:W-:Y:S02]  /*40110*/  VIADD R4, R52, UR24 ;  /* 0x0000001834047c36 */ /* 0x001fe40008000000 */
[C---:B------:R-:W-:Y:S02]  /*40120*/  VIADD R5, R47.reuse, 0x45 ;  /* 0x000000452f057836 */ /* 0x040fe40000000000 */
[----:B------:R-:W-:Y:S02]  /*40130*/  VIADD R52, R47, 0x46 ;  /* 0x000000462f347836 */ /* 0x000fe40000000000 */
[C---:B-1----:R-:W-:Y:S01]  /*40140*/  IMAD.WIDE R6, R4.reuse, 0x2, R2 ;  /* 0x0000000204067825 */ /* 0x042fe200078e0202 */
[----:B------:R-:W-:Y:S01]  /*40150*/  ISETP.LT.AND P6, PT, R61, UR8, !P1 ;  /* 0x000000083d007c0c */ /* 0x000fe2000cfc1270 */
[----:B------:R-:W-:Y:S01]  /*40160*/  ULDC UR8, c[0x0][0x228] ;  /* 0x00008a0000087ab9 */ /* 0x000fe20000000800 */
[----:B------:R-:W-:Y:S01]  /*40170*/  ISETP.GE.AND P3, PT, R5, UR4, PT ;  /* 0x0000000405007c0c */ /* 0x000fe2000bf66270 */
[----:B------:R-:W-:Y:S01]  /*40180*/  ULDC UR4, c[0x0][0x22c] ;  /* 0x00008b0000047ab9 */ /* 0x000fe20000000800 */
[----:B----4-:R0:W-:Y:S01]  /*40190*/  @P5 STG.E.U16 desc[UR6][R6.64], R56 ;  /* 0x0000003806005986 */ /* 0x0101e2000c101506 */
[----:B------:R-:W-:-:S02]  /*401a0*/  IADD3 R50, R4, UR24, RZ ;  /* 0x0000001804327c10 */ /* 0x000fc4000fffe0ff */
[----:B------:R-:W-:Y:S01]  /*401b0*/  ISETP.GE.AND P5, PT, R52, UR4, PT ;  /* 0x0000000434007c0c */ /* 0x000fe2000bfa6270 */
[----:B------:R-:W-:Y:S01]  /*401c0*/  ULDC UR4, c[0x0][0x228] ;  /* 0x00008a0000047ab9 */ /* 0x000fe20000000800 */
[----:B------:R-:W-:Y:S01]  /*401d0*/  PRMT R51, R56, 0x7632, R51 ;  /* 0x0000763238337816 */ /* 0x000fe20000000033 */
[----:B------:R-:W-:Y:S01]  /*401e0*/  IMAD.WIDE R4, R4, 0x2, R48 ;  /* 0x0000000204047825 */ /* 0x000fe200078e0230 */
[----:B------:R-:W-:Y:S01]  /*401f0*/  ISETP.LT.AND P1, PT, R60, UR4, !P1 ;  /* 0x000000043c007c0c */ /* 0x000fe2000cf21270 */
[----:B------:R-:W-:Y:S02]  /*40200*/  ULDC UR4, c[0x0][0x22c] ;  /* 0x00008b0000047ab9 */ /* 0x000fe40000000800 */
[----:B0-----:R-:W-:Y:S01]  /*40210*/  IMAD.WIDE R6, R50, 0x2, R2 ;  /* 0x0000000232067825 */ /* 0x001fe200078e0202 */
[----:B------:R0:W-:Y:S01]  /*40220*/  @P4 STG.E.U16 desc[UR6][R4.64], R51 ;  /* 0x0000003304004986 */ /* 0x0001e2000c101506 */
[----:B------:R-:W-:Y:S01]  /*40230*/  ISETP.LT.AND P4, PT, R61, UR8, !P0 ;  /* 0x000000083d007c0c */ /* 0x000fe2000c781270 */
[----:B------:R-:W-:-:S02]  /*40240*/  ULDC UR8, c[0x0][0x228] ;  /* 0x00008a0000087ab9 */ /* 0x000fc40000000800 */
[----:B--2---:R1:W-:Y:S01]  /*40250*/  @P6 STG.E.U16 desc[UR6][R6.64], R57 ;  /* 0x0000003906006986 */ /* 0x0043e2000c101506 */
[----:B------:R-:W-:Y:S01]  /*40260*/  ISETP.LT.AND P0, PT, R60, UR10, !P0 ;  /* 0x0000000a3c007c0c */ /* 0x000fe2000c701270 */
[----:B------:R-:W-:Y:S01]  /*40270*/  ULDC UR10, c[0x0][0x228] ;  /* 0x00008a00000a7ab9 */ /* 0x000fe20000000800 */
[----:B------:R-:W-:Y:S01]  /*40280*/  ISETP.LT.AND P6, PT, R61, UR12, !P3 ;  /* 0x0000000c3d007c0c */ /* 0x000fe2000dfc1270 */
[----:B------:R-:W-:Y:S01]  /*40290*/  ULDC UR12, c[0x0][0x228] ;  /* 0x00008a00000c7ab9 */ /* 0x000fe20000000800 */
[----:B0-----:R-:W-:Y:S01]  /*402a0*/  IMAD.WIDE R4, R50, 0x2, R48 ;  /* 0x0000000232047825 */ /* 0x001fe200078e0230 */
[----:B-1----:R-:W-:-:S03]  /*402b0*/  PRMT R6, R57, 0x7632, R6 ;  /* 0x0000763239067816 */ /* 0x002fc60000000006 */
[----:B------:R-:W-:Y:S02]  /*402c0*/  VIADD R7, R47, 0x47 ;  /* 0x000000472f077836 */ /* 0x000fe40000000000 */
[----:B------:R-:W-:Y:S01]  /*402d0*/  VIADD R50, R50, UR24 ;  /* 0x0000001832327c36 */ /* 0x000fe20008000000 */
[----:B------:R0:W-:Y:S02]  /*402e0*/  @P1 STG.E.U16 desc[UR6][R4.64], R6 ;  /* 0x0000000604001986 */ /* 0x0001e4000c101506 */
[----:B------:R-:W-:Y:S01]  /*402f0*/  ISETP.GE.AND P1, PT, R7, UR4, PT ;  /* 0x0000000407007c0c */ /* 0x000fe2000bf26270 */
[----:B------:R-:W-:Y:S01]  /*40300*/  VIADD R7, R47, 0x48 ;  /* 0x000000482f077836 */ /* 0x000fe20000000000 */
[----:B------:R-:W-:Y:S01]  /*40310*/  PRMT R54, R58, 0x7632, R54 ;  /* 0x000076323a367816 */ /* 0x000fe20000000036 */
[----:B------:R-:W-:Y:S01]  /*40320*/  ULDC UR4, c[0x0][0x22c] ;  /* 0x00008b0000047ab9 */ /* 0x000fe20000000800 */
[C---:B0-----:R-:W-:Y:S02]  /*40330*/  VIADD R6, R50.reuse, UR24 ;  /* 0x0000001832067c36 */ /* 0x041fe40008000000 */
[----:B------:R-:W-:-:S04]  /*40340*/  IMAD.WIDE R4, R50, 0x2, R2 ;  /* 0x0000000232047825 */ /* 0x000fc800078e0202 */
        /* <DEDUP_REMOVED lines=9> */
[----:B------:R-:W-:Y:S01]  /*403e0*/  ISETP.LT.AND P6, PT, R61, UR8, !P5 ;  /* 0x000000083d007c0c */ /* 0x000fe2000efc1270 */
[----:B------:R-:W-:Y:S01]  /*403f0*/  ULDC UR8, c[0x0][0x228] ;  /* 0x00008a0000087ab9 */ /* 0x000fe20000000800 */
[----:B0-----:R-:W-:-:S05]  /*40400*/  VIADD R4, R47, 0x49 ;  /* 0x000000492f047836 */ /* 0x001fca0000000000 */
[----:B------:R-:W-:Y:S02]  /*40410*/  ISETP.GE.AND P0, PT, R4, UR4, PT ;  /* 0x0000000404007c0c */ /* 0x000fe4000bf06270 */
[----:B------:R-:W-:Y:S02]  /*40420*/  PRMT R5, R11, 0x7632, R5 ;  /* 0x000076320b057816 */ /* 0x000fe40000000005 */
[----:B------:R-:W-:Y:S01]  /*40430*/  PRMT R55, R10, 0x7632, R55 ;  /* 0x000076320a377816 */ /* 0x000fe20000000037 */
[----:B-1----:R-:W-:Y:S01]  /*40440*/  VIADD R54, R47, 0x4a ;  /* 0x0000004a2f367836 */ /* 0x002fe20000000000 */
[C---:B------:R-:W-:Y:S01]  /*40450*/  IADD3 R4, R6.reuse, UR24, RZ ;  /* 0x0000001806047c10 */ /* 0x040fe2000fffe0ff */
[----:B------:R-:W-:Y:S01]  /*40460*/  IMAD.WIDE R6, R6, 0x2, R48 ;  /* 0x0000000206067825 */ /* 0x000fe200078e0230 */
[----:B------:R-:W-:Y:S01]  /*40470*/  ISETP.LT.AND P5, PT, R60, UR10, !P5 ;  /* 0x0000000a3c007c0c */ /* 0x000fe2000efa1270 */
[----:B------:R-:W-:Y:S01]  /*40480*/  ULDC UR4, c[0x0][0x22c] ;  /* 0x00008b0000047ab9 */ /* 0x000fe20000000800 */
[----:B------:R-:W-:Y:S01]  /*40490*/  ULDC UR10, c[0x0][0x228] ;  /* 0x00008a00000a7ab9 */ /* 0x000fe20000000800 */
[C---:B------:R-:W-:Y:S01]  /*404a0*/  IMAD.WIDE R50, R4.reuse, 0x2, R2 ;  /* 0x0000000204327825 */ /* 0x040fe200078e0202 */
[----:B------:R-:W-:Y:S04]  /*404b0*/  @P3 STG.E.U16 desc[UR6][R6.64], R5 ;  /* 0x0000000506003986 */ /* 0x000fe8000c101506 */
[----:B------:R0:W-:Y:S01]  /*404c0*/  @P6 STG.E.U16 desc[UR6][R50.64], R10 ;  /* 0x0000000a32006986 */ /* 0x0001e2000c101506 */
[----:B--2---:R-:W-:-:S03]  /*404d0*/  IMAD.WIDE R52, R4, 0x2, R48 ;  /* 0x0000000204347825 */ /* 0x004fc600078e0230 */
[----:B0-----:R-:W2:Y:S04]  /*404e0*/  LDL.LU R10, [R1+0x190] ;  /* 0x00019000010a7983 */ /* 0x001ea80000300800 */
[----:B------:R-:W3:Y:S04]  /*404f0*/  LDL.LU R11, [R1+0x160] ;  /* 0x00016000010b7983 */ /* 0x000ee80000300800 */
[----:B------:R0:W-:Y:S04]  /*40500*/  @P5 STG.E.U16 desc[UR6][R52.64], R55 ;  /* 0x0000003734005986 */ /* 0x0001e8000c101506 */
[----:B0-----:R-:W4:Y:S01]  /*40510*/  LDL.LU R53, [R1+0x194] ;  /* 0x0001940001357983 */ /* 0x001f220000300800 */
[----:B------:R-:W-:Y:S01]  /*40520*/  ISETP.GE.AND P3, PT, R54, UR4, PT ;  /* 0x0000000436007c0c */ /* 0x000fe2000bf66270 */
[----:B------:R-:W-:-:S02]  /*40530*/  ULDC UR4, c[0x0][0x228] ;  /* 0x00008a0000047ab9 */ /* 0x000fc40000000800 */
[----:B------:R-:W-:Y:S01]  /*40540*/  ISETP.LT.AND P5, PT, R61, UR4, !P1 ;  /* 0x000000043d007c0c */ /* 0x000fe2000cfa1270 */
[----:B------:R-:W-:Y:S01]  /*40550*/  VIADD R50, R4, UR24 ;  /* 0x0000001804327c36 */ /* 0x000fe20008000000 */
[----:B------:R-:W-:Y:S01]  /*40560*/  ISETP.LT.AND P1, PT, R60, UR8, !P1 ;  /* 0x000000083c007c0c */ /* 0x000fe2000cf21270 */
[----:B------:R-:W-:Y:S01]  /*40570*/  ULDC UR8, c[0x0][0x228] ;  /* 0x00008a0000087ab9 */ /* 0x000fe20000000800 */
[----:B------:R-:W-:Y:S01]  /*40580*/  VIADD R51, R47, 0x4b ;  /* 0x0000004b2f337836 */ /* 0x000fe20000000000 */
[----:B------:R-:W-:Y:S01]  /*40590*/  ISETP.LT.AND P6, PT, R61, UR10, !P4 ;  /* 0x0000000a3d007c0c */ /* 0x000fe2000e7c1270 */
[----:B------:R-:W-:Y:S01]  /*405a0*/  IMAD.WIDE R6, R50, 0x2, R2 ;  /* 0x0000000232067825 */ /* 0x000fe200078e0202 */
[----:B------:R-:W-:Y:S01]  /*405b0*/  PRMT R52, R59, 0x7632, R52 ;  /* 0x000076323b347816 */ /* 0x000fe20000000034 */
[----:B------:R-:W-:Y:S01]  /*405c0*/  ULDC UR4, c[0x0][0x22c] ;  /* 0x00008b0000047ab9 */ /* 0x000fe20000000800 */
[----:B------:R-:W-:Y:S01]  /*405d0*/  ISETP.LT.AND P4, PT, R60, UR8, !P4 ;  /* 0x000000083c007c0c */ /* 0x000fe2000e781270 */
[C---:B------:R-:W-:Y:S01]  /*405e0*/  IMAD.WIDE R4, R50.reuse, 0x2, R48 ;  /* 0x0000000232047825 */ /* 0x040fe200078e0230 */
[----:B------:R-:W-:Y:S01]  /*405f0*/  ULDC UR8, c[0x0][0x228] ;  /* 0x00008a0000087ab9 */ /* 0x000fe20000000800 */
[----:B------:R-:W4:Y:S01]  /*40600*/  LDL.LU R55, [R1+0x198] ;  /* 0x0001980001377983 */ /* 0x000f220000300800 */
[----:B------:R-:W-:Y:S01]  /*40610*/  ULDC UR10, c[0x0][0x228] ;  /* 0x00008a00000a7ab9 */ /* 0x000fe20000000800 */
[----:B------:R-:W-:-:S02]  /*40620*/  VIADD R50, R50, UR24 ;  /* 0x0000001832327c36 */ /* 0x000fc40008000000 */
[----:B------:R0:W-:Y:S01]  /*40630*/  @P5 STG.E.U16 desc[UR6][R6.64], R59 ;  /* 0x0000003b06005986 */ /* 0x0001e2000c101506 */
[----:B------:R-:W-:Y:S01]  /*40640*/  ISETP.GE.AND P5, PT, R51, UR4, PT ;  /* 0x0000000433007c0c */ /* 0x000fe2000bfa6270 */
[----:B------:R-:W-:Y:S02]  /*40650*/  ULDC UR4, c[0x0][0x228] ;  /* 0x00008a0000047ab9 */ /* 0x000fe40000000800 */
[----:B------:R1:W-:Y:S01]  /*40660*/  @P1 STG.E.U16 desc[UR6][R4.64], R52 ;  /* 0x0000003404001986 */ /* 0x0003e2000c101506 */
[----:B------:R-:W-:Y:S01]  /*40670*/  ISETP.LT.AND P1, PT, R61, UR4, !P0 ;  /* 0x000000043d007c0c */ /* 0x000fe2000c721270 */
[----:B------:R-:W-:Y:S01]  /*40680*/  ULDC UR4, c[0x0][0x22c] ;  /* 0x00008b0000047ab9 */ /* 0x000fe20000000800 */
[----:B------:R-:W-:Y:S01]  /*40690*/  ISETP.LT.AND P0, PT, R60, UR8, !P0 ;  /* 0x000000083c007c0c */ /* 0x000fe2000c701270 */
[----:B------:R-:W-:Y:S01]  /*406a0*/  ULDC UR8, c[0x0][0x228] ;  /* 0x00008a0000087ab9 */ /* 0x000fe20000000800 */
[----:B------:R-:W4:Y:S01]  /*406b0*/  LDL.LU R56, [R1+0x168] ;  /* 0x0001680001387983 */ /* 0x000f220000300800 */
[----:B0-----:R-:W-:-:S03]  /*406c0*/  IMAD.WIDE R6, R50, 0x2, R48 ;  /* 0x0000000232067825 */ /* 0x001fc600078e0230 */
[----:B------:R-:W4:Y:S01]  /*406d0*/  LDL.LU R58, [R1+0x19c] ;  /* 0x00019c00013a7983 */ /* 0x000f220000300800 */
[----:B-1----:R-:W-:-:S03]  /*406e0*/  IMAD.WIDE R4, R50, 0x2, R2 ;  /* 0x0000000232047825 */ /* 0x002fc600078e0202 */
[----:B------:R-:W4:Y:S01]  /*406f0*/  LDL.LU R59, [R1+0x16c] ;  /* 0x00016c00013b7983 */ /* 0x000f220000300800 */
[----:B------:R-:W-:-:S03]  /*40700*/  VIADD R50, R50, UR24 ;  /* 0x0000001832327c36 */ /* 0x000fc60008000000 */
[----:B------:R-:W4:Y:S01]  /*40710*/  LDL.LU R57, [R1+0x1a0] ;  /* 0x0001a00001397983 */ /* 0x000f220000300800 */
[----:B--2---:R-:W-:-:S03]  /*40720*/  PRMT R51, R10, 0x7632, R51 ;  /* 0x000076320a337816 */ /* 0x004fc60000000033 */
[----:B------:R0:W-:Y:S01]  /*40730*/  @P6 STG.E.U16 desc[UR6][R4.64], R10 ;  /* 0x0000000a04006986 */ /* 0x0001e2000c101506 */
[----:B------:R-:W-:Y:S01]  /*40740*/  ISETP.LT.AND P6, PT, R61, UR8, !P3 ;  /* 0x000000083d007c0c */ /* 0x000fe2000dfc1270 */
[----:B------:R-:W-:Y:S02]  /*40750*/  ULDC UR8, c[0x0][0x228] ;  /* 0x00008a0000087ab9 */ /* 0x000fe40000000800 */
[----:B------:R1:W-:Y:S01]  /*40760*/  @P4 STG.E.U16 desc[UR6][R6.64], R51 ;  /* 0x0000003306004986 */ /* 0x0003e2000c101506 */
[----:B---3--:R-:W-:Y:S01]  /*40770*/  PRMT R52, R11, 0x7632, R52 ;  /* 0x000076320b347816 */ /* 0x008fe20000000034 */
[C---:B0-----:R-:W-:Y:S02]  /*40780*/  IMAD.WIDE R4, R50.reuse, 0x2, R2 ;  /* 0x0000000232047825 */ /* 0x041fe400078e0202 */
[----:B------:R-:W2:Y:S02]  /*40790*/  LDL.LU R10, [R1+0x1388] ;  /* 0x00138800010a7983 */ /* 0x000ea40000300800 */
[C---:B-1----:R-:W-:Y:S01]  /*407a0*/  IMAD.WIDE R6, R50.reuse, 0x2, R48 ;  /* 0x0000000232067825 */ /* 0x042fe200078e0230 */
[----:B------:R-:W-:Y:S01]  /*407b0*/  IADD3 R50, R50, UR24, RZ ;  /* 0x0000001832327c10 */ /* 0x000fe2000fffe0ff */
[----:B------:R0:W-:Y:S02]  /*407c0*/  @P1 STG.E.U16 desc[UR6][R4.64], R11 ;  /* 0x0000000b04001986 */ /* 0x0001e4000c101506 */
[----:B------:R-:W-:-:S02]  /*407d0*/  VIADD R51, R47, 0x4c ;  /* 0x0000004c2f337836 */ /* 0x000fc40000000000 */
[----:B------:R-:W-:Y:S03]  /*407e0*/  @P0 STG.E.U16 desc[UR6][R6.64], R52 ;  /* 0x0000003406000986 */ /* 0x000fe6000c101506 */
[----:B------:R-:W-:Y:S01]  /*407f0*/  ISETP.GE.AND P4, PT, R51, UR4, PT ;  /* 0x0000000433007c0c */ /* 0x000fe2000bf86270 */
[C---:B0-----:R-:W-:Y:S01]  /*40800*/  IMAD.WIDE R4, R50.reuse, 0x2, R2 ;  /* 0x0000000232047825 */ /* 0x041fe200078e0202 */
[----:B------:R-:W3:Y:S01]  /*40810*/  LDL.LU R11, [R1+0x1384] ;  /* 0x00138400010b7983 */ /* 0x000ee20000300800 */
[----:B------:R-:W-:Y:S02]  /*40820*/  ULDC UR4, c[0x0][0x228] ;  /* 0x00008a0000047ab9 */ /* 0x000fe40000000800 */
[C---:B------:R-:W-:Y:S01]  /*40830*/  VIADD R51, R50.reuse, UR24 ;  /* 0x0000001832337c36 */ /* 0x040fe20008000000 */
[----:B----4-:R0:W-:Y:S02]  /*40840*/  @P6 STG.E.U16 desc[UR6][R4.64], R53 ;  /* 0x0000003504006986 */ /* 0x0101e4000c101506 */
[----:B0-----:R-:W-:-:S02]  /*40850*/  IMAD.WIDE R4, R50, 0x2, R48 ;  /* 0x0000000232047825 */ /* 0x001fc400078e0230 */
[----:B------:R-:W4:Y:S02]  /*40860*/  LDL.LU R50, [R1+0x164] ;  /* 0x0001640001327983 */ /* 0x000f240000300800 */
[----:B------:R-:W-:Y:S01]  /*40870*/  VIADD R6, R47, 0x4d ;  /* 0x0000004d2f067836 */ /* 0x000fe20000000000 */
[----:B------:R-:W-:Y:S01]  /*40880*/  ISETP.LT.AND P3, PT, R60, UR4, !P3 ;  /* 0x000000043c007c0c */ /* 0x000fe2000df61270 */
[----:B------:R-:W-:Y:S01]  /*40890*/  ULDC UR4, c[0x0][0x22c] ;  /* 0x00008b0000047ab9 */ /* 0x000fe20000000800 */
[----:B------:R-:W-:Y:S01]  /*408a0*/  PRMT R52, R53, 0x7632, R52 ;  /* 0x0000763235347816 */ /* 0x000fe20000000034 */
[----:B------:R-:W-:Y:S01]  /*408b0*/  VIADD R53, R47, 0x4e ;  /* 0x0000004e2f357836 */ /* 0x000fe20000000000 */
[----:B------:R-:W-:Y:S01]  /*408c0*/  ISETP.LT.AND P1, PT, R61, UR8, !P5 ;  /* 0x000000083d007c0c */ /* 0x000fe2000ef21270 */
[----:B------:R-:W-:Y:S01]  /*408d0*/  ULDC UR8, c[0x0][0x228] ;  /* 0x00008a0000087ab9 */ /* 0x000fe20000000800 */
[----:B------:R-:W-:Y:S01]  /*408e0*/  ISETP.GE.AND P0, PT, R6, UR4, PT ;  /* 0x0000000406007c0c */ /* 0x000fe2000bf06270 */
[----:B------:R-:W-:-:S02]  /*408f0*/  ULDC UR4, c[0x0][0x22c] ;  /* 0x00008b0000047ab9 */ /* 0x000fc40000000800 */
[----:B------:R-:W-:Y:S01]  /*40900*/  ISETP.GE.AND P6, PT, R53, UR4, PT ;  /* 0x0000000435007c0c */ /* 0x000fe2000bfc6270 */
[----:B------:R-:W-:Y:S01]  /*40910*/  ULDC UR4, c[0x0][0x228] ;  /* 0x00008a0000047ab9 */ /* 0x000fe20000000800 */
[----:B------:R-:W-:Y:S01]  /*40920*/  IMAD.WIDE R6, R51, 0x2, R2 ;  /* 0x0000000233067825 */ /* 0x000fe200078e0202 */
[C---:B------:R-:W-:Y:S01]  /*40930*/  ISETP.LT.AND P5, PT, R60.reuse, UR4, !P5 ;  /* 0x000000043c007c0c */ /* 0x040fe2000efa1270 */
[----:B------:R0:W-:Y:S01]  /*40940*/  @P3 STG.E.U16 desc[UR6][R4.64], R52 ;  /* 0x0000003404003986 */ /* 0x0001e2000c101506 */
[----:B------:R-:W-:Y:S01]  /*40950*/  ISETP.LT.AND P3, PT, R61, UR12, !P0 ;  /* 0x0000000c3d007c0c */ /* 0x000fe2000c761270 */
[----:B------:R-:W-:Y:S01]  /*40960*/  ULDC UR4, c[0x0][0x22c] ;  /* 0x00008b0000047ab9 */ /* 0x000fe20000000800 */
[----:B------:R-:W-:Y:S01]  /*40970*/  PRMT R54, R55, 0x7632, R54 ;  /* 0x0000763237367816 */ /* 0x000fe20000000036 */
[----:B------:R-:W-:Y:S01]  /*40980*/  ULDC UR12, c[0x0][0x228] ;  /* 0x00008a00000c7ab9 */ /* 0x000fe20000000800 */
[----:B0-----:R-:W-:Y:S01]  /*40990*/  IMAD.WIDE R4, R51, 0x2, R48 ;  /* 0x0000000233047825 */ /* 0x001fe200078e0230 */
[----:B------:R-:W-:Y:S01]  /*409a0*/  IADD3 R53, R47, 0x50, RZ ;  /* 0x000000502f357810 */ /* 0x000fe20007ffe0ff */
[----:B----4-:R0:W-:Y:S01]  /*409b0*/  @P1 STG.E.U16 desc[UR6][R6.64], R50 ;  /* 0x0000003206001986 */ /* 0x0101e2000c101506 */
[----:B------:R-:W-:Y:S01]  /*409c0*/  ISETP.LT.AND P1, PT, R61, UR8, !P4 ;  /* 0x000000083d007c0c */ /* 0x000fe2000e721270 */
[----:B------:R-:W-:Y:S01]  /*409d0*/  ULDC UR8, c[0x0][0x228] ;  /* 0x00008a0000087ab9 */ /* 0x000fe20000000800 */
[----:B------:R-:W-:Y:S01]  /*409e0*/  ISETP.LT.AND P4, PT, R60, UR10, !P4 ;  /* 0x0000000a3c007c0c */ /* 0x000fe2000e781270 */
[----:B------:R-:W-:Y:S01]  /*409f0*/  ULDC UR10, c[0x0][0x228] ;  /* 0x00008a00000a7ab9 */ /* 0x000fe20000000800 */
[----:B0-----:R-:W-:Y:S01]  /*40a00*/  PRMT R7, R50, 0x7632, R7 ;  /* 0x0000763232077816 */ /* 0x001fe20000000007 */
[----:B------:R-:W-:-:S02]  /*40a10*/  VIADD R6, R51, UR24 ;  /* 0x0000001833067c36 */ /* 0x000fc40008000000 */
[----:B------:R-:W-:Y:S02]  /*40a20*/  VIADD R50, R47, 0x4f ;  /* 0x0000004f2f327836 */ /* 0x000fe40000000000 */
[----:B------:R-:W-:Y:S01]  /*40a30*/  VIADD R52, R6, UR24 ;  /* 0x0000001806347c36 */ /* 0x000fe20008000000 */
[----:B------:R0:W-:Y:S02]  /*40a40*/  @P5 STG.E.U16 desc[UR6][R4.64], R7 ;  /* 0x0000000704005986 */ /* 0x0001e4000c101506 */
[----:B------:R-:W-:Y:S01]  /*40a50*/  ISETP.GE.AND P5, PT, R50, UR4, PT ;  /* 0x0000000432007c0c */ /* 0x000fe2000bfa6270 */
[----:B------:R-:W-:Y:S01]  /*40a60*/  IMAD.WIDE R50, R52, 0x2, R2 ;  /* 0x0000000234327825 */ /* 0x000fe200078e0202 */
[----:B------:R-:W-:-:S03]  /*40a70*/  ULDC UR4, c[0x0][0x22c] ;  /* 0x00008b0000047ab9 */ /* 0x000fc60000000800 */
[----:B0-----:R-:W-:-:S04]  /*40a80*/  IMAD.WIDE R4, R6, 0x2, R2 ;  /* 0x0000000206047825 */ /* 0x001fc800078e0202 */
[----:B------:R-:W-:Y:S01]  /*40a90*/  IMAD.WIDE R6, R6, 0x2, R48 ;  /* 0x0000000206067825 */ /* 0x000fe200078e0230 */
[----:B------:R-:W-:Y:S04]  /*40aa0*/  @P1 STG.E.U16 desc[UR6][R4.64], R55 ;  /* 0x0000003704001986 */ /* 0x000fe8000c101506 */
[----:B------:R0:W-:Y:S04]  /*40ab0*/  @P4 STG.E.U16 desc[UR6][R6.64], R54 ;  /* 0x0000003606004986 */ /* 0x0001e8000c101506 */
[----:B------:R1:W-:Y:S01]  /*40ac0*/  @P3 STG.E.U16 desc[UR6][R50.64], R56 ;  /* 0x0000003832003986 */ /* 0x0003e2000c101506 */
[----:B------:R-:W-:Y:S01]  /*40ad0*/  ISETP.GE.AND P1, PT, R53, UR4, PT ;  /* 0x0000000435007c0c */ /* 0x000fe2000bf26270 */
[----:B------:R-:W-:Y:S01]  /*40ae0*/  ULDC UR4, c[0x0][0x228] ;  /* 0x00008a0000047ab9 */ /* 0x000fe20000000800 */
[----:B0-----:R-:W-:-:S02]  /*40af0*/  PRMT R54, R56, 0x7632, R54 ;  /* 0x0000763238367816 */ /* 0x001fc40000000036 */
[----:B-1----:R-:W4:Y:S01]  /*40b00*/  LDL.LU R56, [R1+0x1a4] ;  /* 0x0001a40001387983 */ /* 0x002f220000300800 */
[----:B------:R-:W-:Y:S01]  /*40b10*/  VIADD R53, R47, 0x51 ;  /* 0x000000512f357836 */ /* 0x000fe20000000000 */
[----:B------:R-:W-:Y:S01]  /*40b20*/  ISETP.LT.AND P0, PT, R60, UR4, !P0 ;  /* 0x000000043c007c0c */ /* 0x000fe2000c701270 */
[----:B------:R-:W-:Y:S01]  /*40b30*/  ULDC UR4, c[0x0][0x22c] ;  /* 0x00008b0000047ab9 */ /* 0x000fe20000000800 */
[----:B------:R-:W-:Y:S01]  /*40b40*/  ISETP.LT.AND P4, PT, R61, UR8, !P6 ;  /* 0x000000083d007c0c */ /* 0x000fe2000f781270 */
[C---:B------:R-:W-:Y:S01]  /*40b50*/  IMAD.WIDE R4, R52.reuse, 0x2, R48 ;  /* 0x0000000234047825 */ /* 0x040fe200078e0230 */
[----:B------:R-:W-:Y:S01]  /*40b60*/  ISETP.GE.AND P3, PT, R53, UR4, PT ;  /* 0x0000000435007c0c */ /* 0x000fe2000bf66270 */
[----:B------:R-:W-:Y:S01]  /*40b70*/  ULDC UR4, c[0x0][0x22c] ;  /* 0x00008b0000047ab9 */ /* 0x000fe20000000800 */
[----:B------:R-:W-:Y:S01]  /*40b80*/  ULDC UR8, c[0x0][0x228] ;  /* 0x00008a0000087ab9 */ /* 0x000fe20000000800 */
[----:B------:R-:W-:-:S04]  /*40b90*/  VIADD R53, R52, UR24 ;  /* 0x0000001834357c36 */ /* 0x000fc80008000000 */
[----:B------:R-:W-:Y:S01]  /*40ba0*/  IMAD.WIDE R6, R53, 0x2, R2 ;  /* 0x0000000235067825 */ /* 0x000fe200078e0202 */
[----:B------:R-:W-:Y:S01]  /*40bb0*/  PRMT R52, R58, 0x7632, R52 ;  /* 0x000076323a347816 */ /* 0x000fe20000000034 */
[----:B------:R-:W-:Y:S02]  /*40bc0*/  @P0 STG.E.U16 desc[UR6][R4.64], R54 ;  /* 0x0000003604000986 */ /* 0x000fe4000c101506 */
[----:B------:R-:W-:Y:S02]  /*40bd0*/  VIADD R55, R47, 0x52 ;  /* 0x000000522f377836 */ /* 0x000fe40000000000 */
[----:B------:R0:W-:Y:S01]  /*40be0*/  @P4 STG.E.U16 desc[UR6][R6.64], R58 ;  /* 0x0000003a06004986 */ /* 0x0001e2000c101506 */
[----:B------:R-:W-:Y:S01]  /*40bf0*/  ISETP.LT.AND P6, PT, R60, UR10, !P6 ;  /* 0x0000000a3c007c0c */ /* 0x000fe2000f7c1270 */
[----:B------:R-:W-:Y:S01]  /*40c00*/  IMAD.WIDE R50, R53, 0x2, R48 ;  /* 0x0000000235327825 */ /* 0x000fe200078e0230 */
[----:B------:R-:W-:Y:S01]  /*40c10*/  ISETP.GE.AND P0, PT, R55, UR4, PT ;  /* 0x0000000437007c0c */ /* 0x000fe2000bf06270 */
[----:B------:R-:W-:Y:S01]  /*40c20*/  ULDC UR4, c[0x0][0x228] ;  /* 0x00008a0000047ab9 */ /* 0x000fe20000000800 */
[----:B------:R-:W-:Y:S01]  /*40c30*/  ULDC UR10, c[0x0][0x228] ;  /* 0x00008a00000a7ab9 */ /* 0x000fe20000000800 */
[----:B------:R-:W-:Y:S01]  /*40c40*/  ISETP.LT.AND P4, PT, R61, UR4, !P5 ;  /* 0x000000043d007c0c */ /* 0x000fe2000ef81270 */
[----:B0-----:R-:W2:Y:S01]  /*40c50*/  LDL.LU R58, [R1+0x1a8] ;  /* 0x0001a800013a7983 */ /* 0x001ea20000300800 */
[----:B------:R-:W-:Y:S01]  /*40c60*/  VIADD R53, R53, UR24 ;  /* 0x0000001835357c36 */ /* 0x000fe20008000000 */
[----:B------:R-:W-:-:S03]  /*40c70*/  ULDC UR4, c[0x0][0x22c] ;  /* 0x00008b0000047ab9 */ /* 0x000fc60000000800 */
[----:B------:R-:W-:Y:S02]  /*40c80*/  IMAD.WIDE R6, R53, 0x2, R2 ;  /* 0x0000000235067825 */ /* 0x000fe400078e0202 */
[----:B------:R0:W-:Y:S05]  /*40c90*/  @P6 STG.E.U16 desc[UR6][R50.64], R52 ;  /* 0x0000003432006986 */ /* 0x0001ea000c101506 */
[----:B------:R1:W-:Y:S01]  /*40ca0*/  @P4 STG.E.U16 desc[UR6][R6.64], R59 ;  /* 0x0000003b06004986 */ /* 0x0003e2000c101506 */
[----:B0-----:R-:W-:-:S03]  /*40cb0*/  PRMT R52, R59, 0x7632, R52 ;  /* 0x000076323b347816 */ /* 0x001fc60000000034 */
[----:B-1----:R-:W3:Y:S01]  /*40cc0*/  LDL.LU R59, [R1+0x1ac] ;  /* 0x0001ac00013b7983 */ /* 0x002ee20000300800 */
[C---:B------:R-:W-:Y:S01]  /*40cd0*/  ISETP.LT.AND P5, PT, R60.reuse, UR8, !P5 ;  /* 0x000000083c007c0c */ /* 0x040fe2000efa1270 */
[----:B------:R-:W-:Y:S01]  /*40ce0*/  ULDC UR8, c[0x0][0x228] ;  /* 0x00008a0000087ab9 */ /* 0x000fe20000000800 */
[----:B------:R-:W-:Y:S01]  /*40cf0*/  VIADD R5, R47, 0x53 ;  /* 0x000000532f057836 */ /* 0x000fe20000000000 */
        /* <DEDUP_REMOVED lines=8> */
[----:B------:R-:W-:Y:S01]  /*40d80*/  VIADD R54, R47, 0x54 ;  /* 0x000000542f367836 */ /* 0x000fe20000000000 */
[----:B------:R-:W-:Y:S01]  /*40d90*/  ULDC UR10, c[0x0][0x228] ;  /* 0x00008a00000a7ab9 */ /* 0x000fe20000000800 */
[----:B------:R0:W-:Y:S01]  /*40da0*/  @P5 STG.E.U16 desc[UR6][R50.64], R52 ;  /* 0x0000003432005986 */ /* 0x0001e2000c101506 */
[C---:B------:R-:W-:Y:S01]  /*40db0*/  ISETP.LT.AND P5, PT, R61.reuse, UR4, !P3 ;  /* 0x000000043d007c0c */ /* 0x040fe2000dfa1270 */
[----:B------:R-:W-:Y:S01]  /*40dc0*/  IMAD.WIDE R6, R4, 0x2, R2 ;  /* 0x0000000204067825 */ /* 0x000fe200078e0202 */
[----:B------:R-:W-:Y:S01]  /*40dd0*/  ISETP.LT.AND P3, PT, R60, UR8, !P3 ;  /* 0x000000083c007c0c */ /* 0x000fe2000df61270 */
[----:B------:R-:W-:Y:S01]  /*40de0*/  ULDC UR8, c[0x0][0x228] ;  /* 0x00008a0000087ab9 */ /* 0x000fe20000000800 */
[C---:B------:R-:W-:Y:S01]  /*40df0*/  IADD3 R55, R4.reuse, UR24, RZ ;  /* 0x0000001804377c10 */ /* 0x040fe2000fffe0ff */
[----:B------:R-:W-:Y:S01]  /*40e00*/  ULDC UR4, c[0x0][0x22c] ;  /* 0x00008b0000047ab9 */ /* 0x000fe20000000800 */
[----:B------:R1:W-:Y:S01]  /*40e10*/  @P6 STG.E.U16 desc[UR6][R6.64], R57 ;  /* 0x0000003906006986 */ /* 0x0003e2000c101506 */
[----:B0-----:R-:W-:Y:S01]  /*40e20*/  IMAD.WIDE R50, R4, 0x2, R48 ;  /* 0x0000000204327825 */ /* 0x001fe200078e0230 */
[----:B------:R-:W-:Y:S01]  /*40e30*/  ISETP.LT.AND P6, PT, R61, UR8, !P0 ;  /* 0x000000083d007c0c */ /* 0x000fe2000c7c1270 */
[----:B------:R-:W-:-:S03]  /*40e40*/  ULDC UR8, c[0x0][0x228] ;  /* 0x00008a0000087ab9 */ /* 0x000fc60000000800 */
[----:B------:R0:W-:Y:S01]  /*40e50*/  @P1 STG.E.U16 desc[UR6][R50.64], R5 ;  /* 0x0000000532001986 */ /* 0x0001e2000c101506 */
[C---:B------:R-:W-:Y:S01]  /*40e60*/  IMAD.WIDE R52, R55.reuse, 0x2, R48 ;  /* 0x0000000237347825 */ /* 0x040fe200078e0230 */
[----:B-1----:R-:W-:Y:S02]  /*40e70*/  PRMT R7, R8, 0x7632, R7 ;  /* 0x0000763208077816 */ /* 0x002fe40000000007 */
[----:B------:R-:W-:Y:S01]  /*40e80*/  ISETP.GE.AND P1, PT, R54, UR4, PT ;  /* 0x0000000436007c0c */ /* 0x000fe2000bf26270 */
[C---:B------:R-:W-:Y:S01]  /*40e90*/  VIADD R57, R55.reuse, UR24 ;  /* 0x0000001837397c36 */ /* 0x040fe20008000000 */
[----:B------:R-:W-:Y:S01]  /*40ea0*/  ULDC UR4, c[0x0][0x228] ;  /* 0x00008a0000047ab9 */ /* 0x000fe20000000800 */
[----:B0-----:R-:W-:-:S04]  /*40eb0*/  IMAD.WIDE R4, R55, 0x2, R2 ;  /* 0x0000000237047825 */ /* 0x001fc800078e0202 */
[C---:B------:R-:W-:Y:S01]  /*40ec0*/  VIADD R50, R47.reuse, 0x55 ;  /* 0x000000552f327836 */ /* 0x040fe20000000000 */
[----:B------:R0:W-:Y:S04]  /*40ed0*/  @P5 STG.E.U16 desc[UR6][R4.64], R8 ;  /* 0x0000000804005986 */ /* 0x0001e8000c101506 */
[----:B------:R1:W-:Y:S01]  /*40ee0*/  @P3 STG.E.U16 desc[UR6][R52.64], R7 ;  /* 0x0000000734003986 */ /* 0x0003e2000c101506 */
[----:B------:R-:W-:Y:S01]  /*40ef0*/  ISETP.LT.AND P3, PT, R60, UR4, !P0 ;  /* 0x000000043c007c0c */ /* 0x000fe2000c761270 */
[----:B------:R-:W-:Y:S02]  /*40f00*/  ULDC UR4, c[0x0][0x22c] ;  /* 0x00008b0000047ab9 */ /* 0x000fe40000000800 */
[----:B------:R-:W-:Y:S01]  /*40f10*/  ISETP.GE.AND P0, PT, R50, UR4, PT ;  /* 0x0000000432007c0c */ /* 0x000fe2000bf06270 */
[----:B------:R-:W-:Y:S01]  /*40f20*/  ULDC UR4, c[0x0][0x22c] ;  /* 0x00008b0000047ab9 */ /* 0x000fe20000000800 */
[----:B0-----:R-:W-:-:S02]  /*40f30*/  VIADD R8, R47, 0x56 ;  /* 0x000000562f087836 */ /* 0x001fc40000000000 */
[----:B-1----:R-:W-:Y:S01]  /*40f40*/  IMAD.WIDE R6, R57, 0x2, R2 ;  /* 0x0000000239067825 */ /* 0x002fe200078e0202 */
[----:B------:R-:W-:Y:S01]  /*40f50*/  ISETP.LT.AND P5, PT, R61, UR8, !P4 ;  /* 0x000000083d007c0c */ /* 0x000fe2000e7a1270 */
[----:B------:R-:W-:Y:S02]  /*40f60*/  ULDC UR8, c[0x0][0x228] ;  /* 0x00008a0000087ab9 */ /* 0x000fe40000000800 */
[----:B------:R-:W-:-:S04]  /*40f70*/  IMAD.WIDE R4, R57, 0x2, R48 ;  /* 0x0000000239047825 */ /* 0x000fc800078e0230 */
[----:B------:R-:W-:-:S04]  /*40f80*/  VIADD R55, R57, UR24 ;  /* 0x0000001839377c36 */ /* 0x000fc80008000000 */
[----:B------:R-:W-:-:S04]  /*40f90*/  IMAD.WIDE R50, R55, 0x2, R2 ;  /* 0x0000000237327825 */ /* 0x000fc800078e0202 */
[----:B------:R-:W-:Y:S01]  /*40fa0*/  IMAD.WIDE R52, R55, 0x2, R48 ;  /* 0x0000000237347825 */ /* 0x000fe200078e0230 */
[----:B----4-:R0:W-:Y:S01]  /*40fb0*/  @P6 STG.E.U16 desc[UR6][R6.64], R56 ;  /* 0x0000003806006986 */ /* 0x0101e2000c101506 */
[----:B------:R-:W-:Y:S01]  /*40fc0*/  ISETP.GE.AND P6, PT, R8, UR4, PT ;  /* 0x0000000408007c0c */ /* 0x000fe2000bfc6270 */
[----:B------:R-:W-:Y:S02]  /*40fd0*/  ULDC UR4, c[0x0][0x228] ;  /* 0x00008a0000047ab9 */ /* 0x000fe40000000800 */
[----:B------:R-:W-:Y:S01]  /*40fe0*/  ISETP.LT.AND P4, PT, R60, UR4, !P4 ;  /* 0x000000043c007c0c */ /* 0x000fe2000e781270 */
[----:B------:R-:W-:Y:S01]  /*40ff0*/  ULDC UR4, c[0x0][0x22c] ;  /* 0x00008b0000047ab9 */ /* 0x000fe20000000800 */
[----:B0-----:R-:W-:-:S05]  /*41000*/  PRMT R7, R56, 0x7632, R7 ;  /* 0x0000763238077816 */ /* 0x001fca0000000007 */
[----:B------:R0:W-:Y:S01]  /*41010*/  @P3 STG.E.U16 desc[UR6][R4.64], R7 ;  /* 0x0000000704003986 */ /* 0x0001e2000c101506 */
[----:B------:R-:W-:Y:S01]  /*41020*/  ISETP.LT.AND P3, PT, R61, UR8, !P1 ;  /* 0x000000083d007c0c */ /* 0x000fe2000cf61270 */
[----:B------:R-:W-:Y:S01]  /*41030*/  VIADD R6, R47, 0x57 ;  /* 0x000000572f067836 */ /* 0x000fe20000000000 */
[----:B------:R-:W-:Y:S01]  /*41040*/  ISETP.LT.AND P1, PT, R60, UR10, !P1 ;  /* 0x0000000a3c007c0c */ /* 0x000fe2000cf21270 */
[----:B------:R1:W-:Y:S01]  /*41050*/  @P5 STG.E.U16 desc[UR6][R50.64], R9 ;  /* 0x0000000932005986 */ /* 0x0003e2000c101506 */
[----:B------:R-:W-:Y:S01]  /*41060*/  ISETP.LT.AND P5, PT, R61, UR12, !P0 ;  /* 0x0000000c3d007c0c */ /* 0x000fe2000c7a1270 */
[----:B------:R-:W-:Y:S01]  /*41070*/  ULDC UR8, c[0x0][0x228] ;  /* 0x00008a0000087ab9 */ /* 0x000fe20000000800 */
[----:B------:R-:W-:Y:S01]  /*41080*/  ULDC UR10, c[0x0][0x228] ;  /* 0x00008a00000a7ab9 */ /* 0x000fe20000000800 */
[----:B------:R-:W-:Y:S01]  /*41090*/  ULDC UR12, c[0x0][0x228] ;  /* 0x00008a00000c7ab9 */ /* 0x000fe20000000800 */
[----:B0-----:R-:W-:Y:S02]  /*410a0*/  PRMT R5, R9, 0x7632, R5 ;  /* 0x0000763209057816 */ /* 0x001fe40000000005 */
[----:B------:R-:W-:-:S03]  /*410b0*/  IADD3 R7, R55, UR24, RZ ;  /* 0x0000001837077c10 */ /* 0x000fc6000fffe0ff */
[----:B------:R0:W-:Y:S01]  /*410c0*/  @P4 STG.E.U16 desc[UR6][R52.64], R5 ;  /* 0x0000000534004986 */ /* 0x0001e2000c101506 */
[----:B-1----:R-:W-:Y:S01]  /*410d0*/  VIADD R50, R47, 0x58 ;  /* 0x000000582f327836 */ /* 0x002fe20000000000 */
[----:B------:R-:W-:Y:S01]  /*410e0*/  ISETP.GE.AND P4, PT, R6, UR4, PT ;  /* 0x0000000406007c0c */ /* 0x000fe2000bf86270 */
[C---:B------:R-:W-:Y:S01]  /*410f0*/  VIADD R51, R7.reuse, UR24 ;  /* 0x0000001807337c36 */ /* 0x040fe20008000000 */
[----:B------:R-:W-:Y:S01]  /*41100*/  ULDC UR4, c[0x0][0x22c] ;  /* 0x00008b0000047ab9 */ /* 0x000fe20000000800 */
[----:B0-----:R-:W-:Y:S01]  /*41110*/  IMAD.WIDE R4, R7, 0x2, R2 ;  /* 0x0000000207047825 */ /* 0x001fe200078e0202 */
[----:B--2---:R-:W-:-:S03]  /*41120*/  PRMT R53, R58, 0x7632, R53 ;  /* 0x000076323a357816 */ /* 0x004fc60000000035 */
[----:B------:R-:W-:Y:S01]  /*41130*/  IMAD.WIDE R6, R7, 0x2, R48 ;  /* 0x0000000207067825 */ /* 0x000fe200078e0230 */
[----:B------:R0:W-:Y:S01]  /*41140*/  @P3 STG.E.U16 desc[UR6][R4.64], R58 ;  /* 0x0000003a04003986 */ /* 0x0001e2000c101506 */
[----:B------:R-:W-:Y:S01]  /*41150*/  ISETP.GE.AND P3, PT, R50, UR4, PT ;  /* 0x0000000432007c0c */ /* 0x000fe2000bf66270 */
[----:B------:R-:W-:Y:S01]  /*41160*/  ULDC UR4, c[0x0][0x228] ;  /* 0x00008a0000047ab9 */ /* 0x000fe20000000800 */
[----:B------:R-:W-:Y:S01]  /*41170*/  IMAD.WIDE R8, R51, 0x2, R2 ;  /* 0x0000000233087825 */ /* 0x000fe200078e0202 */
[----:B------:R-:W-:Y:S01]  /*41180*/  ISETP.LT.AND P0, PT, R60, UR4, !P0 ;  /* 0x000000043c007c0c */ /* 0x000fe2000c701270 */
[----:B------:R1:W-:Y:S01]  /*41190*/  @P1 STG.E.U16 desc[UR6][R6.64], R53 ;  /* 0x0000003506001986 */ /* 0x0003e2000c101506 */
[----:B------:R-:W-:-:S03]  /*411a0*/  ULDC UR4, c[0x0][0x22c] ;  /* 0x00008b0000047ab9 */ /* 0x000fc60000000800 */
[----:B------:R2:W-:Y:S01]  /*411b0*/  @P5 STG.E.U16 desc[UR6][R8.64], R10 ;  /* 0x0000000a08005986 */ /* 0x0005e2000c101506 */
[----:B------:R-:W-:Y:S01]  /*411c0*/  ISETP.LT.AND P5, PT, R61, UR8, !P6 ;  /* 0x000000083d007c0c */ /* 0x000fe2000f7a1270 */
[----:B------:R-:W-:Y:S02]  /*411d0*/  VIADD R50, R47, 0x59 ;  /* 0x000000592f327836 */ /* 0x000fe40000000000 */
[----:B0-----:R-:W-:-:S04]  /*411e0*/  IMAD.WIDE R4, R51, 0x2, R48 ;  /* 0x0000000233047825 */ /* 0x001fc800078e0230 */
[----:B-1----:R-:W-:Y:S02]  /*411f0*/  VIADD R53, R51, UR24 ;  /* 0x0000001833357c36 */ /* 0x002fe40008000000 */
[----:B------:R-:W-:Y:S01]  /*41200*/  VIADD R52, R47, 0x5a ;  /* 0x0000005a2f347836 */ /* 0x000fe20000000000 */
[----:B--2---:R-:W-:Y:S01]  /*41210*/  PRMT R10, R10, 0x7632, R10 ;  /* 0x000076320a0a7816 */ /* 0x004fe2000000000a */
[----:B------:R-:W-:Y:S01]  /*41220*/  IMAD.WIDE R6, R53, 0x2, R2 ;  /* 0x0000000235067825 */ /* 0x000fe200078e0202 */
[----:B------:R-:W-:Y:S01]  /*41230*/  ISETP.GE.AND P1, PT, R50, UR4, PT ;  /* 0x0000000432007c0c */ /* 0x000fe2000bf26270 */
[----:B------:R-:W-:Y:S01]  /*41240*/  ULDC UR4, c[0x0][0x22c] ;  /* 0x00008b0000047ab9 */ /* 0x000fe20000000800 */
[----:B------:R-:W-:Y:S01]  /*41250*/  ISETP.LT.AND P6, PT, R60, UR10, !P6 ;  /* 0x0000000a3c007c0c */ /* 0x000fe2000f7c1270 */
[----:B------:R0:W-:Y:S01]  /*41260*/  @P0 STG.E.U16 desc[UR6][R4.64], R10 ;  /* 0x0000000a04000986 */ /* 0x0001e2000c101506 */
[----:B------:R-:W-:Y:S01]  /*41270*/  ISETP.GE.AND P0, PT, R52, UR4, PT ;  /* 0x0000000434007c0c */ /* 0x000fe2000bf06270 */
[----:B------:R-:W-:Y:S01]  /*41280*/  ULDC UR4, c[0x0][0x228] ;  /* 0x00008a0000047ab9 */ /* 0x000fe20000000800 */
[----:B------:R-:W-:Y:S01]  /*41290*/  ULDC UR8, c[0x0][0x228] ;  /* 0x00008a0000087ab9 */ /* 0x000fe20000000800 */
[----:B---3--:R1:W-:Y:S01]  /*412a0*/  @P5 STG.E.U16 desc[UR6][R6.64], R59 ;  /* 0x0000003b06005986 */ /* 0x0083e2000c101506 */
[----:B------:R-:W-:Y:S01]  /*412b0*/  ISETP.LT.AND P5, PT, R61, UR4, !P4 ;  /* 0x000000043d007c0c */ /* 0x000fe2000e7a1270 */
[----:B------:R-:W-:Y:S01]  /*412c0*/  IMAD.WIDE R8, R53, 0x2, R48 ;  /* 0x0000000235087825 */ /* 0x000fe200078e0230 */
[C---:B------:R-:W-:Y:S01]  /*412d0*/  ISETP.LT.AND P4, PT, R60.reuse, UR8, !P4 ;  /* 0x000000083c007c0c */ /* 0x040fe2000e781270 */
[----:B------:R-:W-:Y:S01]  /*412e0*/  ULDC UR10, c[0x0][0x228] ;  /* 0x00008a00000a7ab9 */ /* 0x000fe20000000800 */
[----:B------:R-:W-:Y:S01]  /*412f0*/  PRMT R50, R59, 0x7632, R50 ;  /* 0x000076323b327816 */ /* 0x000fe20000000032 */
[----:B------:R-:W-:Y:S01]  /*41300*/  VIADD R53, R53, UR24 ;  /* 0x0000001835357c36 */ /* 0x000fe20008000000 */
[----:B------:R-:W-:Y:S01]  /*41310*/  ULDC UR8, c[0x0][0x228] ;  /* 0x00008a0000087ab9 */ /* 0x000fe20000000800 */
[----:B0-----:R-:W-:Y:S01]  /*41320*/  IADD3 R10, R47, 0x5b, RZ ;  /* 0x0000005b2f0a7810 */ /* 0x001fe20007ffe0ff */
[----:B------:R-:W-:Y:S01]  /*41330*/  ULDC UR4, c[0x0][0x22c] ;  /* 0x00008b0000047ab9 */ /* 0x000fe20000000800 */
[----:B------:R-:W-:Y:S01]  /*41340*/  IMAD.WIDE R4, R53, 0x2, R2 ;  /* 0x0000000235047825 */ /* 0x000fe200078e0202 */
[----:B------:R0:W-:Y:S01]  /*41350*/  @P6 STG.E.U16 desc[UR6][R8.64], R50 ;  /* 0x0000003208006986 */ /* 0x0001e2000c101506 */
[----:B------:R-:W-:Y:S01]  /*41360*/  ISETP.LT.AND P6, PT, R61, UR10, !P3 ;  /* 0x0000000a3d007c0c */ /* 0x000fe2000dfc1270 */
[----:B------:R-:W-:Y:S01]  /*41370*/  ULDC UR10, c[0x0][0x228] ;  /* 0x00008a00000a7ab9 */ /* 0x000fe20000000800 */
[C---:B-1----:R-:W-:Y:S01]  /*41380*/  IMAD.WIDE R6, R53.reuse, 0x2, R48 ;  /* 0x0000000235067825 */ /* 0x042fe200078e0230 */
[----:B------:R-:W-:Y:S01]  /*41390*/  ISETP.LT.AND P3, PT, R60, UR8, !P3 ;  /* 0x000000083c007c0c */ /* 0x000fe2000df61270 */
[----:B------:R1:W-:Y:S01]  /*413a0*/  @P5 STG.E.U16 desc[UR6][R4.64], R11 ;  /* 0x0000000b04005986 */ /* 0x0003e2000c101506 */
[----:B------:R-:W-:Y:S01]  /*413b0*/  ISETP.GE.AND P5, PT, R10, UR4, PT ;  /* 0x000000040a007c0c */ /* 0x000fe2000bfa6270 */
[----:B------:R-:W-:Y:S01]  /*413c0*/  VIADD R53, R53, UR24 ;  /* 0x0000001835357c36 */ /* 0x000fe20008000000 */
[----:B------:R-:W-:Y:S01]  /*413d0*/  ULDC UR4, c[0x0][0x228] ;  /* 0x00008a0000047ab9 */ /* 0x000fe20000000800 */
[----:B------:R-:W-:Y:S01]  /*413e0*/  ULDC UR8, c[0x0][0x228] ;  /* 0x00008a0000087ab9 */ /* 0x000fe20000000800 */
[----:B0-----:R-:W-:Y:S01]  /*413f0*/  PRMT R9, R11, 0x7632, R9 ;  /* 0x000076320b097816 */ /* 0x001fe20000000009 */
[----:B------:R-:W-:-:S04]  /*41400*/  IMAD.WIDE R50, R53, 0x2, R48 ;  /* 0x0000000235327825 */ /* 0x000fc800078e0230 */
[----:B------:R0:W-:Y:S01]  /*41410*/  @P4 STG.E.U16 desc[UR6][R6.64], R9 ;  /* 0x0000000906004986 */ /* 0x0001e2000c101506 */
[----:B------:R-:W-:Y:S02]  /*41420*/  ISETP.LT.AND P4, PT, R61, UR4, !P1 ;  /* 0x000000043d007c0c */ /* 0x000fe4000cf81270 */
[----:B-1----:R-:W-:Y:S01]  /*41430*/  PRMT R5, R12, 0x7632, R5 ;  /* 0x000076320c057816 */ /* 0x002fe20000000005 */
[----:B------:R-:W-:Y:S01]  /*41440*/  VIADD R10, R47, 0x5c ;  /* 0x0000005c2f0a7836 */ /* 0x000fe20000000000 */
[----:B------:R-:W-:Y:S01]  /*41450*/  ISETP.LT.AND P1, PT, R60, UR8, !P1 ;  /* 0x000000083c007c0c */ /* 0x000fe2000cf21270 */
[----:B------:R-:W-:Y:S01]  /*41460*/  ULDC UR8, c[0x0][0x228] ;  /* 0x00008a0000087ab9 */ /* 0x000fe20000000800 */
[----:B------:R-:W-:Y:S01]  /*41470*/  ULDC UR4, c[0x0][0x22c] ;  /* 0x00008b0000047ab9 */ /* 0x000fe20000000800 */
[----:B0-----:R-:W-:-:S04]  /*41480*/  IMAD.WIDE R8, R53, 0x2, R2 ;  /* 0x0000000235087825 */ /* 0x001fc800078e0202 */
[----:B------:R-:W-:Y:S01]  /*41490*/  VIADD R53, R53, UR24 ;  /* 0x0000001835357c36 */ /* 0x000fe20008000000 */
[----:B------:R0:W-:Y:S01]  /*414a0*/  @P6 STG.E.U16 desc[UR6][R8.64], R12 ;  /* 0x0000000c08006986 */ /* 0x0001e2000c101506 */
[----:B------:R-:W-:Y:S01]  /*414b0*/  ISETP.LT.AND P6, PT, R61, UR8, !P0 ;  /* 0x000000083d007c0c */ /* 0x000fe2000c7c1270 */
[----:B------:R-:W-:Y:S02]  /*414c0*/  ULDC UR8, c[0x0][0x228] ;  /* 0x00008a0000087ab9 */ /* 0x000fe40000000800 */
[----:B------:R1:W-:Y:S01]  /*414d0*/  @P3 STG.E.U16 desc[UR6][R50.64], R5 ;  /* 0x0000000532003986 */ /* 0x0003e2000c101506 */
[C---:B------:R-:W-:Y:S01]  /*414e0*/  IMAD.WIDE R6, R53.reuse, 0x2, R48 ;  /* 0x0000000235067825 */ /* 0x040fe200078e0230 */
[----:B------:R-:W-:Y:S01]  /*414f0*/  ISETP.GE.AND P3, PT, R10, UR4, PT ;  /* 0x000000040a007c0c */ /* 0x000fe2000bf66270 */
[----:B------:R-:W-:Y:S01]  /*41500*/  ULDC UR4, c[0x0][0x228] ;  /* 0x00008a0000047ab9 */ /* 0x000fe20000000800 */
[----:B0-----:R-:W-:Y:S01]  /*41510*/  PRMT R9, R16, 0x7632, R9 ;  /* 0x0000763210097816 */ /* 0x001fe20000000009 */
[----:B-1----:R-:W-:-:S04]  /*41520*/  IMAD.WIDE R4, R53, 0x2, R2 ;  /* 0x0000000235047825 */ /* 0x002fc800078e0202 */
[----:B------:R-:W-:Y:S01]  /*41530*/  VIADD R53, R53, UR24 ;  /* 0x0000001835357c36 */ /* 0x000fe20008000000 */
[----:B------:R-:W-:Y:S01]  /*41540*/  @P4 STG.E.U16 desc[UR6][R4.64], R16 ;  /* 0x0000001004004986 */ /* 0x000fe2000c101506 */
[----:B------:R-:W-:-:S03]  /*41550*/  VIADD R10, R47, 0x5d ;  /* 0x0000005d2f0a7836 */ /* 0x000fc60000000000 */
[----:B------:R0:W-:Y:S01]  /*41560*/  @P1 STG.E.U16 desc[UR6][R6.64], R9 ;  /* 0x0000000906001986 */ /* 0x0001e2000c101506 */
[----:B------:R-:W-:Y:S01]  /*41570*/  ISETP.LT.AND P1, PT, R60, UR4, !P0 ;  /* 0x000000043c007c0c */ /* 0x000fe2000c721270 */
[----:B------:R-:W-:Y:S02]  /*41580*/  ULDC UR4, c[0x0][0x22c] ;  /* 0x00008b0000047ab9 */ /* 0x000fe40000000800 */
[----:B------:R-:W-:Y:S01]  /*41590*/  ISETP.GE.AND P0, PT, R10, UR4, PT ;  /* 0x000000040a007c0c */ /* 0x000fe2000bf06270 */
[----:B------:R-:W-:Y:S01]  /*415a0*/  ULDC UR4, c[0x0][0x22c] ;  /* 0x00008b0000047ab9 */ /* 0x000fe20000000800 */
[----:B------:R-:W-:Y:S01]  /*415b0*/  IADD3 R10, R47, 0x5e, RZ ;  /* 0x0000005e2f0a7810 */ /* 0x000fe20007ffe0ff */
[----:B0-----:R-:W-:Y:S01]  /*415c0*/  IMAD.WIDE R8, R53, 0x2, R2 ;  /* 0x0000000235087825 */ /* 0x001fe200078e0202 */
[----:B------:R-:W-:Y:S01]  /*415d0*/  ISETP.LT.AND P4, PT, R61, UR8, !P5 ;  /* 0x000000083d007c0c */ /* 0x000fe2000ef81270 */
[----:B------:R-:W-:-:S03]  /*415e0*/  ULDC UR8, c[0x0][0x228] ;  /* 0x00008a0000087ab9 */ /* 0x000fc60000000800 */
[----:B------:R0:W-:Y:S01]  /*415f0*/  @P6 STG.E.U16 desc[UR6][R8.64], R13 ;  /* 0x0000000d08006986 */ /* 0x0001e2000c101506 */
[----:B------:R-:W-:Y:S01]  /*41600*/  ISETP.GE.AND P6, PT, R10, UR4, PT ;  /* 0x000000040a007c0c */ /* 0x000fe2000bfc6270 */
[----:B------:R-:W-:Y:S01]  /*41610*/  ULDC UR4, c[0x0][0x228] ;  /* 0x00008a0000047ab9 */ /* 0x000fe20000000800 */
[C---:B------:R-:W-:Y:S01]  /*41620*/  IMAD.WIDE R4, R53.reuse, 0x2, R48 ;  /* 0x0000000235047825 */ /* 0x040fe200078e0230 */
[----:B------:R-:W-:Y:S01]  /*41630*/  ISETP.LT.AND P5, PT, R60, UR4, !P5 ;  /* 0x000000043c007c0c */ /* 0x000fe2000efa1270 */
[----:B------:R-:W-:Y:S02]  /*41640*/  ULDC UR4, c[0x0][0x22c] ;  /* 0x00008b0000047ab9 */ /* 0x000fe40000000800 */
[----:B------:R-:W-:Y:S01]  /*41650*/  VIADD R11, R53, UR24 ;  /* 0x00000018350b7c36 */ /* 0x000fe20008000000 */
[----:B0-----:R-:W-:-:S03]  /*41660*/  PRMT R9, R13, 0x7632, R9 ;  /* 0x000076320d097816 */ /* 0x001fc60000000009 */
[----:B------:R-:W-:Y:S02]  /*41670*/  IMAD.WIDE R6, R11, 0x2, R2 ;  /* 0x000000020b067825 */ /* 0x000fe400078e0202 */
[----:B------:R0:W-:Y:S01]  /*41680*/  @P1 STG.E.U16 desc[UR6][R4.64], R9 ;  /* 0x0000000904001986 */ /* 0x0001e2000c101506 */
[----:B------:R-:W-:Y:S01]  /*41690*/  ISETP.LT.AND P1, PT, R61, UR8, !P3 ;  /* 0x000000083d007c0c */ /* 0x000fe2000df21270 */
[----:B------:R-:W-:Y:S01]  /*416a0*/  VIADD R10, R47, 0x5f ;  /* 0x0000005f2f0a7836 */ /* 0x000fe20000000000 */
[----:B------:R-:W-:Y:S01]  /*416b0*/  ISETP.LT.AND P3, PT, R60, UR10, !P3 ;  /* 0x0000000a3c007c0c */ /* 0x000fe2000df61270 */
[----:B------:R1:W-:Y:S01]  /*416c0*/  @P4 STG.E.U16 desc[UR6][R6.64], R17 ;  /* 0x0000001106004986 */ /* 0x0003e2000c101506 */
[----:B------:R-:W-:Y:S01]  /*416d0*/  ISETP.LT.AND P4, PT, R61, UR12, !P0 ;  /* 0x0000000c3d007c0c */ /* 0x000fe2000c781270 */
[----:B------:R-:W-:Y:S01]  /*416e0*/  VIADD R12, R47, 0x60 ;  /* 0x000000602f0c7836 */ /* 0x000fe20000000000 */
[----:B------:R-:W-:Y:S01]  /*416f0*/  ULDC UR8, c[0x0][0x228] ;  /* 0x00008a0000087ab9 */ /* 0x000fe20000000800 */
[----:B------:R-:W-:Y:S01]  /*41700*/  ULDC UR10, c[0x0][0x228] ;  /* 0x00008a00000a7ab9 */ /* 0x000fe20000000800 */
[----:B------:R-:W-:Y:S01]  /*41710*/  ULDC UR12, c[0x0][0x228] ;  /* 0x00008a00000c7ab9 */ /* 0x000fe20000000800 */
[----:B0-----:R-:W-:Y:S01]  /*41720*/  PRMT R5, R17, 0x7632, R5 ;  /* 0x0000763211057816 */ /* 0x001fe20000000005 */
[----:B------:R-:W-:-:S04]  /*41730*/  IMAD.WIDE R8, R11, 0x2, R48 ;  /* 0x000000020b087825 */ /* 0x000fc800078e0230 */
[----:B------:R-:W-:Y:S01]  /*41740*/  VIADD R11, R11, UR24 ;  /* 0x000000180b0b7c36 */ /* 0x000fe20008000000 */
[----:B------:R0:W-:Y:S01]  /*41750*/  @P5 STG.E.U16 desc[UR6][R8.64], R5 ;  /* 0x0000000508005986 */ /* 0x0001e2000c101506 */
[----:B------:R-:W-:Y:S01]  /*41760*/  ISETP.GE.AND P5, PT, R10, UR4, PT ;  /* 0x000000040a007c0c */ /* 0x000fe2000bfa6270 */
[----:B------:R-:W-:Y:S01]  /*41770*/  ULDC UR4, c[0x0][0x22c] ;  /* 0x00008b0000047ab9 */ /* 0x000fe20000000800 */
[C---:B------:R-:W-:Y:S02]  /*41780*/  VIADD R13, R11.reuse, UR24 ;  /* 0x000000180b0d7c36 */ /* 0x040fe40008000000 */
[----:B-1----:R-:W-:-:S04]  /*41790*/  IMAD.WIDE R6, R11, 0x2, R48 ;  /* 0x000000020b067825 */ /* 0x002fc800078e0230 */
[----:B0-----:R-:W-:Y:S01]  /*417a0*/  IMAD.WIDE R4, R11, 0x2, R2 ;  /* 0x000000020b047825 */ /* 0x001fe200078e0202 */
[----:B------:R-:W-:-:S03]  /*417b0*/  PRMT R9, R14, 0x7632, R9 ;  /* 0x000076320e097816 */ /* 0x000fc60000000009 */
[----:B------:R-:W-:Y:S01]  /*417c0*/  IMAD.WIDE R10, R13, 0x2, R2 ;  /* 0x000000020d0a7825 */ /* 0x000fe200078e0202 */
[----:B------:R0:W-:Y:S01]  /*417d0*/  @P1 STG.E.U16 desc[UR6][R4.64], R14 ;  /* 0x0000000e04001986 */ /* 0x0001e2000c101506 */
[----:B------:R-:W-:Y:S01]  /*417e0*/  ISETP.GE.AND P1, PT, R12, UR4, PT ;  /* 0x000000040c007c0c */ /* 0x000fe2000bf26270 */
[----:B------:R-:W-:Y:S02]  /*417f0*/  ULDC UR4, c[0x0][0x228] ;  /* 0x00008a0000047ab9 */ /* 0x000fe40000000800 */
[----:B------:R-:W-:Y:S01]  /*41800*/  ISETP.LT.AND P0, PT, R60, UR4, !P0 ;  /* 0x000000043c007c0c */ /* 0x000fe2000c701270 */
[----:B------:R1:W-:Y:S01]  /*41810*/  @P3 STG.E.U16 desc[UR6][R6.64], R9 ;  /* 0x0000000906003986 */ /* 0x0003e2000c101506 */
[----:B------:R-:W-:Y:S01]  /*41820*/  VIADD R8, R47, 0x61 ;  /* 0x000000612f087836 */ /* 0x000fe20000000000 */
[----:B------:R-:W-:Y:S02]  /*41830*/  ULDC UR4, c[0x0][0x22c] ;  /* 0x00008b0000047ab9 */ /* 0x000fe40000000800 */
[----:B------:R2:W-:Y:S01]  /*41840*/  @P4 STG.E.U16 desc[UR6][R10.64], R18 ;  /* 0x000000120a004986 */ /* 0x0005e2000c101506 */
[----:B------:R-:W-:Y:S01]  /*41850*/  ISETP.LT.AND P4, PT, R61, UR8, !P6 ;  /* 0x000000083d007c0c */ /* 0x000fe2000f781270 */
[----:B------:R-:W-:-:S02]  /*41860*/  VIADD R17, R13, UR24 ;  /* 0x000000180d117c36 */ /* 0x000fc40008000000 */
[----:B0-----:R-:W-:Y:S01]  /*41870*/  IMAD.WIDE R4, R13, 0x2, R48 ;  /* 0x000000020d047825 */ /* 0x001fe200078e0230 */
[----:B------:R-:W-:Y:S01]  /*41880*/  ISETP.GE.AND P3, PT, R8, UR4, PT ;  /* 0x0000000408007c0c */ /* 0x000fe2000bf66270 */
[----:B------:R-:W-:Y:S01]  /*41890*/  ULDC UR4, c[0x0][0x22c] ;  /* 0x00008b0000047ab9 */ /* 0x000fe20000000800 */
[----:B------:R-:W-:Y:S01]  /*418a0*/  ULDC UR8, c[0x0][0x228] ;  /* 0x00008a0000087ab9 */ /* 0x000fe20000000800 */
[----:B-1----:R-:W-:Y:S01]  /*418b0*/  IMAD.WIDE R6, R17, 0x2, R2 ;  /* 0x0000000211067825 */ /* 0x002fe200078e0202 */
[----:B--2---:R-:W-:Y:S02]  /*418c0*/  PRMT R18, R18, 0x7632, R18 ;  /* 0x0000763212127816 */ /* 0x004fe40000000012 */
[----:B------:R-:W-:Y:S02]  /*418d0*/  IADD3 R10, R47, 0x62, RZ ;  /* 0x000000622f0a7810 */ /* 0x000fe40007ffe0ff */
[----:B------:R-:W-:Y:S01]  /*418e0*/  ISETP.LT.AND P6, PT, R60, UR10, !P6 ;  /* 0x0000000a3c007c0c */ /* 0x000fe2000f7c1270 */
[----:B------:R0:W-:Y:S01]  /*418f0*/  @P0 STG.E.U16 desc[UR6][R4.64], R18 ;  /* 0x0000001204000986 */ /* 0x0001e2000c101506 */
[----:B------:R-:W-:Y:S01]  /*41900*/  ISETP.GE.AND P0, PT, R10, UR4, PT ;  /* 0x000000040a007c0c */ /* 0x000fe2000bf06270 */
[----:B------:R-:W-:Y:S01]  /*41910*/  ULDC UR4, c[0x0][0x228] ;  /* 0x00008a0000047ab9 */ /* 0x000fe20000000800 */
[----:B------:R-:W-:Y:S01]  /*41920*/  IMAD.WIDE R8, R17, 0x2, R48 ;  /* 0x0000000211087825 */ /* 0x000fe200078e0230 */
[----:B------:R1:W-:Y:S01]  /*41930*/  @P4 STG.E.U16 desc[UR6][R6.64], R15 ;  /* 0x0000000f06004986 */ /* 0x0003e2000c101506 */
[----:B------:R-:W-:Y:S01]  /*41940*/  ISETP.LT.AND P4, PT, R61, UR4, !P5 ;  /* 0x000000043d007c0c */ /* 0x000fe2000ef81270 */
[----:B------:R-:W-:Y:S01]  /*41950*/  ULDC UR10, c[0x0][0x228] ;  /* 0x00008a00000a7ab9 */ /* 0x000fe20000000800 */
[C---:B------:R-:W-:Y:S01]  /*41960*/  ISETP.LT.AND P5, PT, R60.reuse, UR8, !P5 ;  /* 0x000000083c007c0c */ /* 0x040fe2000efa1270 */
[----:B------:R-:W-:Y:S01]  /*41970*/  VIADD R17, R17, UR24 ;  /* 0x0000001811117c36 */ /* 0x000fe20008000000 */
[----:B------:R-:W-:Y:S01]  /*41980*/  PRMT R11, R15, 0x7632, R11 ;  /* 0x000076320f0b7816 */ /* 0x000fe2000000000b */
[----:B------:R-:W-:Y:S01]  /*41990*/  ULDC UR8, c[0x0][0x228] ;  /* 0x00008a0000087ab9 */ /* 0x000fe20000000800 */
[----:B------:R-:W-:Y:S01]  /*419a0*/  VIADD R10, R47, 0x63 ;  /* 0x000000632f0a7836 */ /* 0x000fe20000000000 */
[----:B------:R-:W-:Y:S01]  /*419b0*/  ULDC UR4, c[0x0][0x22c] ;  /* 0x00008b0000047ab9 */ /* 0x000fe20000000800 */
[----:B0-----:R-:W-:Y:S01]  /*419c0*/  IMAD.WIDE R4, R17, 0x2, R2 ;  /* 0x0000000211047825 */ /* 0x001fe200078e0202 */
        /* <DEDUP_REMOVED lines=13> */
[----:B------:R-:W-:Y:S01]  /*41aa0*/  ISETP.LT.AND P5, PT, R61, UR4, !P3 ;  /* 0x000000043d007c0c */ /* 0x000fe2000dfa1270 */
[----:B------:R-:W-:Y:S01]  /*41ab0*/  VIADD R12, R47, 0x64 ;  /* 0x000000642f0c7836 */ /* 0x000fe20000000000 */
[----:B------:R-:W-:Y:S01]  /*41ac0*/  ISETP.LT.AND P3, PT, R60, UR8, !P3 ;  /* 0x000000083c007c0c */ /* 0x000fe2000df61270 */
[----:B------:R-:W-:Y:S01]  /*41ad0*/  ULDC UR8, c[0x0][0x228] ;  /* 0x00008a0000087ab9 */ /* 0x000fe20000000800 */
[----:B-1----:R-:W-:Y:S01]  /*41ae0*/  PRMT R5, R20, 0x7632, R5 ;  /* 0x0000763214057816 */ /* 0x002fe20000000005 */
        /* <DEDUP_REMOVED lines=11> */
[----:B-1----:R-:W-:Y:S01]  /*41ba0*/  IMAD.WIDE R4, R17, 0x2, R2 ;  /* 0x0000000211047825 */ /* 0x002fe200078e0202 */
[----:B------:R-:W-:-:S03]  /*41bb0*/  IADD3 R10, R47, 0x65, RZ ;  /* 0x000000652f0a7810 */ /* 0x000fc60007ffe0ff */
[----:B------:R-:W-:Y:S01]  /*41bc0*/  VIADD R17, R17, UR24 ;  /* 0x0000001811117c36 */ /* 0x000fe20008000000 */
[----:B------:R-:W-:Y:S04]  /*41bd0*/  @P5 STG.E.U16 desc[UR6][R4.64], R24 ;  /* 0x0000001804005986 */ /* 0x000fe8000c101506 */
[----:B------:R0:W-:Y:S01]  /*41be0*/  @P3 STG.E.U16 desc[UR6][R6.64], R9 ;  /* 0x0000000906003986 */ /* 0x0001e2000c101506 */
[----:B------:R-:W-:Y:S01]  /*41bf0*/  ISETP.LT.AND P3, PT, R60, UR4, !P0 ;  /* 0x000000043c007c0c */ /* 0x000fe2000c761270 */
[----:B------:R-:W-:Y:S02]  /*41c00*/  ULDC UR4, c[0x0][0x22c] ;  /* 0x00008b0000047ab9 */ /* 0x000fe40000000800 */
[----:B------:R-:W-:Y:S01]  /*41c10*/  ISETP.GE.AND P0, PT, R10, UR4, PT ;  /* 0x000000040a007c0c */ /* 0x000fe2000bf06270 */
[----:B------:R-:W-:Y:S01]  /*41c20*/  VIADD R10, R47, 0x66 ;  /* 0x000000662f0a7836 */ /* 0x000fe20000000000 */
[----:B------:R-:W-:Y:S01]  /*41c30*/  ULDC UR4, c[0x0][0x22c] ;  /* 0x00008b0000047ab9 */ /* 0x000fe20000000800 */
        /* <DEDUP_REMOVED lines=38> */
[----:B------:R-:W-:Y:S01]  /*41ea0*/  IADD3 R8, R47, 0x69, RZ ;  /* 0x000000692f087810 */ /* 0x000fe20007ffe0ff */
[----:B------:R-:W-:Y:S01]  /*41eb0*/  VIADD R15, R13, UR24 ;  /* 0x000000180d0f7c36 */ /* 0x000fe20008000000 */
[----:B------:R-:W-:Y:S01]  /*41ec0*/  ULDC UR4, c[0x0][0x22c] ;  /* 0x00008b0000047ab9 */ /* 0x000fe20000000800 */
[----:B------:R2:W-:Y:S01]  /*41ed0*/  @P5 STG.E.U16 desc[UR6][R10.64], R26 ;  /* 0x0000001a0a005986 */ /* 0x0005e2000c101506 */
[----:B------:R-:W-:Y:S01]  /*41ee0*/  ISETP.LT.AND P5, PT, R61, UR8, !P6 ;  /* 0x000000083d007c0c */ /* 0x000fe2000f7a1270 */
[----:B------:R-:W-:Y:S01]  /*41ef0*/  ULDC UR8, c[0x0][0x228] ;  /* 0x00008a0000087ab9 */ /* 0x000fe20000000800 */
[----:B0-----:R-:W-:Y:S01]  /*41f00*/  IMAD.WIDE R4, R13, 0x2, R48 ;  /* 0x000000020d047825 */ /* 0x001fe200078e0230 */
[----:B------:R-:W-:Y:S01]  /*41f10*/  ISETP.GE.AND P1, PT, R8, UR4, PT ;  /* 0x0000000408007c0c */ /* 0x000fe2000bf26270 */
[----:B------:R-:W-:Y:S01]  /*41f20*/  ULDC UR4, c[0x0][0x22c] ;  /* 0x00008b0000047ab9 */ /* 0x000fe20000000800 */
[----:B------:R-:W-:Y:S01]  /*41f30*/  ISETP.LT.AND P6, PT, R60, UR10, !P6 ;  /* 0x0000000a3c007c0c */ /* 0x000fe2000f7c1270 */
[----:B------:R-:W-:Y:S01]  /*41f40*/  ULDC UR10, c[0x0][0x228] ;  /* 0x00008a00000a7ab9 */ /* 0x000fe20000000800 */
[----:B-1----:R-:W-:Y:S01]  /*41f50*/  IMAD.WIDE R6, R15, 0x2, R2 ;  /* 0x000000020f067825 */ /* 0x002fe200078e0202 */
[----:B--2---:R-:W-:-:S03]  /*41f60*/  PRMT R26, R26, 0x7632, R26 ;  /* 0x000076321a1a7816 */ /* 0x004fc6000000001a */
[----:B------:R-:W-:Y:S02]  /*41f70*/  VIADD R10, R47, 0x6a ;  /* 0x0000006a2f0a7836 */ /* 0x000fe40000000000 */
[----:B------:R0:W-:Y:S03]  /*41f80*/  @P0 STG.E.U16 desc[UR6][R4.64], R26 ;  /* 0x0000001a04000986 */ /* 0x0001e6000c101506 */
[----:B------:R-:W-:Y:S01]  /*41f90*/  ISETP.GE.AND P0, PT, R10, UR4, PT ;  /* 0x000000040a007c0c */ /* 0x000fe2000bf06270 */
[----:B------:R-:W-:Y:S01]  /*41fa0*/  ULDC UR4, c[0x0][0x228] ;  /* 0x00008a0000047ab9 */ /* 0x000fe20000000800 */
[----:B------:R1:W-:Y:S01]  /*41fb0*/  @P5 STG.E.U16 desc[UR6][R6.64], R23 ;  /* 0x0000001706005986 */ /* 0x0003e2000c101506 */
[----:B------:R-:W-:Y:S01]  /*41fc0*/  ISETP.LT.AND P5, PT, R61, UR4, !P4 ;  /* 0x000000043d007c0c */ /* 0x000fe2000e7a1270 */
[----:B------:R-:W-:Y:S01]  /*41fd0*/  IMAD.WIDE R8, R15, 0x2, R48 ;  /* 0x000000020f087825 */ /* 0x000fe200078e0230 */
[----:B------:R-:W-:Y:S01]  /*41fe0*/  ISETP.LT.AND P4, PT, R60, UR8, !P4 ;  /* 0x000000083c007c0c */ /* 0x000fe2000e781270 */
[----:B------:R-:W-:Y:S01]  /*41ff0*/  ULDC UR8, c[0x0][0x228] ;  /* 0x00008a0000087ab9 */ /* 0x000fe20000000800 */
[----:B------:R-:W-:Y:S01]  /*42000*/  PRMT R11, R23, 0x7632, R11 ;  /* 0x00007632170b7816 */ /* 0x000fe2000000000b */
[----:B------:R-:W-:Y:S01]  /*42010*/  VIADD R15, R15, UR24 ;  /* 0x000000180f0f7c36 */ /* 0x000fe20008000000 */
[----:B------:R-:W-:Y:S01]  /*42020*/  ULDC UR4, c[0x0][0x22c] ;  /* 0x00008b0000047ab9 */ /* 0x000fe20000000800 */
[----:B------:R-:W-:-:S02]  /*42030*/  VIADD R10, R47, 0x6b ;  /* 0x0000006b2f0a7836 */ /* 0x000fc40000000000 */
        /* <DEDUP_REMOVED lines=15> */
[----:B------:R-:W-:Y:S01]  /*42130*/  ULDC UR4, c[0x0][0x22c] ;  /* 0x00008b0000047ab9 */ /* 0x000fe20000000800 */
[----:B------:R-:W-:Y:S01]  /*42140*/  ISETP.LT.AND P1, PT, R60, UR8, !P1 ;  /* 0x000000083c007c0c */ /* 0x000fe2000cf21270 */
[----:B------:R-:W-:Y:S01]  /*42150*/  ULDC UR8, c[0x0][0x228] ;  /* 0x00008a0000087ab9 */ /* 0x000fe20000000800 */
[----:B-1----:R-:W-:Y:S01]  /*42160*/  PRMT R5, R28, 0x7632, R5 ;  /* 0x000076321c057816 */ /* 0x002fe20000000005 */
[----:B0-----:R-:W-:-:S04]  /*42170*/  IMAD.WIDE R8, R15, 0x2, R2 ;  /* 0x000000020f087825 */ /* 0x001fc800078e0202 */
[----:B------:R-:W-:Y:S01]  /*42180*/  VIADD R15, R15, UR24 ;  /* 0x000000180f0f7c36 */ /* 0x000fe20008000000 */
[----:B------:R0:W-:Y:S01]  /*42190*/  @P6 STG.E.U16 desc[UR6][R8.64], R28 ;  /* 0x0000001c08006986 */ /* 0x0001e2000c101506 */
[----:B------:R-:W-:Y:S01]  /*421a0*/  ISETP.LT.AND P6, PT, R61, UR8, !P0 ;  /* 0x000000083d007c0c */ /* 0x000fe2000c7c1270 */
[----:B------:R-:W-:Y:S02]  /*421b0*/  ULDC UR8, c[0x0][0x228] ;  /* 0x00008a0000087ab9 */ /* 0x000fe40000000800 */
[----:B------:R1:W-:Y:S01]  /*421c0*/  @P3 STG.E.U16 desc[UR6][R10.64], R5 ;  /* 0x000000050a003986 */ /* 0x0003e2000c101506 */
[----:B------:R-:W-:Y:S01]  /*421d0*/  IMAD.WIDE R6, R15, 0x2, R48 ;  /* 0x000000020f067825 */ /* 0x000fe200078e0230 */
[----:B------:R-:W-:Y:S02]  /*421e0*/  IADD3 R12, R47, 0x6c, RZ ;  /* 0x0000006c2f0c7810 */ /* 0x000fe40007ffe0ff */
[----:B0-----:R-:W-:Y:S01]  /*421f0*/  PRMT R9, R32, 0x7632, R9 ;  /* 0x0000763220097816 */ /* 0x001fe20000000009 */
[----:B-1----:R-:W-:-:S04]  /*42200*/  IMAD.WIDE R4, R15, 0x2, R2 ;  /* 0x000000020f047825 */ /* 0x002fc800078e0202 */
[----:B------:R-:W-:Y:S01]  /*42210*/  VIADD R15, R15, UR24 ;  /* 0x000000180f0f7c36 */ /* 0x000fe20008000000 */
[----:B------:R-:W-:Y:S01]  /*42220*/  @P4 STG.E.U16 desc[UR6][R4.64], R32 ;  /* 0x0000002004004986 */ /* 0x000fe2000c101506 */
[----:B------:R-:W-:-:S03]  /*42230*/  VIADD R10, R47, 0x6d ;  /* 0x0000006d2f0a7836 */ /* 0x000fc60000000000 */
[----:B------:R0:W-:Y:S01]  /*42240*/  @P1 STG.E.U16 desc[UR6][R6.64], R9 ;  /* 0x0000000906001986 */ /* 0x0001e2000c101506 */
[----:B------:R-:W-:Y:S01]  /*42250*/  ISETP.LT.AND P1, PT, R60, UR8, !P0 ;  /* 0x000000083c007c0c */ /* 0x000fe2000c721270 */
[----:B------:R-:W-:Y:S01]  /*42260*/  ULDC UR8, c[0x0][0x228] ;  /* 0x00008a0000087ab9 */ /* 0x000fe20000000800 */
[----:B------:R-:W-:Y:S01]  /*42270*/  ISETP.GE.AND P3, PT, R12, UR4, PT ;  /* 0x000000040c007c0c */ /* 0x000fe2000bf66270 */
[----:B------:R-:W-:Y:S01]  /*42280*/  ULDC UR4, c[0x0][0x22c] ;  /* 0x00008b0000047ab9 */ /* 0x000fe20000000800 */
[----:B------:R-:W-:Y:S01]  /*42290*/  ISETP.LT.AND P4, PT, R61, UR10, !P5 ;  /* 0x0000000a3d007c0c */ /* 0x000fe2000ef81270 */
[----:B------:R-:W-:Y:S01]  /*422a0*/  VIADD R11, R15, UR24 ;  /* 0x000000180f0b7c36 */ /* 0x000fe20008000000 */
[----:B------:R-:W-:Y:S01]  /*422b0*/  ISETP.GE.AND P0, PT, R10, UR4, PT ;  /* 0x000000040a007c0c */ /* 0x000fe2000bf06270 */
[----:B------:R-:W-:Y:S02]  /*422c0*/  VIADD R10, R47, 0x6e ;  /* 0x0000006e2f0a7836 */ /* 0x000fe40000000000 */
[C---:B0-----:R-:W-:Y:S01]  /*422d0*/  IMAD.WIDE R8, R15.reuse, 0x2, R2 ;  /* 0x000000020f087825 */ /* 0x041fe200078e0202 */
[----:B------:R-:W-:Y:S01]  /*422e0*/  ISETP.LT.AND P5, PT, R60, UR8, !P5 ;  /* 0x000000083c007c0c */ /* 0x000fe2000efa1270 */
[----:B------:R-:W-:Y:S01]  /*422f0*/  ULDC UR4, c[0x0][0x22c] ;  /* 0x00008b0000047ab9 */ /* 0x000fe20000000800 */
[----:B------:R-:W-:Y:S01]  /*42300*/  ULDC UR8, c[0x0][0x228] ;  /* 0x00008a0000087ab9 */ /* 0x000fe20000000800 */
[----:B------:R-:W-:Y:S01]  /*42310*/  IMAD.WIDE R4, R15, 0x2, R48 ;  /* 0x000000020f047825 */ /* 0x000fe200078e0230 */
[----:B------:R0:W-:Y:S01]  /*42320*/  @P6 STG.E.U16 desc[UR6][R8.64], R29 ;  /* 0x0000001d08006986 */ /* 0x0001e2000c101506 */
[----:B------:R-:W-:Y:S01]  /*42330*/  ISETP.GE.AND P6, PT, R10, UR4, PT ;  /* 0x000000040a007c0c */ /* 0x000fe2000bfc6270 */
[----:B------:R-:W-:Y:S01]  /*42340*/  ULDC UR4, c[0x0][0x228] ;  /* 0x00008a0000047ab9 */ /* 0x000fe20000000800 */
[----:B------:R-:W-:Y:S01]  /*42350*/  IMAD.WIDE R6, R11, 0x2, R2 ;  /* 0x000000020b067825 */ /* 0x000fe200078e0202 */
[----:B------:R-:W-:Y:S01]  /*42360*/  ULDC UR10, c[0x0][0x228] ;  /* 0x00008a00000a7ab9 */ /* 0x000fe20000000800 */
[----:B0-----:R-:W-:-:S02]  /*42370*/  PRMT R9, R29, 0x7632, R9 ;  /* 0x000076321d097816 */ /* 0x001fc40000000009 */
[----:B------:R-:W-:-:S03]  /*42380*/  VIADD R10, R47, 0x6f ;  /* 0x0000006f2f0a7836 */ /* 0x000fc60000000000 */
[----:B------:R0:W-:Y:S01]  /*42390*/  @P1 STG.E.U16 desc[UR6][R4.64], R9 ;  /* 0x0000000904001986 */ /* 0x0001e2000c101506 */
[----:B------:R-:W-:Y:S01]  /*423a0*/  ISETP.LT.AND P1, PT, R61, UR4, !P3 ;  /* 0x000000043d007c0c */ /* 0x000fe2000df21270 */
[----:B------:R-:W-:Y:S02]  /*423b0*/  ULDC UR4, c[0x0][0x22c] ;  /* 0x00008b0000047ab9 */ /* 0x000fe40000000800 */
[----:B------:R-:W-:Y:S01]  /*423c0*/  @P4 STG.E.U16 desc[UR6][R6.64], R33 ;  /* 0x0000002106004986 */ /* 0x000fe2000c101506 */
[----:B------:R-:W-:Y:S01]  /*423d0*/  ISETP.GE.AND P4, PT, R10, UR4, PT ;  /* 0x000000040a007c0c */ /* 0x000fe2000bf86270 */
[----:B------:R-:W-:Y:S01]  /*423e0*/  ULDC UR4, c[0x0][0x22c] ;  /* 0x00008b0000047ab9 */ /* 0x000fe20000000800 */
[----:B------:R-:W-:Y:S02]  /*423f0*/  IADD3 R10, R47, 0x70, RZ ;  /* 0x000000702f0a7810 */ /* 0x000fe40007ffe0ff */
[----:B0-----:R-:W-:Y:S01]  /*42400*/  PRMT R5, R33, 0x7632, R5 ;  /* 0x0000763221057816 */ /* 0x001fe20000000005 */
[----:B------:R-:W-:-:S04]  /*42410*/  IMAD.WIDE R8, R11, 0x2, R48 ;  /* 0x000000020b087825 */ /* 0x000fc800078e0230 */
[----:B------:R-:W-:Y:S01]  /*42420*/  VIADD R11, R11, UR24 ;  /* 0x000000180b0b7c36 */ /* 0x000fe20008000000 */
[----:B------:R0:W-:Y:S01]  /*42430*/  @P5 STG.E.U16 desc[UR6][R8.64], R5 ;  /* 0x0000000508005986 */ /* 0x0001e2000c101506 */
[----:B------:R-:W-:Y:S01]  /*42440*/  ISETP.LT.AND P3, PT, R60, UR8, !P3 ;  /* 0x000000083c007c0c */ /* 0x000fe2000df61270 */
[----:B------:R-:W-:Y:S01]  /*42450*/  ULDC UR8, c[0x0][0x228] ;  /* 0x00008a0000087ab9 */ /* 0x000fe20000000800 */
[----:B------:R-:W-:Y:S01]  /*42460*/  ISETP.GE.AND P5, PT, R10, UR4, PT ;  /* 0x000000040a007c0c */ /* 0x000fe2000bfa6270 */
[----:B------:R-:W-:Y:S01]  /*42470*/  ULDC UR4, c[0x0][0x228] ;  /* 0x00008a0000047ab9 */ /* 0x000fe20000000800 */
[----:B0-----:R-:W-:Y:S01]  /*42480*/  IMAD.WIDE R4, R11, 0x2, R2 ;  /* 0x000000020b047825 */ /* 0x001fe200078e0202 */
[----:B------:R-:W-:-:S04]  /*42490*/  PRMT R9, R30, 0x7632, R9 ;  /* 0x000076321e097816 */ /* 0x000fc80000000009 */
[----:B------:R-:W-:Y:S01]  /*424a0*/  @P1 STG.E.U16 desc[UR6][R4.64], R30 ;  /* 0x0000001e04001986 */ /* 0x000fe2000c101506 */
[----:B------:R-:W-:Y:S01]  /*424b0*/  ISETP.LT.AND P1, PT, R61, UR4, !P0 ;  /* 0x000000043d007c0c */ /* 0x000fe2000c721270 */
[----:B------:R-:W-:Y:S01]  /*424c0*/  IMAD.WIDE R6, R11, 0x2, R48 ;  /* 0x000000020b067825 */ /* 0x000fe200078e0230 */
[----:B------:R-:W-:-:S03]  /*424d0*/  ULDC UR4, c[0x0][0x228] ;  /* 0x00008a0000047ab9 */ /* 0x000fc60000000800 */
[----:B------:R-:W-:Y:S01]  /*424e0*/  VIADD R11, R11, UR24 ;  /* 0x000000180b0b7c36 */ /* 0x000fe20008000000 */
[----:B------:R0:W-:Y:S01]  /*424f0*/  @P3 STG.E.U16 desc[UR6][R6.64], R9 ;  /* 0x0000000906003986 */ /* 0x0001e2000c101506 */
[----:B------:R-:W-:Y:S01]  /*42500*/  ISETP.LT.AND P0, PT, R60, UR4, !P0 ;  /* 0x000000043c007c0c */ /* 0x000fe2000c701270 */
[----:B------:R-:W-:Y:S01]  /*42510*/  VIADD R10, R47, 0x71 ;  /* 0x000000712f0a7836 */ /* 0x000fe20000000000 */
[----:B------:R-:W-:Y:S01]  /*42520*/  ULDC UR4, c[0x0][0x22c] ;  /* 0x00008b0000047ab9 */ /* 0x000fe20000000800 */
[----:B------:R-:W-:Y:S01]  /*42530*/  ISETP.LT.AND P3, PT, R61, UR8, !P6 ;  /* 0x000000083d007c0c */ /* 0x000fe2000f761270 */
[C---:B------:R-:W-:Y:S01]  /*42540*/  VIADD R13, R11.reuse, UR24 ;  /* 0x000000180b0d7c36 */ /* 0x040fe20008000000 */
[----:B------:R-:W-:Y:S01]  /*42550*/  ULDC UR8, c[0x0][0x228] ;  /* 0x00008a0000087ab9 */ /* 0x000fe20000000800 */
[----:B0-----:R-:W-:-:S05]  /*42560*/  IMAD.WIDE R8, R11, 0x2, R2 ;  /* 0x000000020b087825 */ /* 0x001fca00078e0202 */
[----:B------:R0:W-:Y:S01]  /*42570*/  @P1 STG.E.U16 desc[UR6][R8.64], R34 ;  /* 0x0000002208001986 */ /* 0x0001e2000c101506 */
[----:B------:R-:W-:Y:S01]  /*42580*/  ISETP.GE.AND P1, PT, R10, UR4, PT ;  /* 0x000000040a007c0c */ /* 0x000fe2000bf26270 */
[----:B------:R-:W-:Y:S01]  /*42590*/  ULDC UR4, c[0x0][0x228] ;  /* 0x00008a0000047ab9 */ /* 0x000fe20000000800 */
[----:B------:R-:W-:Y:S01]  /*425a0*/  IMAD.WIDE R4, R11, 0x2, R48 ;  /* 0x000000020b047825 */ /* 0x000fe200078e0230 */
[----:B------:R-:W-:Y:S02]  /*425b0*/  PRMT R11, R34, 0x7632, R11 ;  /* 0x00007632220b7816 */ /* 0x000fe4000000000b */
[----:B------:R-:W-:Y:S01]  /*425c0*/  ISETP.LT.AND P6, PT, R60, UR4, !P6 ;  /* 0x000000043c007c0c */ /* 0x000fe2000f7c1270 */
[----:B------:R-:W-:Y:S01]  /*425d0*/  IMAD.WIDE R6, R13, 0x2, R2 ;  /* 0x000000020d067825 */ /* 0x000fe200078e0202 */
[----:B------:R-:W-:Y:S01]  /*425e0*/  ULDC UR4, c[0x0][0x22c] ;  /* 0x00008b0000047ab9 */ /* 0x000fe20000000800 */
[----:B------:R1:W-:Y:S01]  /*425f0*/  @P0 STG.E.U16 desc[UR6][R4.64], R11 ;  /* 0x0000000b04000986 */ /* 0x0003e2000c101506 */
[----:B------:R-:W-:Y:S01]  /*42600*/  ISETP.LT.AND P0, PT, R61, UR8, !P4 ;  /* 0x000000083d007c0c */ /* 0x000fe2000e701270 */
[----:B0-----:R-:W-:-:S02]  /*42610*/  IMAD.WIDE R8, R13, 0x2, R48 ;  /* 0x000000020d087825 */ /* 0x001fc400078e0230 */
[----:B------:R0:W-:Y:S01]  /*42620*/  @P3 STG.E.U16 desc[UR6][R6.64], R31 ;  /* 0x0000001f06003986 */ /* 0x0001e2000c101506 */
[----:B------:R-:W-:Y:S01]  /*42630*/  ISETP.LT.AND P4, PT, R60, UR10, !P4 ;  /* 0x0000000a3c007c0c */ /* 0x000fe2000e781270 */
[----:B------:R-:W-:Y:S01]  /*42640*/  ULDC UR8, c[0x0][0x228] ;  /* 0x00008a0000087ab9 */ /* 0x000fe20000000800 */
[----:B------:R-:W-:Y:S01]  /*42650*/  VIADD R13, R13, UR24 ;  /* 0x000000180d0d7c36 */ /* 0x000fe20008000000 */
[----:B------:R-:W-:Y:S01]  /*42660*/  ISETP.LT.AND P3, PT, R61, UR12, !P5 ;  /* 0x0000000c3d007c0c */ /* 0x000fe2000ef61270 */
[C---:B------:R-:W-:Y:S01]  /*42670*/  VIADD R10, R47.reuse, 0x72 ;  /* 0x000000722f0a7836 */ /* 0x040fe20000000000 */
[----:B------:R-:W-:Y:S02]  /*42680*/  IADD3 R12, R47, 0x73, RZ ;  /* 0x000000732f0c7810 */ /* 0x000fe40007ffe0ff */
[----:B-1----:R-:W-:Y:S01]  /*42690*/  PRMT R5, R31, 0x7632, R5 ;  /* 0x000076321f057816 */ /* 0x002fe20000000005 */
[----:B------:R-:W-:Y:S01]  /*426a0*/  VIADD R15, R13, UR24 ;  /* 0x000000180d0f7c36 */ /* 0x000fe20008000000 */
[----:B------:R-:W-:-:S03]  /*426b0*/  ULDC UR10, c[0x0][0x228] ;  /* 0x00008a00000a7ab9 */ /* 0x000fc60000000800 */
[----:B------:R1:W-:Y:S01]  /*426c0*/  @P6 STG.E.U16 desc[UR6][R8.64], R5 ;  /* 0x0000000508006986 */ /* 0x0003e2000c101506 */
[----:B------:R-:W-:Y:S01]  /*426d0*/  ISETP.GE.AND P6, PT, R10, UR4, PT ;  /* 0x000000040a007c0c */ /* 0x000fe2000bfc6270 */
[----:B------:R-:W-:Y:S01]  /*426e0*/  ULDC UR4, c[0x0][0x22c] ;  /* 0x00008b0000047ab9 */ /* 0x000fe20000000800 */
[----:B0-----:R-:W-:-:S04]  /*426f0*/  IMAD.WIDE R6, R13, 0x2, R48 ;  /* 0x000000020d067825 */ /* 0x001fc800078e0230 */
[----:B-1----:R-:W-:Y:S01]  /*42700*/  IMAD.WIDE R4, R13, 0x2, R2 ;  /* 0x000000020d047825 */ /* 0x002fe200078e0202 */
[----:B------:R-:W-:-:S03]  /*42710*/  PRMT R9, R35, 0x7632, R9 ;  /* 0x0000763223097816 */ /* 0x000fc60000000009 */
[----:B------:R-:W-:Y:S01]  /*42720*/  IMAD.WIDE R10, R15, 0x2, R2 ;  /* 0x000000020f0a7825 */ /* 0x000fe200078e0202 */
[----:B------:R0:W-:Y:S01]  /*42730*/  @P0 STG.E.U16 desc[UR6][R4.64], R35 ;  /* 0x0000002304000986 */ /* 0x0001e2000c101506 */
[----:B------:R-:W-:Y:S01]  /*42740*/  ISETP.GE.AND P0, PT, R12, UR4, PT ;  /* 0x000000040c007c0c */ /* 0x000fe2000bf06270 */
[----:B------:R-:W-:Y:S02]  /*42750*/  ULDC UR4, c[0x0][0x228] ;  /* 0x00008a0000047ab9 */ /* 0x000fe40000000800 */
[C---:B------:R-:W-:Y:S01]  /*42760*/  ISETP.LT.AND P5, PT, R60.reuse, UR4, !P5 ;  /* 0x000000043c007c0c */ /* 0x040fe2000efa1270 */
[----:B------:R-:W-:Y:S01]  /*42770*/  @P4 STG.E.U16 desc[UR6][R6.64], R9 ;  /* 0x0000000906004986 */ /* 0x000fe2000c101506 */
[----:B------:R-:W-:Y:S01]  /*42780*/  VIADD R8, R47, 0x74 ;  /* 0x000000742f087836 */ /* 0x000fe20000000000 */
[----:B------:R-:W-:Y:S02]  /*42790*/  ULDC UR4, c[0x0][0x22c] ;  /* 0x00008b0000047ab9 */ /* 0x000fe40000000800 */
[----:B------:R1:W-:Y:S01]  /*427a0*/  @P3 STG.E.U16 desc[UR6][R10.64], R36 ;  /* 0x000000240a003986 */ /* 0x0003e2000c101506 */
[----:B------:R-:W-:Y:S01]  /*427b0*/  ISETP.LT.AND P3, PT, R61, UR8, !P1 ;  /* 0x000000083d007c0c */ /* 0x000fe2000cf61270 */
[C---:B------:R-:W-:Y:S01]  /*427c0*/  VIADD R13, R15.reuse, UR24 ;  /* 0x000000180f0d7c36 */ /* 0x040fe20008000000 */
[----:B------:R-:W-:Y:S01]  /*427d0*/  ISETP.LT.AND P4, PT, R60, UR10, !P1 ;  /* 0x0000000a3c007c0c */ /* 0x000fe2000cf81270 */
[----:B0-----:R-:W-:Y:S01]  /*427e0*/  IMAD.WIDE R4, R15, 0x2, R48 ;  /* 0x000000020f047825 */ /* 0x001fe200078e0230 */
[----:B------:R-:W-:Y:S01]  /*427f0*/  ISETP.GE.AND P1, PT, R8, UR4, PT ;  /* 0x0000000408007c0c */ /* 0x000fe2000bf26270 */
[----:B------:R-:W-:Y:S01]  /*42800*/  ULDC UR4, c[0x0][0x22c] ;  /* 0x00008b0000047ab9 */ /* 0x000fe20000000800 */
[----:B------:R-:W-:Y:S01]  /*42810*/  ULDC UR8, c[0x0][0x228] ;  /* 0x00008a0000087ab9 */ /* 0x000fe20000000800 */
[----:B------:R-:W-:Y:S01]  /*42820*/  VIADD R8, R47, 0x75 ;  /* 0x000000752f087836 */ /* 0x000fe20000000000 */
[----:B-1----:R-:W-:Y:S01]  /*42830*/  PRMT R11, R36, 0x7632, R11 ;  /* 0x00007632240b7816 */ /* 0x002fe2000000000b */
[----:B------:R-:W-:-:S04]  /*42840*/  IMAD.WIDE R6, R13, 0x2, R2 ;  /* 0x000000020d067825 */ /* 0x000fc800078e0202 */
[----:B------:R0:W-:Y:S01]  /*42850*/  @P5 STG.E.U16 desc[UR6][R4.64], R11 ;  /* 0x0000000b04005986 */ /* 0x0001e2000c101506 */
[----:B------:R-:W-:Y:S01]  /*42860*/  ISETP.GE.AND P5, PT, R8, UR4, PT ;  /* 0x0000000408007c0c */ /* 0x000fe2000bfa6270 */
[----:B------:R-:W-:Y:S02]  /*42870*/  ULDC UR4, c[0x0][0x228] ;  /* 0x00008a0000047ab9 */ /* 0x000fe40000000800 */
[----:B------:R1:W-:Y:S01]  /*42880*/  @P3 STG.E.U16 desc[UR6][R6.64], R40 ;  /* 0x0000002806003986 */ /* 0x0003e2000c101506 */
[----:B------:R-:W-:Y:S01]  /*42890*/  ISETP.LT.AND P3, PT, R61, UR4, !P6 ;  /* 0x000000043d007c0c */ /* 0x000fe2000f761270 */
[C---:B------:R-:W-:Y:S01]  /*428a0*/  IMAD.WIDE R8, R13.reuse, 0x2, R48 ;  /* 0x000000020d087825 */ /* 0x040fe200078e0230 */
[----:B------:R-:W-:Y:S01]  /*428b0*/  ISETP.LT.AND P6, PT, R60, UR8, !P6 ;  /* 0x000000083c007c0c */ /* 0x000fe2000f7c1270 */
[----:B------:R-:W-:Y:S01]  /*428c0*/  ULDC UR4, c[0x0][0x228] ;  /* 0x00008a0000047ab9 */ /* 0x000fe20000000800 */
[----:B------:R-:W-:Y:S01]  /*428d0*/  ULDC UR8, c[0x0][0x228] ;  /* 0x00008a0000087ab9 */ /* 0x000fe20000000800 */
[----:B------:R-:W-:Y:S01]  /*428e0*/  VIADD R13, R13, UR24 ;  /* 0x000000180d0d7c36 */ /* 0x000fe20008000000 */
[----:B0-----:R-:W-:Y:S01]  /*428f0*/  PRMT R5, R40, 0x7632, R5 ;  /* 0x0000763228057816 */ /* 0x001fe20000000005 */
[----:B------:R-:W-:-:S04]  /*42900*/  VIADD R10, R47, 0x76 ;  /* 0x000000762f0a7836 */ /* 0x000fc80000000000 */
[----:B------:R0:W-:Y:S01]  /*42910*/  @P4 STG.E.U16 desc[UR6][R8.64], R5 ;  /* 0x0000000508004986 */ /* 0x0001e2000c101506 */
[----:B------:R-:W-:Y:S01]  /*42920*/  ISETP.LT.AND P4, PT, R61, UR4, !P0 ;  /* 0x000000043d007c0c */ /* 0x000fe2000c781270 */
[C---:B-1----:R-:W-:Y:S01]  /*42930*/  IMAD.WIDE R6, R13.reuse, 0x2, R48 ;  /* 0x000000020d067825 */ /* 0x042fe200078e0230 */
[----:B------:R-:W-:Y:S01]  /*42940*/  ISETP.LT.AND P0, PT, R60, UR8, !P0 ;  /* 0x000000083c007c0c */ /* 0x000fe2000c701270 */
[----:B------:R-:W-:Y:S01]  /*42950*/  ULDC UR4, c[0x0][0x228] ;  /* 0x00008a0000047ab9 */ /* 0x000fe20000000800 */
[----:B------:R-:W-:Y:S01]  /*42960*/  ULDC UR8, c[0x0][0x228] ;  /* 0x00008a0000087ab9 */ /* 0x000fe20000000800 */
[----:B0-----:R-:W-:Y:S01]  /*42970*/  IMAD.WIDE R4, R13, 0x2, R2 ;  /* 0x000000020d047825 */ /* 0x001fe200078e0202 */
[----:B------:R-:W-:-:S03]  /*42980*/  PRMT R9, R37, 0x7632, R9 ;  /* 0x0000763225097816 */ /* 0x000fc60000000009 */
[----:B------:R-:W-:Y:S01]  /*42990*/  VIADD R13, R13, UR24 ;  /* 0x000000180d0d7c36 */ /* 0x000fe20008000000 */
[----:B------:R0:W-:Y:S01]  /*429a0*/  @P3 STG.E.U16 desc[UR6][R4.64], R37 ;  /* 0x0000002504003986 */ /* 0x0001e2000c101506 */
[----:B------:R-:W-:-:S03]  /*429b0*/  ISETP.GE.AND P3, PT, R10, UR11, PT ;  /* 0x0000000b0a007c0c */ /* 0x000fc6000bf66270 */
[----:B------:R1:W-:Y:S01]  /*429c0*/  @P6 STG.E.U16 desc[UR6][R6.64], R9 ;  /* 0x0000000906006986 */ /* 0x0003e2000c101506 */
[----:B------:R-:W-:Y:S01]  /*429d0*/  ISETP.LT.AND P6, PT, R61, UR4, !P1 ;  /* 0x000000043d007c0c */ /* 0x000fe2000cfc1270 */
[----:B------:R-:W-:Y:S01]  /*429e0*/  IMAD.WIDE R10, R13, 0x2, R48 ;  /* 0x000000020d0a7825 */ /* 0x000fe200078e0230 */
[----:B------:R-:W-:Y:S01]  /*429f0*/  ISETP.LT.AND P1, PT, R60, UR8, !P1 ;  /* 0x000000083c007c0c */ /* 0x000fe2000cf21270 */
[----:B------:R-:W-:Y:S01]  /*42a00*/  ULDC UR4, c[0x0][0x228] ;  /* 0x00008a0000047ab9 */ /* 0x000fe20000000800 */
[----:B------:R-:W-:Y:S01]  /*42a10*/  ULDC UR8, c[0x0][0x228] ;  /* 0x00008a0000087ab9 */ /* 0x000fe20000000800 */
[----:B0-----:R-:W-:Y:S01]  /*42a20*/  PRMT R5, R41, 0x7632, R5 ;  /* 0x0000763229057816 */ /* 0x001fe20000000005 */
[C---:B-1----:R-:W-:Y:S01]  /*42a30*/  IMAD.WIDE R8, R13.reuse, 0x2, R2 ;  /* 0x000000020d087825 */ /* 0x042fe200078e0202 */
[----:B------:R-:W-:-:S04]  /*42a40*/  IADD3 R13, R13, UR24, RZ ;  /* 0x000000180d0d7c10 */ /* 0x000fc8000fffe0ff */
[----:B------:R0:W-:Y:S01]  /*42a50*/  @P4 STG.E.U16 desc[UR6][R8.64], R41 ;  /* 0x0000002908004986 */ /* 0x0001e2000c101506 */
[----:B------:R-:W-:-:S03]  /*42a60*/  VIADD R14, R47, 0x78 ;  /* 0x000000782f0e7836 */ /* 0x000fc60000000000 */
[----:B------:R1:W-:Y:S01]  /*42a70*/  @P0 STG.E.U16 desc[UR6][R10.64], R5 ;  /* 0x000000050a000986 */ /* 0x0003e2000c101506 */
[----:B------:R-:W-:Y:S01]  /*42a80*/  IMAD.WIDE R6, R13, 0x2, R48 ;  /* 0x000000020d067825 */ /* 0x000fe200078e0230 */
[----:B------:R-:W-:Y:S01]  /*42a90*/  ISETP.LT.AND P4, PT, R61, UR4, !P5 ;  /* 0x000000043d007c0c */ /* 0x000fe2000ef81270 */
[----:B------:R-:W-:Y:S01]  /*42aa0*/  ULDC UR4, c[0x0][0x228] ;  /* 0x00008a0000047ab9 */ /* 0x000fe20000000800 */
[----:B0-----:R-:W-:Y:S01]  /*42ab0*/  PRMT R9, R38, 0x7632, R9 ;  /* 0x0000763226097816 */ /* 0x001fe20000000009 */
[----:B-1----:R-:W-:Y:S01]  /*42ac0*/  IMAD.WIDE R4, R13, 0x2, R2 ;  /* 0x000000020d047825 */ /* 0x002fe200078e0202 */
[----:B------:R-:W-:Y:S01]  /*42ad0*/  ISETP.LT.AND P5, PT, R60, UR4, !P5 ;  /* 0x000000043c007c0c */ /* 0x000fe2000efa1270 */
[----:B------:R-:W-:-:S03]  /*42ae0*/  ULDC UR4, c[0x0][0x228] ;  /* 0x00008a0000047ab9 */ /* 0x000fc60000000800 */
[----:B------:R-:W-:Y:S01]  /*42af0*/  @P6 STG.E.U16 desc[UR6][R4.64], R38 ;  /* 0x0000002604006986 */ /* 0x000fe2000c101506 */
[----:B------:R-:W-:Y:S01]  /*42b00*/  ISETP.GE.AND P6, PT, R14, UR5, PT ;  /* 0x000000050e007c0c */ /* 0x000fe2000bfc6270 */
[----:B------:R-:W-:Y:S01]  /*42b10*/  ULDC UR5, c[0x0][0x228] ;  /* 0x00008a0000057ab9 */ /* 0x000fe20000000800 */
[----:B------:R-:W-:Y:S01]  /*42b20*/  VIADD R13, R13, UR24 ;  /* 0x000000180d0d7c36 */ /* 0x000fe20008000000 */
[----:B------:R0:W-:Y:S01]  /*42b30*/  @P1 STG.E.U16 desc[UR6][R6.64], R9 ;  /* 0x0000000906001986 */ /* 0x0001e2000c101506 */
[----:B------:R-:W-:Y:S01]  /*42b40*/  ISETP.LT.AND P1, PT, R61, UR5, !P3 ;  /* 0x000000053d007c0c */ /* 0x000fe2000df21270 */
[----:B------:R-:W-:Y:S01]  /*42b50*/  VIADD R12, R47, 0x77 ;  /* 0x000000772f0c7836 */ /* 0x000fe20000000000 */
[----:B------:R-:W-:Y:S01]  /*42b60*/  ISETP.LT.AND P3, PT, R60, UR8, !P3 ;  /* 0x000000083c007c0c */ /* 0x000fe2000df61270 */
[C---:B------:R-:W-:Y:S01]  /*42b70*/  VIADD R17, R13.reuse, UR24 ;  /* 0x000000180d117c36 */ /* 0x040fe20008000000 */
[----:B------:R-:W-:Y:S01]  /*42b80*/  PRMT R16, R42, 0x7632, R16 ;  /* 0x000076322a107816 */ /* 0x000fe20000000010 */
[C---:B------:R-:W-:Y:S01]  /*42b90*/  IMAD.WIDE R10, R13.reuse, 0x2, R48 ;  /* 0x000000020d0a7825 */ /* 0x040fe200078e0230 */
[----:B------:R-:W-:Y:S01]  /*42ba0*/  ISETP.GE.AND P0, PT, R12, UR9, PT ;  /* 0x000000090c007c0c */ /* 0x000fe2000bf06270 */
[----:B------:R-:W-:Y:S01]  /*42bb0*/  ULDC UR5, c[0x0][0x228] ;  /* 0x00008a0000057ab9 */ /* 0x000fe20000000800 */
[----:B------:R-:W-:Y:S01]  /*42bc0*/  ULDC UR8, c[0x0][0x228] ;  /* 0x00008a0000087ab9 */ /* 0x000fe20000000800 */
[----:B0-----:R-:W-:Y:S01]  /*42bd0*/  IMAD.WIDE R8, R13, 0x2, R2 ;  /* 0x000000020d087825 */ /* 0x001fe200078e0202 */
[----:B------:R-:W-:-:S03]  /*42be0*/  ULDC UR9, c[0x0][0x228] ;  /* 0x00008a0000097ab9 */ /* 0x000fc60000000800 */
[C---:B------:R-:W-:Y:S01]  /*42bf0*/  IMAD.WIDE R12, R17.reuse, 0x2, R2 ;  /* 0x00000002110c7825 */ /* 0x040fe200078e0202 */
[----:B------:R0:W-:Y:S03]  /*42c00*/  @P4 STG.E.U16 desc[UR6][R8.64], R42 ;  /* 0x0000002a08004986 */ /* 0x0001e6000c101506 */
[----:B------:R-:W-:Y:S01]  /*42c10*/  IMAD.WIDE R14, R17, 0x2, R48 ;  /* 0x00000002110e7825 */ /* 0x000fe200078e0230 */
[----:B------:R1:W-:Y:S04]  /*42c20*/  @P5 STG.E.U16 desc[UR6][R10.64], R16 ;  /* 0x000000100a005986 */ /* 0x0003e8000c101506 */
[----:B------:R-:W-:Y:S01]  /*42c30*/  @P1 STG.E.U16 desc[UR6][R12.64], R39 ;  /* 0x000000270c001986 */ /* 0x000fe2000c101506 */
[----:B0-----:R-:W-:Y:S01]  /*42c40*/  PRMT R9, R39, 0x7632, R9 ;  /* 0x0000763227097816 */ /* 0x001fe20000000009 */
[C---:B------:R-:W-:Y:S01]  /*42c50*/  VIADD R8, R47.reuse, 0x7a ;  /* 0x0000007a2f087836 */ /* 0x040fe20000000000 */
[----:B------:R-:W-:Y:S01]  /*42c60*/  ISETP.LT.AND P1, PT, R60, UR5, !P0 ;  /* 0x000000053c007c0c */ /* 0x000fe2000c721270 */
[----:B------:R-:W-:Y:S01]  /*42c70*/  VIADD R4, R47, 0x79 ;  /* 0x000000792f047836 */ /* 0x000fe20000000000 */
[----:B------:R-:W-:Y:S01]  /*42c80*/  IADD3 R17, R17, UR24, RZ ;  /* 0x0000001811117c10 */ /* 0x000fe2000fffe0ff */
[----:B------:R0:W-:Y:S01]  /*42c90*/  @P3 STG.E.U16 desc[UR6][R14.64], R9 ;  /* 0x000000090e003986 */ /* 0x0001e2000c101506 */
[C---:B------:R-:W-:Y:S01]  /*42ca0*/  ISETP.LT.AND P3, PT, R61.reuse, UR4, !P0 ;  /* 0x000000043d007c0c */ /* 0x040fe2000c761270 */
[----:B------:R-:W-:Y:S01]  /*42cb0*/  ULDC UR4, c[0x0][0x228] ;  /* 0x00008a0000047ab9 */ /* 0x000fe20000000800 */
[----:B------:R-:W-:Y:S01]  /*42cc0*/  ISETP.LT.AND P5, PT, R61, UR8, !P6 ;  /* 0x000000083d007c0c */ /* 0x000fe2000f7a1270 */
[----:B-1----:R-:W-:Y:S01]  /*42cd0*/  VIADD R16, R47, 0x7d ;  /* 0x0000007d2f107836 */ /* 0x002fe20000000000 */
[----:B------:R-:W-:Y:S01]  /*42ce0*/  ISETP.GE.AND P0, PT, R8, UR13, PT ;  /* 0x0000000d08007c0c */ /* 0x000fe2000bf06270 */
[----:B------:R-:W-:Y:S01]  /*42cf0*/  ULDC UR5, c[0x0][0x228] ;  /* 0x00008a0000057ab9 */ /* 0x000fe20000000800 */
[----:B------:R-:W-:-:S02]  /*42d00*/  ISETP.LT.AND P6, PT, R60, UR4, !P6 ;  /* 0x000000043c007c0c */ /* 0x000fc4000f7c1270 */
[----:B------:R-:W-:Y:S01]  /*42d10*/  ISETP.GE.AND P4, PT, R4, UR15, PT ;  /* 0x0000000f04007c0c */ /* 0x000fe2000bf86270 */
[C---:B------:R-:W-:Y:S01]  /*42d20*/  VIADD R19, R17.reuse, UR24 ;  /* 0x0000001811137c36 */ /* 0x040fe20008000000 */
[----:B------:R1:W2:Y:S01]  /*42d30*/  LDS.128 R4, [R0] ;  /* 0x0000000000047984 */ /* 0x0002a20000000c00 */
[----:B0-----:R-:W-:Y:S01]  /*42d40*/  IMAD.WIDE R8, R17, 0x2, R2 ;  /* 0x0000000211087825 */ /* 0x001fe200078e0202 */
[----:B------:R-:W-:Y:S01]  /*42d50*/  ULDC UR4, c[0x0][0x228] ;  /* 0x00008a0000047ab9 */ /* 0x000fe20000000800 */
[----:B------:R-:W-:Y:S02]  /*42d60*/  ULDC UR8, c[0x0][0x228] ;  /* 0x00008a0000087ab9 */ /* 0x000fe40000000800 */
[----:B------:R-:W-:Y:S02]  /*42d70*/  VIADD R14, R47, 0x7b ;  /* 0x0000007b2f0e7836 */ /* 0x000fe40000000000 */
[----:B------:R-:W-:Y:S01]  /*42d80*/  IMAD.WIDE R10, R17, 0x2, R48 ;  /* 0x00000002110a7825 */ /* 0x000fe200078e0230 */
[----:B-1----:R-:W-:Y:S01]  /*42d90*/  PRMT R0, R43, 0x7632, R0 ;  /* 0x000076322b007816 */ /* 0x002fe20000000000 */
[----:B------:R0:W-:Y:S01]  /*42da0*/  @P3 STG.E.U16 desc[UR6][R8.64], R43 ;  /* 0x0000002b08003986 */ /* 0x0001e2000c101506 */
[----:B------:R-:W-:Y:S01]  /*42db0*/  ISETP.GE.AND P3, PT, R14, UR23, PT ;  /* 0x000000170e007c0c */ /* 0x000fe2000bf66270 */
[----:B------:R-:W-:-:S02]  /*42dc0*/  IMAD.WIDE R12, R19, 0x2, R2 ;  /* 0x00000002130c7825 */ /* 0x000fc400078e0202 */
[----:B------:R1:W-:Y:S02]  /*42dd0*/  @P1 STG.E.U16 desc[UR6][R10.64], R0 ;  /* 0x000000000a001986 */ /* 0x0003e4000c101506 */
[----:B------:R-:W-:Y:S02]  /*42de0*/  IMAD.WIDE R14, R19, 0x2, R48 ;  /* 0x00000002130e7825 */ /* 0x000fe400078e0230 */
[----:B------:R-:W-:Y:S01]  /*42df0*/  @P5 STG.E.U16 desc[UR6][R12.64], R44 ;  /* 0x0000002c0c005986 */ /* 0x000fe2000c101506 */
[----:B0-----:R-:W-:Y:S01]  /*42e00*/  PRMT R9, R44, 0x7632, R9 ;  /* 0x000076322c097816 */ /* 0x001fe20000000009 */
[----:B-1----:R-:W-:-:S04]  /*42e10*/  VIADD R0, R47, 0x7c ;  /* 0x0000007c2f007836 */ /* 0x002fc80000000000 */
[----:B------:R0:W-:Y:S01]  /*42e20*/  @P6 STG.E.U16 desc[UR6][R14.64], R9 ;  /* 0x000000090e006986 */ /* 0x0001e2000c101506 */
[----:B------:R-:W-:Y:S01]  /*42e30*/  ISETP.GE.AND P6, PT, R0, UR21, PT ;  /* 0x0000001500007c0c */ /* 0x000fe2000bfc6270 */
[----:B------:R-:W-:Y:S02]  /*42e40*/  VIADD R0, R47, 0x7e ;  /* 0x0000007e2f007836 */ /* 0x000fe40000000000 */
[----:B------:R-:W3:Y:S01]  /*42e50*/  LDL.LU R47, [R1+0x1380] ;  /* 0x00138000012f7983 */ /* 0x000ee20000300800 */
[----:B------:R-:W-:Y:S01]  /*42e60*/  ISETP.LT.AND P1, PT, R61, UR4, !P4 ;  /* 0x000000043d007c0c */ /* 0x000fe2000e721270 */
[----:B------:R-:W-:Y:S01]  /*42e70*/  VIADD R19, R19, UR24 ;  /* 0x0000001813137c36 */ /* 0x000fe20008000000 */
[----:B------:R-:W-:Y:S01]  /*42e80*/  ISETP.LT.AND P4, PT, R60, UR5, !P4 ;  /* 0x000000053c007c0c */ /* 0x000fe2000e781270 */
[----:B------:R-:W-:Y:S01]  /*42e90*/  ULDC UR4, c[0x0][0x228] ;  /* 0x00008a0000047ab9 */ /* 0x000fe20000000800 */
[----:B------:R-:W-:Y:S01]  /*42ea0*/  ISETP.LT.AND P5, PT, R61, UR8, !P0 ;  /* 0x000000083d007c0c */ /* 0x000fe2000c7a1270 */
[C---:B------:R-:W-:Y:S01]  /*42eb0*/  VIADD R17, R19.reuse, UR24 ;  /* 0x0000001813117c36 */ /* 0x040fe20008000000 */
[----:B--2---:R-:W-:Y:S01]  /*42ec0*/  PRMT R18, R4, 0x7632, R18 ;  /* 0x0000763204127816 */ /* 0x004fe20000000012 */
[----:B0-----:R-:W-:Y:S01]  /*42ed0*/  IMAD.WIDE R8, R19, 0x2, R2 ;  /* 0x0000000213087825 */ /* 0x001fe200078e0202 */
[----:B------:R-:W-:Y:S01]  /*42ee0*/  ULDC UR5, c[0x0][0x228] ;  /* 0x00008a0000057ab9 */ /* 0x000fe20000000800 */
[----:B------:R-:W-:-:S02]  /*42ef0*/  ULDC UR8, c[0x0][0x228] ;  /* 0x00008a0000087ab9 */ /* 0x000fc40000000800 */
[----:B------:R-:W-:Y:S01]  /*42f00*/  IMAD.WIDE R10, R19, 0x2, R48 ;  /* 0x00000002130a7825 */ /* 0x000fe200078e0230 */
[C---:B------:R-:W-:Y:S01]  /*42f10*/  ISETP.LT.AND P0, PT, R60.reuse, UR4, !P0 ;  /* 0x000000043c007c0c */ /* 0x040fe2000c701270 */
[----:B------:R0:W-:Y:S01]  /*42f20*/  @P1 STG.E.U16 desc[UR6][R8.64], R4 ;  /* 0x0000000408001986 */ /* 0x0001e2000c101506 */
[C---:B------:R-:W-:Y:S01]  /*42f30*/  IADD3 R15, R17.reuse, UR24, RZ ;  /* 0x00000018110f7c10 */ /* 0x040fe2000fffe0ff */
[----:B------:R-:W-:Y:S01]  /*42f40*/  IMAD.WIDE R12, R17, 0x2, R2 ;  /* 0x00000002110c7825 */ /* 0x000fe200078e0202 */
[----:B------:R-:W-:Y:S01]  /*42f50*/  ULDC UR4, c[0x0][0x228] ;  /* 0x00008a0000047ab9 */ /* 0x000fe20000000800 */
[----:B------:R1:W-:Y:S01]  /*42f60*/  @P4 STG.E.U16 desc[UR6][R10.64], R18 ;  /* 0x000000120a004986 */ /* 0x0003e2000c101506 */
[----:B------:R-:W-:Y:S01]  /*42f70*/  ISETP.LT.AND P4, PT, R61, UR5, !P3 ;  /* 0x000000053d007c0c */ /* 0x000fe2000df81270 */
[----:B------:R-:W-:Y:S01]  /*42f80*/  VIADD R19, R15, UR24 ;  /* 0x000000180f137c36 */ /* 0x000fe20008000000 */
[----:B------:R-:W-:Y:S01]  /*42f90*/  ISETP.LT.AND P3, PT, R60, UR8, !P3 ;  /* 0x000000083c007c0c */ /* 0x000fe2000df61270 */
[----:B------:R2:W-:Y:S01]  /*42fa0*/  @P5 STG.E.U16 desc[UR6][R12.64], R45 ;  /* 0x0000002d0c005986 */ /* 0x0005e2000c101506 */
[----:B------:R-:W-:Y:S01]  /*42fb0*/  ISETP.LT.AND P5, PT, R61, UR9, !P6 ;  /* 0x000000093d007c0c */ /* 0x000fe2000f7a1270 */
[----:B------:R-:W-:Y:S01]  /*42fc0*/  ULDC UR5, c[0x0][0x228] ;  /* 0x00008a0000057ab9 */ /* 0x000fe20000000800 */
[----:B------:R-:W-:Y:S01]  /*42fd0*/  ISETP.GE.AND P1, PT, R16, UR19, PT ;  /* 0x0000001310007c0c */ /* 0x000fe2000bf26270 */
[----:B0-----:R-:W-:Y:S01]  /*42fe0*/  IMAD.WIDE R8, R17, 0x2, R48 ;  /* 0x0000000211087825 */ /* 0x001fe200078e0230 */
[----:B------:R-:W-:Y:S01]  /*42ff0*/  PRMT R4, R45, 0x7632, R4 ;  /* 0x000076322d047816 */ /* 0x000fe20000000004 */
[----:B------:R-:W-:Y:S01]  /*43000*/  ULDC UR8, c[0x0][0x228] ;  /* 0x00008a0000087ab9 */ /* 0x000fe20000000800 */
[----:B------:R-:W-:Y:S01]  /*43010*/  PRMT R16, R5, 0x7632, R16 ;  /* 0x0000763205107816 */ /* 0x000fe20000000010 */
[----:B-1----:R-:W-:Y:S01]  /*43020*/  IMAD.WIDE R10, R15, 0x2, R2 ;  /* 0x000000020f0a7825 */ /* 0x002fe200078e0202 */
[----:B------:R-:W-:-:S03]  /*43030*/  ULDC UR9, c[0x0][0x228] ;  /* 0x00008a0000097ab9 */ /* 0x000fc60000000800 */
[----:B--2---:R-:W-:Y:S01]  /*43040*/  IMAD.WIDE R12, R15, 0x2, R48 ;  /* 0x000000020f0c7825 */ /* 0x004fe200078e0230 */
[----:B------:R-:W-:Y:S03]  /*43050*/  @P0 STG.E.U16 desc[UR6][R8.64], R4 ;  /* 0x0000000408000986 */ /* 0x000fe6000c101506 */
[----:B------:R-:W-:Y:S01]  /*43060*/  IMAD.WIDE R14, R19, 0x2, R2 ;  /* 0x00000002130e7825 */ /* 0x000fe200078e0202 */
[----:B------:R0:W-:Y:S01]  /*43070*/  @P4 STG.E.U16 desc[UR6][R10.64], R5 ;  /* 0x000000050a004986 */ /* 0x0001e2000c101506 */
[----:B------:R-:W-:-:S03]  /*43080*/  ISETP.GE.AND P0, PT, R0, UR17, PT ;  /* 0x0000001100007c0c */ /* 0x000fc6000bf06270 */
[----:B------:R-:W-:Y:S01]  /*43090*/  @P3 STG.E.U16 desc[UR6][R12.64], R16 ;  /* 0x000000100c003986 */ /* 0x000fe2000c101506 */
[C---:B------:R-:W-:Y:S01]  /*430a0*/  ISETP.LT.AND P4, PT, R61.reuse, UR5, !P0 ;  /* 0x000000053d007c0c */ /* 0x040fe2000c781270 */
[----:B------:R-:W-:Y:S02]  /*430b0*/  ULDC UR5, c[0x0][0x228] ;  /* 0x00008a0000057ab9 */ /* 0x000fe40000000800 */
[----:B------:R1:W-:Y:S01]  /*430c0*/  @P5 STG.E.U16 desc[UR6][R14.64], R46 ;  /* 0x0000002e0e005986 */ /* 0x0003e2000c101506 */
[C---:B------:R-:W-:Y:S01]  /*430d0*/  ISETP.LT.AND P5, PT, R61.reuse, UR4, !P1 ;  /* 0x000000043d007c0c */ /* 0x040fe2000cfa1270 */
[----:B------:R-:W-:Y:S01]  /*430e0*/  ULDC UR4, c[0x0][0x228] ;  /* 0x00008a0000047ab9 */ /* 0x000fe20000000800 */
[----:B------:R-:W-:Y:S01]  /*430f0*/  ISETP.LT.AND P3, PT, R61, UR8, !P2 ;  /* 0x000000083d007c0c */ /* 0x000fe2000d761270 */
[----:B0-----:R-:W-:Y:S01]  /*43100*/  VIADD R11, R19, UR24 ;  /* 0x00000018130b7c36 */ /* 0x001fe20008000000 */
[C---:B------:R-:W-:Y:S01]  /*43110*/  ISETP.LT.AND P6, PT, R60.reuse, UR4, !P6 ;  /* 0x000000043c007c0c */ /* 0x040fe2000f7c1270 */
[----:B------:R-:W-:Y:S01]  /*43120*/  ULDC UR8, c[0x0][0x228] ;  /* 0x00008a0000087ab9 */ /* 0x000fe20000000800 */
[----:B------:R-:W-:-:S02]  /*43130*/  ISETP.LT.AND P1, PT, R60, UR5, !P1 ;  /* 0x000000053c007c0c */ /* 0x000fc4000cf21270 */
[C---:B------:R-:W-:Y:S02]  /*43140*/  ISETP.LT.AND P0, PT, R60.reuse, UR8, !P0 ;  /* 0x000000083c007c0c */ /* 0x040fe4000c701270 */
[----:B------:R-:W-:Y:S01]  /*43150*/  ISETP.LT.AND P2, PT, R60, UR9, !P2 ;  /* 0x000000093c007c0c */ /* 0x000fe2000d741270 */
[----:B-1----:R-:W-:Y:S01]  /*43160*/  VIADD R15, R11, UR24 ;  /* 0x000000180b0f7c36 */ /* 0x002fe20008000000 */
[----:B------:R-:W-:Y:S01]  /*43170*/  PRMT R46, R46, 0x7632, R46 ;  /* 0x000076322e2e7816 */ /* 0x000fe2000000002e */
[----:B------:R-:W-:Y:S01]  /*43180*/  IMAD.WIDE R4, R19, 0x2, R48 ;  /* 0x0000000213047825 */ /* 0x000fe200078e0230 */
[----:B------:R-:W-:-:S03]  /*43190*/  PRMT R0, R6, 0x7632, R0 ;  /* 0x0000763206007816 */ /* 0x000fc60000000000 */
[----:B------:R-:W-:Y:S02]  /*431a0*/  VIADD R17, R15, UR24 ;  /* 0x000000180f117c36 */ /* 0x000fe40008000000 */
[C---:B------:R-:W-:Y:S01]  /*431b0*/  IMAD.WIDE R8, R11.reuse, 0x2, R2 ;  /* 0x000000020b087825 */ /* 0x040fe200078e0202 */
[----:B------:R0:W-:Y:S03]  /*431c0*/  @P6 STG.E.U16 desc[UR6][R4.64], R46 ;  /* 0x0000002e04006986 */ /* 0x0001e6000c101506 */
[----:B------:R-:W-:Y:S01]  /*431d0*/  IMAD.WIDE R10, R11, 0x2, R48 ;  /* 0x000000020b0a7825 */ /* 0x000fe200078e0230 */
[----:B------:R0:W-:Y:S03]  /*431e0*/  @P5 STG.E.U16 desc[UR6][R8.64], R6 ;  /* 0x0000000608005986 */ /* 0x0001e6000c101506 */
[C---:B------:R-:W-:Y:S01]  /*431f0*/  IMAD.WIDE R12, R15.reuse, 0x2, R2 ;  /* 0x000000020f0c7825 */ /* 0x040fe200078e0202 */
[----:B------:R0:W-:Y:S03]  /*43200*/  @P1 STG.E.U16 desc[UR6][R10.64], R0 ;  /* 0x000000000a001986 */ /* 0x0001e6000c101506 */
[----:B------:R-:W-:-:S04]  /*43210*/  IMAD.WIDE R14, R15, 0x2, R48 ;  /* 0x000000020f0e7825 */ /* 0x000fc800078e0230 */
[----:B------:R-:W-:-:S04]  /*43220*/  IMAD.WIDE R2, R17, 0x2, R2 ;  /* 0x0000000211027825 */ /* 0x000fc800078e0202 */
[----:B------:R-:W-:Y:S01]  /*43230*/  IMAD.WIDE R48, R17, 0x2, R48 ;  /* 0x0000000211307825 */ /* 0x000fe200078e0230 */
[----:B---3--:R-:W-:Y:S01]  /*43240*/  PRMT R16, R47, 0x7632, R16 ;  /* 0x000076322f107816 */ /* 0x008fe20000000010 */
[----:B------:R0:W-:Y:S04]  /*43250*/  @P4 STG.E.U16 desc[UR6][R12.64], R47 ;  /* 0x0000002f0c004986 */ /* 0x0001e8000c101506 */
[----:B------:R0:W-:Y:S04]  /*43260*/  @P0 STG.E.U16 desc[UR6][R14.64], R16 ;  /* 0x000000100e000986 */ /* 0x0001e8000c101506 */
[----:B------:R0:W-:Y:S01]  /*43270*/  @P3 STG.E.U16 desc[UR6][R2.64], R7 ;  /* 0x0000000702003986 */ /* 0x0001e2000c101506 */
[----:B------:R-:W-:Y:S05]  /*43280*/  @!P2 EXIT ;  /* 0x000000000000a94d */ /* 0x000fea0003800000 */
[----:B------:R-:W-:-:S05]  /*43290*/  PRMT R24, R7, 0x7632, R24 ;  /* 0x0000763207187816 */ /* 0x000fca0000000018 */
[----:B------:R-:W-:Y:S01]  /*432a0*/  STG.E.U16 desc[UR6][R48.64], R24 ;  /* 0x0000001830007986 */ /* 0x000fe2000c101506 */
[----:B------:R-:W-:Y:S05]  /*432b0*/  EXIT ;  /* 0x000000000000794d */ /* 0x000fea0003800000 */
.L_x_2:
[----:B------:R-:W-:-:S00]  /*432c0*/  BRA `(.L_x_2) ;  /* 0xfffffffc00fc7947 */ /* 0x000fc0000383ffff */
[----:B------:R-:W-:-:S00]  /*432d0*/  NOP ;  /* 0x0000000000007918 */ /* 0x000fc00000000000 */
        /* <DEDUP_REMOVED lines=10> */
.L_x_3:


//--------------------- .nv.shared.matmul_kernel  --------------------------
	.section	.nv.shared.matmul_kernel,"aw",@nobits
	.sectionflags	@""
	.align	16
	.zero		1024


//--------------------- .nv.shared.reserved.0     --------------------------
	.section	.nv.shared.reserved.0,"aw",@nobits
	.weak		__nv_reservedSMEM_offset_0_alias
	.size		__nv_reservedSMEM_offset_0_alias, 0, 0
	.other		__nv_reservedSMEM_offset_0_alias,@"STO_CUDA_RESERVED_SHARED STV_DEFAULT"
__nv_reservedSMEM_offset_0_alias:
	.zero		0


//--------------------- .nv.constant0.matmul_kernel --------------------------
	.section	.nv.constant0.matmul_kernel,"a",@progbits
	.sectionflags	@""
	.align	4
.nv.constant0.matmul_kernel:
	.zero		608


//--------------------- SYMBOLS --------------------------

	.type		.nv.reservedSmem.offset0,@object
	.size		.nv.reservedSmem.offset0,0x4
